//
// Generated by NVIDIA NVVM Compiler
//
// Compiler Build ID: CL-36424714
// Cuda compilation tools, release 13.0, V13.0.88
// Based on NVVM 20.0.0
//

.version 9.0
.target sm_100
.address_size 64

	// .globl	_Z16smoothing_kernelP8PPMPixelS0_ii
// _ZZ16smoothing_kernelP8PPMPixelS0_iiE8img_shrd has been demoted

.visible .entry _Z16smoothing_kernelP8PPMPixelS0_ii(
	.param .u64 .ptr .align 1 _Z16smoothing_kernelP8PPMPixelS0_ii_param_0,
	.param .u64 .ptr .align 1 _Z16smoothing_kernelP8PPMPixelS0_ii_param_1,
	.param .u32 _Z16smoothing_kernelP8PPMPixelS0_ii_param_2,
	.param .u32 _Z16smoothing_kernelP8PPMPixelS0_ii_param_3
)
{
	.reg .pred 	%p<621>;
	.reg .b16 	%rs<964>;
	.reg .b32 	%r<547>;
	.reg .b64 	%rd<598>;
	// demoted variable
	.shared .align 1 .b8 _ZZ16smoothing_kernelP8PPMPixelS0_iiE8img_shrd[2700];
	ld.param.u64 	%rd7, [_Z16smoothing_kernelP8PPMPixelS0_ii_param_1];
	ld.param.u32 	%r250, [_Z16smoothing_kernelP8PPMPixelS0_ii_param_2];
	ld.param.u32 	%r252, [_Z16smoothing_kernelP8PPMPixelS0_ii_param_3];
	cvta.to.global.u64 	%rd1, %rd7;
	mov.u32 	%r1, %tid.x;
	mov.u32 	%r253, %ntid.x;
	mov.u32 	%r254, %ctaid.x;
	mul.lo.s32 	%r2, %r253, %r254;
	add.s32 	%r3, %r2, %r1;
	mov.u32 	%r498, %tid.y;
	mov.u32 	%r255, %ntid.y;
	mov.u32 	%r256, %ctaid.y;
	mul.lo.s32 	%r5, %r255, %r256;
	add.s32 	%r257, %r5, %r498;
	setp.ge.s32 	%p9, %r3, %r250;
	setp.ge.s32 	%p10, %r257, %r252;
	or.pred  	%p11, %p9, %p10;
	@%p11 bra 	$L__BB0_571;
	or.b32  	%r258, %r1, %r498;
	setp.ne.s32 	%p12, %r258, 0;
	@%p12 bra 	$L__BB0_194;
	add.s32 	%r7, %r3, -7;
	add.s32 	%r8, %r257, -7;
	setp.ge.s32 	%p289, %r7, %r250;
	mul.lo.s32 	%r9, %r8, %r250;
	or.b32  	%r334, %r8, %r7;
	setp.lt.s32 	%p290, %r334, 0;
	setp.ge.s32 	%p291, %r8, %r252;
	or.pred  	%p292, %p291, %p289;
	or.pred  	%p293, %p292, %p290;
	@%p293 bra 	$L__BB0_4;
	cvt.s64.s32 	%rd351, %r9;
	cvt.s64.s32 	%rd352, %r3;
	add.s64 	%rd353, %rd351, %rd352;
	mad.lo.s64 	%rd354, %rd353, 3, %rd1;
	ld.global.u8 	%rs643, [%rd354+-21];
	st.shared.u8 	[_ZZ16smoothing_kernelP8PPMPixelS0_iiE8img_shrd], %rs643;
	ld.global.u8 	%rs644, [%rd354+-20];
	st.shared.u8 	[_ZZ16smoothing_kernelP8PPMPixelS0_iiE8img_shrd+1], %rs644;
	ld.global.u8 	%rs838, [%rd354+-19];
	bra.uni 	$L__BB0_5;
$L__BB0_4:
	mov.b16 	%rs838, 0;
	st.shared.u8 	[_ZZ16smoothing_kernelP8PPMPixelS0_iiE8img_shrd], %rs838;
	st.shared.u8 	[_ZZ16smoothing_kernelP8PPMPixelS0_iiE8img_shrd+1], %rs838;
$L__BB0_5:
	setp.lt.s32 	%p294, %r7, %r250;
	st.shared.u8 	[_ZZ16smoothing_kernelP8PPMPixelS0_iiE8img_shrd+2], %rs838;
	add.s32 	%r10, %r257, -6;
	add.s32 	%r11, %r9, %r250;
	or.b32  	%r335, %r10, %r7;
	setp.gt.s32 	%p295, %r335, -1;
	setp.lt.s32 	%p296, %r10, %r252;
	and.pred  	%p297, %p296, %p294;
	and.pred  	%p298, %p297, %p295;
	@%p298 bra 	$L__BB0_7;
	mov.b16 	%rs839, 0;
	st.shared.u8 	[_ZZ16smoothing_kernelP8PPMPixelS0_iiE8img_shrd+3], %rs839;
	st.shared.u8 	[_ZZ16smoothing_kernelP8PPMPixelS0_iiE8img_shrd+4], %rs839;
	bra.uni 	$L__BB0_8;
$L__BB0_7:
	cvt.s64.s32 	%rd355, %r11;
	cvt.s64.s32 	%rd356, %r3;
	add.s64 	%rd357, %rd355, %rd356;
	mad.lo.s64 	%rd358, %rd357, 3, %rd1;
	ld.global.u8 	%rs646, [%rd358+-21];
	st.shared.u8 	[_ZZ16smoothing_kernelP8PPMPixelS0_iiE8img_shrd+3], %rs646;
	ld.global.u8 	%rs647, [%rd358+-20];
	st.shared.u8 	[_ZZ16smoothing_kernelP8PPMPixelS0_iiE8img_shrd+4], %rs647;
	ld.global.u8 	%rs839, [%rd358+-19];
$L__BB0_8:
	setp.lt.s32 	%p299, %r7, %r250;
	st.shared.u8 	[_ZZ16smoothing_kernelP8PPMPixelS0_iiE8img_shrd+5], %rs839;
	add.s32 	%r12, %r257, -5;
	add.s32 	%r13, %r11, %r250;
	or.b32  	%r336, %r12, %r7;
	setp.gt.s32 	%p300, %r336, -1;
	setp.lt.s32 	%p301, %r12, %r252;
	and.pred  	%p302, %p301, %p299;
	and.pred  	%p303, %p302, %p300;
	@%p303 bra 	$L__BB0_10;
	mov.b16 	%rs840, 0;
	st.shared.u8 	[_ZZ16smoothing_kernelP8PPMPixelS0_iiE8img_shrd+6], %rs840;
	st.shared.u8 	[_ZZ16smoothing_kernelP8PPMPixelS0_iiE8img_shrd+7], %rs840;
	bra.uni 	$L__BB0_11;
$L__BB0_10:
	cvt.s64.s32 	%rd359, %r13;
	cvt.s64.s32 	%rd360, %r3;
	add.s64 	%rd361, %rd359, %rd360;
	mad.lo.s64 	%rd362, %rd361, 3, %rd1;
	ld.global.u8 	%rs649, [%rd362+-21];
	st.shared.u8 	[_ZZ16smoothing_kernelP8PPMPixelS0_iiE8img_shrd+6], %rs649;
	ld.global.u8 	%rs650, [%rd362+-20];
	st.shared.u8 	[_ZZ16smoothing_kernelP8PPMPixelS0_iiE8img_shrd+7], %rs650;
	ld.global.u8 	%rs840, [%rd362+-19];
$L__BB0_11:
	setp.lt.s32 	%p304, %r7, %r250;
	st.shared.u8 	[_ZZ16smoothing_kernelP8PPMPixelS0_iiE8img_shrd+8], %rs840;
	add.s32 	%r14, %r257, -4;
	add.s32 	%r15, %r13, %r250;
	or.b32  	%r337, %r14, %r7;
	setp.gt.s32 	%p305, %r337, -1;
	setp.lt.s32 	%p306, %r14, %r252;
	and.pred  	%p307, %p306, %p304;
	and.pred  	%p308, %p307, %p305;
	@%p308 bra 	$L__BB0_13;
	mov.b16 	%rs841, 0;
	st.shared.u8 	[_ZZ16smoothing_kernelP8PPMPixelS0_iiE8img_shrd+9], %rs841;
	st.shared.u8 	[_ZZ16smoothing_kernelP8PPMPixelS0_iiE8img_shrd+10], %rs841;
	bra.uni 	$L__BB0_14;
$L__BB0_13:
	cvt.s64.s32 	%rd363, %r15;
	cvt.s64.s32 	%rd364, %r3;
	add.s64 	%rd365, %rd363, %rd364;
	mad.lo.s64 	%rd366, %rd365, 3, %rd1;
	ld.global.u8 	%rs652, [%rd366+-21];
	st.shared.u8 	[_ZZ16smoothing_kernelP8PPMPixelS0_iiE8img_shrd+9], %rs652;
	ld.global.u8 	%rs653, [%rd366+-20];
	st.shared.u8 	[_ZZ16smoothing_kernelP8PPMPixelS0_iiE8img_shrd+10], %rs653;
	ld.global.u8 	%rs841, [%rd366+-19];
$L__BB0_14:
	setp.lt.s32 	%p309, %r7, %r250;
	st.shared.u8 	[_ZZ16smoothing_kernelP8PPMPixelS0_iiE8img_shrd+11], %rs841;
	add.s32 	%r16, %r257, -3;
	add.s32 	%r17, %r15, %r250;
	or.b32  	%r338, %r16, %r7;
	setp.gt.s32 	%p310, %r338, -1;
	setp.lt.s32 	%p311, %r16, %r252;
	and.pred  	%p312, %p311, %p309;
	and.pred  	%p313, %p312, %p310;
	@%p313 bra 	$L__BB0_16;
	mov.b16 	%rs842, 0;
	st.shared.u8 	[_ZZ16smoothing_kernelP8PPMPixelS0_iiE8img_shrd+12], %rs842;
	st.shared.u8 	[_ZZ16smoothing_kernelP8PPMPixelS0_iiE8img_shrd+13], %rs842;
	bra.uni 	$L__BB0_17;
$L__BB0_16:
	cvt.s64.s32 	%rd367, %r17;
	cvt.s64.s32 	%rd368, %r3;
	add.s64 	%rd369, %rd367, %rd368;
	mad.lo.s64 	%rd370, %rd369, 3, %rd1;
	ld.global.u8 	%rs655, [%rd370+-21];
	st.shared.u8 	[_ZZ16smoothing_kernelP8PPMPixelS0_iiE8img_shrd+12], %rs655;
	ld.global.u8 	%rs656, [%rd370+-20];
	st.shared.u8 	[_ZZ16smoothing_kernelP8PPMPixelS0_iiE8img_shrd+13], %rs656;
	ld.global.u8 	%rs842, [%rd370+-19];
$L__BB0_17:
	setp.lt.s32 	%p314, %r7, %r250;
	st.shared.u8 	[_ZZ16smoothing_kernelP8PPMPixelS0_iiE8img_shrd+14], %rs842;
	add.s32 	%r18, %r257, -2;
	add.s32 	%r19, %r17, %r250;
	or.b32  	%r339, %r18, %r7;
	setp.gt.s32 	%p315, %r339, -1;
	setp.lt.s32 	%p316, %r18, %r252;
	and.pred  	%p317, %p316, %p314;
	and.pred  	%p318, %p317, %p315;
	@%p318 bra 	$L__BB0_19;
	mov.b16 	%rs843, 0;
	st.shared.u8 	[_ZZ16smoothing_kernelP8PPMPixelS0_iiE8img_shrd+15], %rs843;
	st.shared.u8 	[_ZZ16smoothing_kernelP8PPMPixelS0_iiE8img_shrd+16], %rs843;
	bra.uni 	$L__BB0_20;
$L__BB0_19:
	cvt.s64.s32 	%rd371, %r19;
	cvt.s64.s32 	%rd372, %r3;
	add.s64 	%rd373, %rd371, %rd372;
	mad.lo.s64 	%rd374, %rd373, 3, %rd1;
	ld.global.u8 	%rs658, [%rd374+-21];
	st.shared.u8 	[_ZZ16smoothing_kernelP8PPMPixelS0_iiE8img_shrd+15], %rs658;
	ld.global.u8 	%rs659, [%rd374+-20];
	st.shared.u8 	[_ZZ16smoothing_kernelP8PPMPixelS0_iiE8img_shrd+16], %rs659;
	ld.global.u8 	%rs843, [%rd374+-19];
$L__BB0_20:
	setp.lt.s32 	%p319, %r7, %r250;
	st.shared.u8 	[_ZZ16smoothing_kernelP8PPMPixelS0_iiE8img_shrd+17], %rs843;
	add.s32 	%r20, %r257, -1;
	add.s32 	%r21, %r19, %r250;
	or.b32  	%r340, %r20, %r7;
	setp.gt.s32 	%p320, %r340, -1;
	setp.le.u32 	%p321, %r257, %r252;
	and.pred  	%p322, %p320, %p321;
	and.pred  	%p323, %p322, %p319;
	@%p323 bra 	$L__BB0_22;
	mov.b16 	%rs844, 0;
	st.shared.u8 	[_ZZ16smoothing_kernelP8PPMPixelS0_iiE8img_shrd+18], %rs844;
	st.shared.u8 	[_ZZ16smoothing_kernelP8PPMPixelS0_iiE8img_shrd+19], %rs844;
	bra.uni 	$L__BB0_23;
$L__BB0_22:
	cvt.s64.s32 	%rd375, %r21;
	cvt.s64.s32 	%rd376, %r3;
	add.s64 	%rd377, %rd375, %rd376;
	mad.lo.s64 	%rd378, %rd377, 3, %rd1;
	ld.global.u8 	%rs661, [%rd378+-21];
	st.shared.u8 	[_ZZ16smoothing_kernelP8PPMPixelS0_iiE8img_shrd+18], %rs661;
	ld.global.u8 	%rs662, [%rd378+-20];
	st.shared.u8 	[_ZZ16smoothing_kernelP8PPMPixelS0_iiE8img_shrd+19], %rs662;
	ld.global.u8 	%rs844, [%rd378+-19];
$L__BB0_23:
	setp.lt.s32 	%p324, %r7, %r250;
	st.shared.u8 	[_ZZ16smoothing_kernelP8PPMPixelS0_iiE8img_shrd+20], %rs844;
	add.s32 	%r22, %r21, %r250;
	setp.gt.s32 	%p325, %r3, 6;
	and.pred  	%p326, %p325, %p324;
	@%p326 bra 	$L__BB0_25;
	mov.b16 	%rs845, 0;
	st.shared.u8 	[_ZZ16smoothing_kernelP8PPMPixelS0_iiE8img_shrd+21], %rs845;
	st.shared.u8 	[_ZZ16smoothing_kernelP8PPMPixelS0_iiE8img_shrd+22], %rs845;
	bra.uni 	$L__BB0_26;
$L__BB0_25:
	cvt.s64.s32 	%rd379, %r22;
	cvt.u64.u32 	%rd380, %r3;
	add.s64 	%rd381, %rd379, %rd380;
	mad.lo.s64 	%rd382, %rd381, 3, %rd1;
	ld.global.u8 	%rs664, [%rd382+-21];
	st.shared.u8 	[_ZZ16smoothing_kernelP8PPMPixelS0_iiE8img_shrd+21], %rs664;
	ld.global.u8 	%rs665, [%rd382+-20];
	st.shared.u8 	[_ZZ16smoothing_kernelP8PPMPixelS0_iiE8img_shrd+22], %rs665;
	ld.global.u8 	%rs845, [%rd382+-19];
$L__BB0_26:
	setp.lt.s32 	%p327, %r8, %r252;
	st.shared.u8 	[_ZZ16smoothing_kernelP8PPMPixelS0_iiE8img_shrd+23], %rs845;
	add.s32 	%r23, %r3, -6;
	setp.lt.s32 	%p328, %r23, %r250;
	or.b32  	%r341, %r8, %r23;
	setp.gt.s32 	%p329, %r341, -1;
	and.pred  	%p330, %p327, %p328;
	and.pred  	%p331, %p330, %p329;
	@%p331 bra 	$L__BB0_28;
	mov.b16 	%rs846, 0;
	st.shared.u8 	[_ZZ16smoothing_kernelP8PPMPixelS0_iiE8img_shrd+90], %rs846;
	st.shared.u8 	[_ZZ16smoothing_kernelP8PPMPixelS0_iiE8img_shrd+91], %rs846;
	bra.uni 	$L__BB0_29;
$L__BB0_28:
	cvt.s64.s32 	%rd383, %r9;
	cvt.s64.s32 	%rd384, %r3;
	add.s64 	%rd385, %rd383, %rd384;
	mad.lo.s64 	%rd386, %rd385, 3, %rd1;
	ld.global.u8 	%rs667, [%rd386+-18];
	st.shared.u8 	[_ZZ16smoothing_kernelP8PPMPixelS0_iiE8img_shrd+90], %rs667;
	ld.global.u8 	%rs668, [%rd386+-17];
	st.shared.u8 	[_ZZ16smoothing_kernelP8PPMPixelS0_iiE8img_shrd+91], %rs668;
	ld.global.u8 	%rs846, [%rd386+-16];
$L__BB0_29:
	setp.lt.s32 	%p333, %r10, %r252;
	st.shared.u8 	[_ZZ16smoothing_kernelP8PPMPixelS0_iiE8img_shrd+92], %rs846;
	or.b32  	%r342, %r10, %r23;
	setp.gt.s32 	%p334, %r342, -1;
	and.pred  	%p335, %p333, %p328;
	and.pred  	%p336, %p335, %p334;
	@%p336 bra 	$L__BB0_31;
	mov.b16 	%rs847, 0;
	st.shared.u8 	[_ZZ16smoothing_kernelP8PPMPixelS0_iiE8img_shrd+93], %rs847;
	st.shared.u8 	[_ZZ16smoothing_kernelP8PPMPixelS0_iiE8img_shrd+94], %rs847;
	bra.uni 	$L__BB0_32;
$L__BB0_31:
	cvt.s64.s32 	%rd387, %r11;
	cvt.s64.s32 	%rd388, %r3;
	add.s64 	%rd389, %rd387, %rd388;
	mad.lo.s64 	%rd390, %rd389, 3, %rd1;
	ld.global.u8 	%rs670, [%rd390+-18];
	st.shared.u8 	[_ZZ16smoothing_kernelP8PPMPixelS0_iiE8img_shrd+93], %rs670;
	ld.global.u8 	%rs671, [%rd390+-17];
	st.shared.u8 	[_ZZ16smoothing_kernelP8PPMPixelS0_iiE8img_shrd+94], %rs671;
	ld.global.u8 	%rs847, [%rd390+-16];
$L__BB0_32:
	setp.lt.s32 	%p338, %r12, %r252;
	st.shared.u8 	[_ZZ16smoothing_kernelP8PPMPixelS0_iiE8img_shrd+95], %rs847;
	or.b32  	%r343, %r12, %r23;
	setp.gt.s32 	%p339, %r343, -1;
	and.pred  	%p340, %p338, %p328;
	and.pred  	%p341, %p340, %p339;
	@%p341 bra 	$L__BB0_34;
	mov.b16 	%rs848, 0;
	st.shared.u8 	[_ZZ16smoothing_kernelP8PPMPixelS0_iiE8img_shrd+96], %rs848;
	st.shared.u8 	[_ZZ16smoothing_kernelP8PPMPixelS0_iiE8img_shrd+97], %rs848;
	bra.uni 	$L__BB0_35;
$L__BB0_34:
	cvt.s64.s32 	%rd391, %r13;
	cvt.s64.s32 	%rd392, %r3;
	add.s64 	%rd393, %rd391, %rd392;
	mad.lo.s64 	%rd394, %rd393, 3, %rd1;
	ld.global.u8 	%rs673, [%rd394+-18];
	st.shared.u8 	[_ZZ16smoothing_kernelP8PPMPixelS0_iiE8img_shrd+96], %rs673;
	ld.global.u8 	%rs674, [%rd394+-17];
	st.shared.u8 	[_ZZ16smoothing_kernelP8PPMPixelS0_iiE8img_shrd+97], %rs674;
	ld.global.u8 	%rs848, [%rd394+-16];
$L__BB0_35:
	setp.lt.s32 	%p343, %r14, %r252;
	st.shared.u8 	[_ZZ16smoothing_kernelP8PPMPixelS0_iiE8img_shrd+98], %rs848;
	or.b32  	%r344, %r14, %r23;
	setp.gt.s32 	%p344, %r344, -1;
	and.pred  	%p345, %p343, %p328;
	and.pred  	%p346, %p345, %p344;
	@%p346 bra 	$L__BB0_37;
	mov.b16 	%rs849, 0;
	st.shared.u8 	[_ZZ16smoothing_kernelP8PPMPixelS0_iiE8img_shrd+99], %rs849;
	st.shared.u8 	[_ZZ16smoothing_kernelP8PPMPixelS0_iiE8img_shrd+100], %rs849;
	bra.uni 	$L__BB0_38;
$L__BB0_37:
	cvt.s64.s32 	%rd395, %r15;
	cvt.s64.s32 	%rd396, %r3;
	add.s64 	%rd397, %rd395, %rd396;
	mad.lo.s64 	%rd398, %rd397, 3, %rd1;
	ld.global.u8 	%rs676, [%rd398+-18];
	st.shared.u8 	[_ZZ16smoothing_kernelP8PPMPixelS0_iiE8img_shrd+99], %rs676;
	ld.global.u8 	%rs677, [%rd398+-17];
	st.shared.u8 	[_ZZ16smoothing_kernelP8PPMPixelS0_iiE8img_shrd+100], %rs677;
	ld.global.u8 	%rs849, [%rd398+-16];
$L__BB0_38:
	setp.lt.s32 	%p348, %r16, %r252;
	st.shared.u8 	[_ZZ16smoothing_kernelP8PPMPixelS0_iiE8img_shrd+101], %rs849;
	or.b32  	%r345, %r16, %r23;
	setp.gt.s32 	%p349, %r345, -1;
	and.pred  	%p350, %p348, %p328;
	and.pred  	%p351, %p350, %p349;
	@%p351 bra 	$L__BB0_40;
	mov.b16 	%rs850, 0;
	st.shared.u8 	[_ZZ16smoothing_kernelP8PPMPixelS0_iiE8img_shrd+102], %rs850;
	st.shared.u8 	[_ZZ16smoothing_kernelP8PPMPixelS0_iiE8img_shrd+103], %rs850;
	bra.uni 	$L__BB0_41;
$L__BB0_40:
	cvt.s64.s32 	%rd399, %r17;
	cvt.s64.s32 	%rd400, %r3;
	add.s64 	%rd401, %rd399, %rd400;
	mad.lo.s64 	%rd402, %rd401, 3, %rd1;
	ld.global.u8 	%rs679, [%rd402+-18];
	st.shared.u8 	[_ZZ16smoothing_kernelP8PPMPixelS0_iiE8img_shrd+102], %rs679;
	ld.global.u8 	%rs680, [%rd402+-17];
	st.shared.u8 	[_ZZ16smoothing_kernelP8PPMPixelS0_iiE8img_shrd+103], %rs680;
	ld.global.u8 	%rs850, [%rd402+-16];
$L__BB0_41:
	setp.lt.s32 	%p353, %r18, %r252;
	st.shared.u8 	[_ZZ16smoothing_kernelP8PPMPixelS0_iiE8img_shrd+104], %rs850;
	or.b32  	%r346, %r18, %r23;
	setp.gt.s32 	%p354, %r346, -1;
	and.pred  	%p355, %p353, %p328;
	and.pred  	%p356, %p355, %p354;
	@%p356 bra 	$L__BB0_43;
	mov.b16 	%rs851, 0;
	st.shared.u8 	[_ZZ16smoothing_kernelP8PPMPixelS0_iiE8img_shrd+105], %rs851;
	st.shared.u8 	[_ZZ16smoothing_kernelP8PPMPixelS0_iiE8img_shrd+106], %rs851;
	bra.uni 	$L__BB0_44;
$L__BB0_43:
	cvt.s64.s32 	%rd403, %r19;
	cvt.s64.s32 	%rd404, %r3;
	add.s64 	%rd405, %rd403, %rd404;
	mad.lo.s64 	%rd406, %rd405, 3, %rd1;
	ld.global.u8 	%rs682, [%rd406+-18];
	st.shared.u8 	[_ZZ16smoothing_kernelP8PPMPixelS0_iiE8img_shrd+105], %rs682;
	ld.global.u8 	%rs683, [%rd406+-17];
	st.shared.u8 	[_ZZ16smoothing_kernelP8PPMPixelS0_iiE8img_shrd+106], %rs683;
	ld.global.u8 	%rs851, [%rd406+-16];
$L__BB0_44:
	setp.le.u32 	%p358, %r257, %r252;
	st.shared.u8 	[_ZZ16smoothing_kernelP8PPMPixelS0_iiE8img_shrd+107], %rs851;
	or.b32  	%r347, %r20, %r23;
	setp.gt.s32 	%p359, %r347, -1;
	and.pred  	%p360, %p359, %p358;
	and.pred  	%p361, %p360, %p328;
	@%p361 bra 	$L__BB0_46;
	mov.b16 	%rs852, 0;
	st.shared.u8 	[_ZZ16smoothing_kernelP8PPMPixelS0_iiE8img_shrd+108], %rs852;
	st.shared.u8 	[_ZZ16smoothing_kernelP8PPMPixelS0_iiE8img_shrd+109], %rs852;
	bra.uni 	$L__BB0_47;
$L__BB0_46:
	cvt.s64.s32 	%rd407, %r21;
	cvt.s64.s32 	%rd408, %r3;
	add.s64 	%rd409, %rd407, %rd408;
	mad.lo.s64 	%rd410, %rd409, 3, %rd1;
	ld.global.u8 	%rs685, [%rd410+-18];
	st.shared.u8 	[_ZZ16smoothing_kernelP8PPMPixelS0_iiE8img_shrd+108], %rs685;
	ld.global.u8 	%rs686, [%rd410+-17];
	st.shared.u8 	[_ZZ16smoothing_kernelP8PPMPixelS0_iiE8img_shrd+109], %rs686;
	ld.global.u8 	%rs852, [%rd410+-16];
$L__BB0_47:
	st.shared.u8 	[_ZZ16smoothing_kernelP8PPMPixelS0_iiE8img_shrd+110], %rs852;
	setp.gt.s32 	%p363, %r3, 5;
	and.pred  	%p364, %p363, %p328;
	@%p364 bra 	$L__BB0_49;
	mov.b16 	%rs853, 0;
	st.shared.u8 	[_ZZ16smoothing_kernelP8PPMPixelS0_iiE8img_shrd+111], %rs853;
	st.shared.u8 	[_ZZ16smoothing_kernelP8PPMPixelS0_iiE8img_shrd+112], %rs853;
	bra.uni 	$L__BB0_50;
$L__BB0_49:
	cvt.s64.s32 	%rd411, %r22;
	cvt.u64.u32 	%rd412, %r3;
	add.s64 	%rd413, %rd411, %rd412;
	mad.lo.s64 	%rd414, %rd413, 3, %rd1;
	ld.global.u8 	%rs688, [%rd414+-18];
	st.shared.u8 	[_ZZ16smoothing_kernelP8PPMPixelS0_iiE8img_shrd+111], %rs688;
	ld.global.u8 	%rs689, [%rd414+-17];
	st.shared.u8 	[_ZZ16smoothing_kernelP8PPMPixelS0_iiE8img_shrd+112], %rs689;
	ld.global.u8 	%rs853, [%rd414+-16];
$L__BB0_50:
	setp.lt.s32 	%p365, %r8, %r252;
	st.shared.u8 	[_ZZ16smoothing_kernelP8PPMPixelS0_iiE8img_shrd+113], %rs853;
	add.s32 	%r24, %r3, -5;
	setp.lt.s32 	%p366, %r24, %r250;
	or.b32  	%r348, %r8, %r24;
	setp.gt.s32 	%p367, %r348, -1;
	and.pred  	%p368, %p365, %p366;
	and.pred  	%p369, %p368, %p367;
	@%p369 bra 	$L__BB0_52;
	mov.b16 	%rs854, 0;
	st.shared.u8 	[_ZZ16smoothing_kernelP8PPMPixelS0_iiE8img_shrd+180], %rs854;
	st.shared.u8 	[_ZZ16smoothing_kernelP8PPMPixelS0_iiE8img_shrd+181], %rs854;
	bra.uni 	$L__BB0_53;
$L__BB0_52:
	cvt.s64.s32 	%rd415, %r9;
	cvt.s64.s32 	%rd416, %r3;
	add.s64 	%rd417, %rd415, %rd416;
	mad.lo.s64 	%rd418, %rd417, 3, %rd1;
	ld.global.u8 	%rs691, [%rd418+-15];
	st.shared.u8 	[_ZZ16smoothing_kernelP8PPMPixelS0_iiE8img_shrd+180], %rs691;
	ld.global.u8 	%rs692, [%rd418+-14];
	st.shared.u8 	[_ZZ16smoothing_kernelP8PPMPixelS0_iiE8img_shrd+181], %rs692;
	ld.global.u8 	%rs854, [%rd418+-13];
$L__BB0_53:
	setp.lt.s32 	%p371, %r10, %r252;
	st.shared.u8 	[_ZZ16smoothing_kernelP8PPMPixelS0_iiE8img_shrd+182], %rs854;
	or.b32  	%r349, %r10, %r24;
	setp.gt.s32 	%p372, %r349, -1;
	and.pred  	%p373, %p371, %p366;
	and.pred  	%p374, %p373, %p372;
	@%p374 bra 	$L__BB0_55;
	mov.b16 	%rs855, 0;
	st.shared.u8 	[_ZZ16smoothing_kernelP8PPMPixelS0_iiE8img_shrd+183], %rs855;
	st.shared.u8 	[_ZZ16smoothing_kernelP8PPMPixelS0_iiE8img_shrd+184], %rs855;
	bra.uni 	$L__BB0_56;
$L__BB0_55:
	cvt.s64.s32 	%rd419, %r11;
	cvt.s64.s32 	%rd420, %r3;
	add.s64 	%rd421, %rd419, %rd420;
	mad.lo.s64 	%rd422, %rd421, 3, %rd1;
	ld.global.u8 	%rs694, [%rd422+-15];
	st.shared.u8 	[_ZZ16smoothing_kernelP8PPMPixelS0_iiE8img_shrd+183], %rs694;
	ld.global.u8 	%rs695, [%rd422+-14];
	st.shared.u8 	[_ZZ16smoothing_kernelP8PPMPixelS0_iiE8img_shrd+184], %rs695;
	ld.global.u8 	%rs855, [%rd422+-13];
$L__BB0_56:
	setp.lt.s32 	%p376, %r12, %r252;
	st.shared.u8 	[_ZZ16smoothing_kernelP8PPMPixelS0_iiE8img_shrd+185], %rs855;
	or.b32  	%r350, %r12, %r24;
	setp.gt.s32 	%p377, %r350, -1;
	and.pred  	%p378, %p376, %p366;
	and.pred  	%p379, %p378, %p377;
	@%p379 bra 	$L__BB0_58;
	mov.b16 	%rs856, 0;
	st.shared.u8 	[_ZZ16smoothing_kernelP8PPMPixelS0_iiE8img_shrd+186], %rs856;
	st.shared.u8 	[_ZZ16smoothing_kernelP8PPMPixelS0_iiE8img_shrd+187], %rs856;
	bra.uni 	$L__BB0_59;
$L__BB0_58:
	cvt.s64.s32 	%rd423, %r13;
	cvt.s64.s32 	%rd424, %r3;
	add.s64 	%rd425, %rd423, %rd424;
	mad.lo.s64 	%rd426, %rd425, 3, %rd1;
	ld.global.u8 	%rs697, [%rd426+-15];
	st.shared.u8 	[_ZZ16smoothing_kernelP8PPMPixelS0_iiE8img_shrd+186], %rs697;
	ld.global.u8 	%rs698, [%rd426+-14];
	st.shared.u8 	[_ZZ16smoothing_kernelP8PPMPixelS0_iiE8img_shrd+187], %rs698;
	ld.global.u8 	%rs856, [%rd426+-13];
$L__BB0_59:
	setp.lt.s32 	%p381, %r14, %r252;
	st.shared.u8 	[_ZZ16smoothing_kernelP8PPMPixelS0_iiE8img_shrd+188], %rs856;
	or.b32  	%r351, %r14, %r24;
	setp.gt.s32 	%p382, %r351, -1;
	and.pred  	%p383, %p381, %p366;
	and.pred  	%p384, %p383, %p382;
	@%p384 bra 	$L__BB0_61;
	mov.b16 	%rs857, 0;
	st.shared.u8 	[_ZZ16smoothing_kernelP8PPMPixelS0_iiE8img_shrd+189], %rs857;
	st.shared.u8 	[_ZZ16smoothing_kernelP8PPMPixelS0_iiE8img_shrd+190], %rs857;
	bra.uni 	$L__BB0_62;
$L__BB0_61:
	cvt.s64.s32 	%rd427, %r15;
	cvt.s64.s32 	%rd428, %r3;
	add.s64 	%rd429, %rd427, %rd428;
	mad.lo.s64 	%rd430, %rd429, 3, %rd1;
	ld.global.u8 	%rs700, [%rd430+-15];
	st.shared.u8 	[_ZZ16smoothing_kernelP8PPMPixelS0_iiE8img_shrd+189], %rs700;
	ld.global.u8 	%rs701, [%rd430+-14];
	st.shared.u8 	[_ZZ16smoothing_kernelP8PPMPixelS0_iiE8img_shrd+190], %rs701;
	ld.global.u8 	%rs857, [%rd430+-13];
$L__BB0_62:
	setp.lt.s32 	%p386, %r16, %r252;
	st.shared.u8 	[_ZZ16smoothing_kernelP8PPMPixelS0_iiE8img_shrd+191], %rs857;
	or.b32  	%r352, %r16, %r24;
	setp.gt.s32 	%p387, %r352, -1;
	and.pred  	%p388, %p386, %p366;
	and.pred  	%p389, %p388, %p387;
	@%p389 bra 	$L__BB0_64;
	mov.b16 	%rs858, 0;
	st.shared.u8 	[_ZZ16smoothing_kernelP8PPMPixelS0_iiE8img_shrd+192], %rs858;
	st.shared.u8 	[_ZZ16smoothing_kernelP8PPMPixelS0_iiE8img_shrd+193], %rs858;
	bra.uni 	$L__BB0_65;
$L__BB0_64:
	cvt.s64.s32 	%rd431, %r17;
	cvt.s64.s32 	%rd432, %r3;
	add.s64 	%rd433, %rd431, %rd432;
	mad.lo.s64 	%rd434, %rd433, 3, %rd1;
	ld.global.u8 	%rs703, [%rd434+-15];
	st.shared.u8 	[_ZZ16smoothing_kernelP8PPMPixelS0_iiE8img_shrd+192], %rs703;
	ld.global.u8 	%rs704, [%rd434+-14];
	st.shared.u8 	[_ZZ16smoothing_kernelP8PPMPixelS0_iiE8img_shrd+193], %rs704;
	ld.global.u8 	%rs858, [%rd434+-13];
$L__BB0_65:
	setp.lt.s32 	%p391, %r18, %r252;
	st.shared.u8 	[_ZZ16smoothing_kernelP8PPMPixelS0_iiE8img_shrd+194], %rs858;
	or.b32  	%r353, %r18, %r24;
	setp.gt.s32 	%p392, %r353, -1;
	and.pred  	%p393, %p391, %p366;
	and.pred  	%p394, %p393, %p392;
	@%p394 bra 	$L__BB0_67;
	mov.b16 	%rs859, 0;
	st.shared.u8 	[_ZZ16smoothing_kernelP8PPMPixelS0_iiE8img_shrd+195], %rs859;
	st.shared.u8 	[_ZZ16smoothing_kernelP8PPMPixelS0_iiE8img_shrd+196], %rs859;
	bra.uni 	$L__BB0_68;
$L__BB0_67:
	cvt.s64.s32 	%rd435, %r19;
	cvt.s64.s32 	%rd436, %r3;
	add.s64 	%rd437, %rd435, %rd436;
	mad.lo.s64 	%rd438, %rd437, 3, %rd1;
	ld.global.u8 	%rs706, [%rd438+-15];
	st.shared.u8 	[_ZZ16smoothing_kernelP8PPMPixelS0_iiE8img_shrd+195], %rs706;
	ld.global.u8 	%rs707, [%rd438+-14];
	st.shared.u8 	[_ZZ16smoothing_kernelP8PPMPixelS0_iiE8img_shrd+196], %rs707;
	ld.global.u8 	%rs859, [%rd438+-13];
$L__BB0_68:
	setp.le.u32 	%p396, %r257, %r252;
	st.shared.u8 	[_ZZ16smoothing_kernelP8PPMPixelS0_iiE8img_shrd+197], %rs859;
	or.b32  	%r354, %r20, %r24;
	setp.gt.s32 	%p397, %r354, -1;
	and.pred  	%p398, %p397, %p396;
	and.pred  	%p399, %p398, %p366;
	@%p399 bra 	$L__BB0_70;
	mov.b16 	%rs860, 0;
	st.shared.u8 	[_ZZ16smoothing_kernelP8PPMPixelS0_iiE8img_shrd+198], %rs860;
	st.shared.u8 	[_ZZ16smoothing_kernelP8PPMPixelS0_iiE8img_shrd+199], %rs860;
	bra.uni 	$L__BB0_71;
$L__BB0_70:
	cvt.s64.s32 	%rd439, %r21;
	cvt.s64.s32 	%rd440, %r3;
	add.s64 	%rd441, %rd439, %rd440;
	mad.lo.s64 	%rd442, %rd441, 3, %rd1;
	ld.global.u8 	%rs709, [%rd442+-15];
	st.shared.u8 	[_ZZ16smoothing_kernelP8PPMPixelS0_iiE8img_shrd+198], %rs709;
	ld.global.u8 	%rs710, [%rd442+-14];
	st.shared.u8 	[_ZZ16smoothing_kernelP8PPMPixelS0_iiE8img_shrd+199], %rs710;
	ld.global.u8 	%rs860, [%rd442+-13];
$L__BB0_71:
	st.shared.u8 	[_ZZ16smoothing_kernelP8PPMPixelS0_iiE8img_shrd+200], %rs860;
	setp.gt.s32 	%p401, %r3, 4;
	and.pred  	%p402, %p401, %p366;
	@%p402 bra 	$L__BB0_73;
	mov.b16 	%rs861, 0;
	st.shared.u8 	[_ZZ16smoothing_kernelP8PPMPixelS0_iiE8img_shrd+201], %rs861;
	st.shared.u8 	[_ZZ16smoothing_kernelP8PPMPixelS0_iiE8img_shrd+202], %rs861;
	bra.uni 	$L__BB0_74;
$L__BB0_73:
	cvt.s64.s32 	%rd443, %r22;
	cvt.u64.u32 	%rd444, %r3;
	add.s64 	%rd445, %rd443, %rd444;
	mad.lo.s64 	%rd446, %rd445, 3, %rd1;
	ld.global.u8 	%rs712, [%rd446+-15];
	st.shared.u8 	[_ZZ16smoothing_kernelP8PPMPixelS0_iiE8img_shrd+201], %rs712;
	ld.global.u8 	%rs713, [%rd446+-14];
	st.shared.u8 	[_ZZ16smoothing_kernelP8PPMPixelS0_iiE8img_shrd+202], %rs713;
	ld.global.u8 	%rs861, [%rd446+-13];
$L__BB0_74:
	setp.lt.s32 	%p403, %r8, %r252;
	st.shared.u8 	[_ZZ16smoothing_kernelP8PPMPixelS0_iiE8img_shrd+203], %rs861;
	add.s32 	%r25, %r3, -4;
	setp.lt.s32 	%p404, %r25, %r250;
	or.b32  	%r355, %r8, %r25;
	setp.gt.s32 	%p405, %r355, -1;
	and.pred  	%p406, %p403, %p404;
	and.pred  	%p407, %p406, %p405;
	@%p407 bra 	$L__BB0_76;
	mov.b16 	%rs862, 0;
	st.shared.u8 	[_ZZ16smoothing_kernelP8PPMPixelS0_iiE8img_shrd+270], %rs862;
	st.shared.u8 	[_ZZ16smoothing_kernelP8PPMPixelS0_iiE8img_shrd+271], %rs862;
	bra.uni 	$L__BB0_77;
$L__BB0_76:
	cvt.s64.s32 	%rd447, %r9;
	cvt.s64.s32 	%rd448, %r3;
	add.s64 	%rd449, %rd447, %rd448;
	mad.lo.s64 	%rd450, %rd449, 3, %rd1;
	ld.global.u8 	%rs715, [%rd450+-12];
	st.shared.u8 	[_ZZ16smoothing_kernelP8PPMPixelS0_iiE8img_shrd+270], %rs715;
	ld.global.u8 	%rs716, [%rd450+-11];
	st.shared.u8 	[_ZZ16smoothing_kernelP8PPMPixelS0_iiE8img_shrd+271], %rs716;
	ld.global.u8 	%rs862, [%rd450+-10];
$L__BB0_77:
	setp.lt.s32 	%p409, %r10, %r252;
	st.shared.u8 	[_ZZ16smoothing_kernelP8PPMPixelS0_iiE8img_shrd+272], %rs862;
	or.b32  	%r356, %r10, %r25;
	setp.gt.s32 	%p410, %r356, -1;
	and.pred  	%p411, %p409, %p404;
	and.pred  	%p412, %p411, %p410;
	@%p412 bra 	$L__BB0_79;
	mov.b16 	%rs863, 0;
	st.shared.u8 	[_ZZ16smoothing_kernelP8PPMPixelS0_iiE8img_shrd+273], %rs863;
	st.shared.u8 	[_ZZ16smoothing_kernelP8PPMPixelS0_iiE8img_shrd+274], %rs863;
	bra.uni 	$L__BB0_80;
$L__BB0_79:
	cvt.s64.s32 	%rd451, %r11;
	cvt.s64.s32 	%rd452, %r3;
	add.s64 	%rd453, %rd451, %rd452;
	mad.lo.s64 	%rd454, %rd453, 3, %rd1;
	ld.global.u8 	%rs718, [%rd454+-12];
	st.shared.u8 	[_ZZ16smoothing_kernelP8PPMPixelS0_iiE8img_shrd+273], %rs718;
	ld.global.u8 	%rs719, [%rd454+-11];
	st.shared.u8 	[_ZZ16smoothing_kernelP8PPMPixelS0_iiE8img_shrd+274], %rs719;
	ld.global.u8 	%rs863, [%rd454+-10];
$L__BB0_80:
	setp.lt.s32 	%p414, %r12, %r252;
	st.shared.u8 	[_ZZ16smoothing_kernelP8PPMPixelS0_iiE8img_shrd+275], %rs863;
	or.b32  	%r357, %r12, %r25;
	setp.gt.s32 	%p415, %r357, -1;
	and.pred  	%p416, %p414, %p404;
	and.pred  	%p417, %p416, %p415;
	@%p417 bra 	$L__BB0_82;
	mov.b16 	%rs864, 0;
	st.shared.u8 	[_ZZ16smoothing_kernelP8PPMPixelS0_iiE8img_shrd+276], %rs864;
	st.shared.u8 	[_ZZ16smoothing_kernelP8PPMPixelS0_iiE8img_shrd+277], %rs864;
	bra.uni 	$L__BB0_83;
$L__BB0_82:
	cvt.s64.s32 	%rd455, %r13;
	cvt.s64.s32 	%rd456, %r3;
	add.s64 	%rd457, %rd455, %rd456;
	mad.lo.s64 	%rd458, %rd457, 3, %rd1;
	ld.global.u8 	%rs721, [%rd458+-12];
	st.shared.u8 	[_ZZ16smoothing_kernelP8PPMPixelS0_iiE8img_shrd+276], %rs721;
	ld.global.u8 	%rs722, [%rd458+-11];
	st.shared.u8 	[_ZZ16smoothing_kernelP8PPMPixelS0_iiE8img_shrd+277], %rs722;
	ld.global.u8 	%rs864, [%rd458+-10];
$L__BB0_83:
	setp.lt.s32 	%p419, %r14, %r252;
	st.shared.u8 	[_ZZ16smoothing_kernelP8PPMPixelS0_iiE8img_shrd+278], %rs864;
	or.b32  	%r358, %r14, %r25;
	setp.gt.s32 	%p420, %r358, -1;
	and.pred  	%p421, %p419, %p404;
	and.pred  	%p422, %p421, %p420;
	@%p422 bra 	$L__BB0_85;
	mov.b16 	%rs865, 0;
	st.shared.u8 	[_ZZ16smoothing_kernelP8PPMPixelS0_iiE8img_shrd+279], %rs865;
	st.shared.u8 	[_ZZ16smoothing_kernelP8PPMPixelS0_iiE8img_shrd+280], %rs865;
	bra.uni 	$L__BB0_86;
$L__BB0_85:
	cvt.s64.s32 	%rd459, %r15;
	cvt.s64.s32 	%rd460, %r3;
	add.s64 	%rd461, %rd459, %rd460;
	mad.lo.s64 	%rd462, %rd461, 3, %rd1;
	ld.global.u8 	%rs724, [%rd462+-12];
	st.shared.u8 	[_ZZ16smoothing_kernelP8PPMPixelS0_iiE8img_shrd+279], %rs724;
	ld.global.u8 	%rs725, [%rd462+-11];
	st.shared.u8 	[_ZZ16smoothing_kernelP8PPMPixelS0_iiE8img_shrd+280], %rs725;
	ld.global.u8 	%rs865, [%rd462+-10];
$L__BB0_86:
	setp.lt.s32 	%p424, %r16, %r252;
	st.shared.u8 	[_ZZ16smoothing_kernelP8PPMPixelS0_iiE8img_shrd+281], %rs865;
	or.b32  	%r359, %r16, %r25;
	setp.gt.s32 	%p425, %r359, -1;
	and.pred  	%p426, %p424, %p404;
	and.pred  	%p427, %p426, %p425;
	@%p427 bra 	$L__BB0_88;
	mov.b16 	%rs866, 0;
	st.shared.u8 	[_ZZ16smoothing_kernelP8PPMPixelS0_iiE8img_shrd+282], %rs866;
	st.shared.u8 	[_ZZ16smoothing_kernelP8PPMPixelS0_iiE8img_shrd+283], %rs866;
	bra.uni 	$L__BB0_89;
$L__BB0_88:
	cvt.s64.s32 	%rd463, %r17;
	cvt.s64.s32 	%rd464, %r3;
	add.s64 	%rd465, %rd463, %rd464;
	mad.lo.s64 	%rd466, %rd465, 3, %rd1;
	ld.global.u8 	%rs727, [%rd466+-12];
	st.shared.u8 	[_ZZ16smoothing_kernelP8PPMPixelS0_iiE8img_shrd+282], %rs727;
	ld.global.u8 	%rs728, [%rd466+-11];
	st.shared.u8 	[_ZZ16smoothing_kernelP8PPMPixelS0_iiE8img_shrd+283], %rs728;
	ld.global.u8 	%rs866, [%rd466+-10];
$L__BB0_89:
	setp.lt.s32 	%p429, %r18, %r252;
	st.shared.u8 	[_ZZ16smoothing_kernelP8PPMPixelS0_iiE8img_shrd+284], %rs866;
	or.b32  	%r360, %r18, %r25;
	setp.gt.s32 	%p430, %r360, -1;
	and.pred  	%p431, %p429, %p404;
	and.pred  	%p432, %p431, %p430;
	@%p432 bra 	$L__BB0_91;
	mov.b16 	%rs867, 0;
	st.shared.u8 	[_ZZ16smoothing_kernelP8PPMPixelS0_iiE8img_shrd+285], %rs867;
	st.shared.u8 	[_ZZ16smoothing_kernelP8PPMPixelS0_iiE8img_shrd+286], %rs867;
	bra.uni 	$L__BB0_92;
$L__BB0_91:
	cvt.s64.s32 	%rd467, %r19;
	cvt.s64.s32 	%rd468, %r3;
	add.s64 	%rd469, %rd467, %rd468;
	mad.lo.s64 	%rd470, %rd469, 3, %rd1;
	ld.global.u8 	%rs730, [%rd470+-12];
	st.shared.u8 	[_ZZ16smoothing_kernelP8PPMPixelS0_iiE8img_shrd+285], %rs730;
	ld.global.u8 	%rs731, [%rd470+-11];
	st.shared.u8 	[_ZZ16smoothing_kernelP8PPMPixelS0_iiE8img_shrd+286], %rs731;
	ld.global.u8 	%rs867, [%rd470+-10];
$L__BB0_92:
	setp.le.u32 	%p434, %r257, %r252;
	st.shared.u8 	[_ZZ16smoothing_kernelP8PPMPixelS0_iiE8img_shrd+287], %rs867;
	or.b32  	%r361, %r20, %r25;
	setp.gt.s32 	%p435, %r361, -1;
	and.pred  	%p436, %p435, %p434;
	and.pred  	%p437, %p436, %p404;
	@%p437 bra 	$L__BB0_94;
	mov.b16 	%rs868, 0;
	st.shared.u8 	[_ZZ16smoothing_kernelP8PPMPixelS0_iiE8img_shrd+288], %rs868;
	st.shared.u8 	[_ZZ16smoothing_kernelP8PPMPixelS0_iiE8img_shrd+289], %rs868;
	bra.uni 	$L__BB0_95;
$L__BB0_94:
	cvt.s64.s32 	%rd471, %r21;
	cvt.s64.s32 	%rd472, %r3;
	add.s64 	%rd473, %rd471, %rd472;
	mad.lo.s64 	%rd474, %rd473, 3, %rd1;
	ld.global.u8 	%rs733, [%rd474+-12];
	st.shared.u8 	[_ZZ16smoothing_kernelP8PPMPixelS0_iiE8img_shrd+288], %rs733;
	ld.global.u8 	%rs734, [%rd474+-11];
	st.shared.u8 	[_ZZ16smoothing_kernelP8PPMPixelS0_iiE8img_shrd+289], %rs734;
	ld.global.u8 	%rs868, [%rd474+-10];
$L__BB0_95:
	st.shared.u8 	[_ZZ16smoothing_kernelP8PPMPixelS0_iiE8img_shrd+290], %rs868;
	setp.gt.s32 	%p439, %r3, 3;
	and.pred  	%p440, %p439, %p404;
	@%p440 bra 	$L__BB0_97;
	mov.b16 	%rs869, 0;
	st.shared.u8 	[_ZZ16smoothing_kernelP8PPMPixelS0_iiE8img_shrd+291], %rs869;
	st.shared.u8 	[_ZZ16smoothing_kernelP8PPMPixelS0_iiE8img_shrd+292], %rs869;
	bra.uni 	$L__BB0_98;
$L__BB0_97:
	cvt.s64.s32 	%rd475, %r22;
	cvt.u64.u32 	%rd476, %r3;
	add.s64 	%rd477, %rd475, %rd476;
	mad.lo.s64 	%rd478, %rd477, 3, %rd1;
	ld.global.u8 	%rs736, [%rd478+-12];
	st.shared.u8 	[_ZZ16smoothing_kernelP8PPMPixelS0_iiE8img_shrd+291], %rs736;
	ld.global.u8 	%rs737, [%rd478+-11];
	st.shared.u8 	[_ZZ16smoothing_kernelP8PPMPixelS0_iiE8img_shrd+292], %rs737;
	ld.global.u8 	%rs869, [%rd478+-10];
$L__BB0_98:
	setp.lt.s32 	%p441, %r8, %r252;
	st.shared.u8 	[_ZZ16smoothing_kernelP8PPMPixelS0_iiE8img_shrd+293], %rs869;
	add.s32 	%r26, %r3, -3;
	setp.lt.s32 	%p442, %r26, %r250;
	or.b32  	%r362, %r8, %r26;
	setp.gt.s32 	%p443, %r362, -1;
	and.pred  	%p444, %p441, %p442;
	and.pred  	%p445, %p444, %p443;
	@%p445 bra 	$L__BB0_100;
	mov.b16 	%rs870, 0;
	st.shared.u8 	[_ZZ16smoothing_kernelP8PPMPixelS0_iiE8img_shrd+360], %rs870;
	st.shared.u8 	[_ZZ16smoothing_kernelP8PPMPixelS0_iiE8img_shrd+361], %rs870;
	bra.uni 	$L__BB0_101;
$L__BB0_100:
	cvt.s64.s32 	%rd479, %r9;
	cvt.s64.s32 	%rd480, %r3;
	add.s64 	%rd481, %rd479, %rd480;
	mad.lo.s64 	%rd482, %rd481, 3, %rd1;
	ld.global.u8 	%rs739, [%rd482+-9];
	st.shared.u8 	[_ZZ16smoothing_kernelP8PPMPixelS0_iiE8img_shrd+360], %rs739;
	ld.global.u8 	%rs740, [%rd482+-8];
	st.shared.u8 	[_ZZ16smoothing_kernelP8PPMPixelS0_iiE8img_shrd+361], %rs740;
	ld.global.u8 	%rs870, [%rd482+-7];
$L__BB0_101:
	setp.lt.s32 	%p447, %r10, %r252;
	st.shared.u8 	[_ZZ16smoothing_kernelP8PPMPixelS0_iiE8img_shrd+362], %rs870;
	or.b32  	%r363, %r10, %r26;
	setp.gt.s32 	%p448, %r363, -1;
	and.pred  	%p449, %p447, %p442;
	and.pred  	%p450, %p449, %p448;
	@%p450 bra 	$L__BB0_103;
	mov.b16 	%rs871, 0;
	st.shared.u8 	[_ZZ16smoothing_kernelP8PPMPixelS0_iiE8img_shrd+363], %rs871;
	st.shared.u8 	[_ZZ16smoothing_kernelP8PPMPixelS0_iiE8img_shrd+364], %rs871;
	bra.uni 	$L__BB0_104;
$L__BB0_103:
	cvt.s64.s32 	%rd483, %r11;
	cvt.s64.s32 	%rd484, %r3;
	add.s64 	%rd485, %rd483, %rd484;
	mad.lo.s64 	%rd486, %rd485, 3, %rd1;
	ld.global.u8 	%rs742, [%rd486+-9];
	st.shared.u8 	[_ZZ16smoothing_kernelP8PPMPixelS0_iiE8img_shrd+363], %rs742;
	ld.global.u8 	%rs743, [%rd486+-8];
	st.shared.u8 	[_ZZ16smoothing_kernelP8PPMPixelS0_iiE8img_shrd+364], %rs743;
	ld.global.u8 	%rs871, [%rd486+-7];
$L__BB0_104:
	setp.lt.s32 	%p452, %r12, %r252;
	st.shared.u8 	[_ZZ16smoothing_kernelP8PPMPixelS0_iiE8img_shrd+365], %rs871;
	or.b32  	%r364, %r12, %r26;
	setp.gt.s32 	%p453, %r364, -1;
	and.pred  	%p454, %p452, %p442;
	and.pred  	%p455, %p454, %p453;
	@%p455 bra 	$L__BB0_106;
	mov.b16 	%rs872, 0;
	st.shared.u8 	[_ZZ16smoothing_kernelP8PPMPixelS0_iiE8img_shrd+366], %rs872;
	st.shared.u8 	[_ZZ16smoothing_kernelP8PPMPixelS0_iiE8img_shrd+367], %rs872;
	bra.uni 	$L__BB0_107;
$L__BB0_106:
	cvt.s64.s32 	%rd487, %r13;
	cvt.s64.s32 	%rd488, %r3;
	add.s64 	%rd489, %rd487, %rd488;
	mad.lo.s64 	%rd490, %rd489, 3, %rd1;
	ld.global.u8 	%rs745, [%rd490+-9];
	st.shared.u8 	[_ZZ16smoothing_kernelP8PPMPixelS0_iiE8img_shrd+366], %rs745;
	ld.global.u8 	%rs746, [%rd490+-8];
	st.shared.u8 	[_ZZ16smoothing_kernelP8PPMPixelS0_iiE8img_shrd+367], %rs746;
	ld.global.u8 	%rs872, [%rd490+-7];
$L__BB0_107:
	setp.lt.s32 	%p457, %r14, %r252;
	st.shared.u8 	[_ZZ16smoothing_kernelP8PPMPixelS0_iiE8img_shrd+368], %rs872;
	or.b32  	%r365, %r14, %r26;
	setp.gt.s32 	%p458, %r365, -1;
	and.pred  	%p459, %p457, %p442;
	and.pred  	%p460, %p459, %p458;
	@%p460 bra 	$L__BB0_109;
	mov.b16 	%rs873, 0;
	st.shared.u8 	[_ZZ16smoothing_kernelP8PPMPixelS0_iiE8img_shrd+369], %rs873;
	st.shared.u8 	[_ZZ16smoothing_kernelP8PPMPixelS0_iiE8img_shrd+370], %rs873;
	bra.uni 	$L__BB0_110;
$L__BB0_109:
	cvt.s64.s32 	%rd491, %r15;
	cvt.s64.s32 	%rd492, %r3;
	add.s64 	%rd493, %rd491, %rd492;
	mad.lo.s64 	%rd494, %rd493, 3, %rd1;
	ld.global.u8 	%rs748, [%rd494+-9];
	st.shared.u8 	[_ZZ16smoothing_kernelP8PPMPixelS0_iiE8img_shrd+369], %rs748;
	ld.global.u8 	%rs749, [%rd494+-8];
	st.shared.u8 	[_ZZ16smoothing_kernelP8PPMPixelS0_iiE8img_shrd+370], %rs749;
	ld.global.u8 	%rs873, [%rd494+-7];
$L__BB0_110:
	setp.lt.s32 	%p462, %r16, %r252;
	st.shared.u8 	[_ZZ16smoothing_kernelP8PPMPixelS0_iiE8img_shrd+371], %rs873;
	or.b32  	%r366, %r16, %r26;
	setp.gt.s32 	%p463, %r366, -1;
	and.pred  	%p464, %p462, %p442;
	and.pred  	%p465, %p464, %p463;
	@%p465 bra 	$L__BB0_112;
	mov.b16 	%rs874, 0;
	st.shared.u8 	[_ZZ16smoothing_kernelP8PPMPixelS0_iiE8img_shrd+372], %rs874;
	st.shared.u8 	[_ZZ16smoothing_kernelP8PPMPixelS0_iiE8img_shrd+373], %rs874;
	bra.uni 	$L__BB0_113;
$L__BB0_112:
	cvt.s64.s32 	%rd495, %r17;
	cvt.s64.s32 	%rd496, %r3;
	add.s64 	%rd497, %rd495, %rd496;
	mad.lo.s64 	%rd498, %rd497, 3, %rd1;
	ld.global.u8 	%rs751, [%rd498+-9];
	st.shared.u8 	[_ZZ16smoothing_kernelP8PPMPixelS0_iiE8img_shrd+372], %rs751;
	ld.global.u8 	%rs752, [%rd498+-8];
	st.shared.u8 	[_ZZ16smoothing_kernelP8PPMPixelS0_iiE8img_shrd+373], %rs752;
	ld.global.u8 	%rs874, [%rd498+-7];
$L__BB0_113:
	setp.lt.s32 	%p467, %r18, %r252;
	st.shared.u8 	[_ZZ16smoothing_kernelP8PPMPixelS0_iiE8img_shrd+374], %rs874;
	or.b32  	%r367, %r18, %r26;
	setp.gt.s32 	%p468, %r367, -1;
	and.pred  	%p469, %p467, %p442;
	and.pred  	%p470, %p469, %p468;
	@%p470 bra 	$L__BB0_115;
	mov.b16 	%rs875, 0;
	st.shared.u8 	[_ZZ16smoothing_kernelP8PPMPixelS0_iiE8img_shrd+375], %rs875;
	st.shared.u8 	[_ZZ16smoothing_kernelP8PPMPixelS0_iiE8img_shrd+376], %rs875;
	bra.uni 	$L__BB0_116;
$L__BB0_115:
	cvt.s64.s32 	%rd499, %r19;
	cvt.s64.s32 	%rd500, %r3;
	add.s64 	%rd501, %rd499, %rd500;
	mad.lo.s64 	%rd502, %rd501, 3, %rd1;
	ld.global.u8 	%rs754, [%rd502+-9];
	st.shared.u8 	[_ZZ16smoothing_kernelP8PPMPixelS0_iiE8img_shrd+375], %rs754;
	ld.global.u8 	%rs755, [%rd502+-8];
	st.shared.u8 	[_ZZ16smoothing_kernelP8PPMPixelS0_iiE8img_shrd+376], %rs755;
	ld.global.u8 	%rs875, [%rd502+-7];
$L__BB0_116:
	setp.le.u32 	%p472, %r257, %r252;
	st.shared.u8 	[_ZZ16smoothing_kernelP8PPMPixelS0_iiE8img_shrd+377], %rs875;
	or.b32  	%r368, %r20, %r26;
	setp.gt.s32 	%p473, %r368, -1;
	and.pred  	%p474, %p473, %p472;
	and.pred  	%p475, %p474, %p442;
	@%p475 bra 	$L__BB0_118;
	mov.b16 	%rs876, 0;
	st.shared.u8 	[_ZZ16smoothing_kernelP8PPMPixelS0_iiE8img_shrd+378], %rs876;
	st.shared.u8 	[_ZZ16smoothing_kernelP8PPMPixelS0_iiE8img_shrd+379], %rs876;
	bra.uni 	$L__BB0_119;
$L__BB0_118:
	cvt.s64.s32 	%rd503, %r21;
	cvt.s64.s32 	%rd504, %r3;
	add.s64 	%rd505, %rd503, %rd504;
	mad.lo.s64 	%rd506, %rd505, 3, %rd1;
	ld.global.u8 	%rs757, [%rd506+-9];
	st.shared.u8 	[_ZZ16smoothing_kernelP8PPMPixelS0_iiE8img_shrd+378], %rs757;
	ld.global.u8 	%rs758, [%rd506+-8];
	st.shared.u8 	[_ZZ16smoothing_kernelP8PPMPixelS0_iiE8img_shrd+379], %rs758;
	ld.global.u8 	%rs876, [%rd506+-7];
$L__BB0_119:
	st.shared.u8 	[_ZZ16smoothing_kernelP8PPMPixelS0_iiE8img_shrd+380], %rs876;
	setp.gt.s32 	%p477, %r3, 2;
	and.pred  	%p478, %p477, %p442;
	@%p478 bra 	$L__BB0_121;
	mov.b16 	%rs877, 0;
	st.shared.u8 	[_ZZ16smoothing_kernelP8PPMPixelS0_iiE8img_shrd+381], %rs877;
	st.shared.u8 	[_ZZ16smoothing_kernelP8PPMPixelS0_iiE8img_shrd+382], %rs877;
	bra.uni 	$L__BB0_122;
$L__BB0_121:
	cvt.s64.s32 	%rd507, %r22;
	cvt.u64.u32 	%rd508, %r3;
	add.s64 	%rd509, %rd507, %rd508;
	mad.lo.s64 	%rd510, %rd509, 3, %rd1;
	ld.global.u8 	%rs760, [%rd510+-9];
	st.shared.u8 	[_ZZ16smoothing_kernelP8PPMPixelS0_iiE8img_shrd+381], %rs760;
	ld.global.u8 	%rs761, [%rd510+-8];
	st.shared.u8 	[_ZZ16smoothing_kernelP8PPMPixelS0_iiE8img_shrd+382], %rs761;
	ld.global.u8 	%rs877, [%rd510+-7];
$L__BB0_122:
	setp.lt.s32 	%p479, %r8, %r252;
	st.shared.u8 	[_ZZ16smoothing_kernelP8PPMPixelS0_iiE8img_shrd+383], %rs877;
	add.s32 	%r27, %r3, -2;
	setp.lt.s32 	%p480, %r27, %r250;
	or.b32  	%r369, %r8, %r27;
	setp.gt.s32 	%p481, %r369, -1;
	and.pred  	%p482, %p479, %p480;
	and.pred  	%p483, %p482, %p481;
	@%p483 bra 	$L__BB0_124;
	mov.b16 	%rs878, 0;
	st.shared.u8 	[_ZZ16smoothing_kernelP8PPMPixelS0_iiE8img_shrd+450], %rs878;
	st.shared.u8 	[_ZZ16smoothing_kernelP8PPMPixelS0_iiE8img_shrd+451], %rs878;
	bra.uni 	$L__BB0_125;
$L__BB0_124:
	cvt.s64.s32 	%rd511, %r9;
	cvt.s64.s32 	%rd512, %r3;
	add.s64 	%rd513, %rd511, %rd512;
	mad.lo.s64 	%rd514, %rd513, 3, %rd1;
	ld.global.u8 	%rs763, [%rd514+-6];
	st.shared.u8 	[_ZZ16smoothing_kernelP8PPMPixelS0_iiE8img_shrd+450], %rs763;
	ld.global.u8 	%rs764, [%rd514+-5];
	st.shared.u8 	[_ZZ16smoothing_kernelP8PPMPixelS0_iiE8img_shrd+451], %rs764;
	ld.global.u8 	%rs878, [%rd514+-4];
$L__BB0_125:
	setp.lt.s32 	%p485, %r10, %r252;
	st.shared.u8 	[_ZZ16smoothing_kernelP8PPMPixelS0_iiE8img_shrd+452], %rs878;
	or.b32  	%r370, %r10, %r27;
	setp.gt.s32 	%p486, %r370, -1;
	and.pred  	%p487, %p485, %p480;
	and.pred  	%p488, %p487, %p486;
	@%p488 bra 	$L__BB0_127;
	mov.b16 	%rs879, 0;
	st.shared.u8 	[_ZZ16smoothing_kernelP8PPMPixelS0_iiE8img_shrd+453], %rs879;
	st.shared.u8 	[_ZZ16smoothing_kernelP8PPMPixelS0_iiE8img_shrd+454], %rs879;
	bra.uni 	$L__BB0_128;
$L__BB0_127:
	cvt.s64.s32 	%rd515, %r11;
	cvt.s64.s32 	%rd516, %r3;
	add.s64 	%rd517, %rd515, %rd516;
	mad.lo.s64 	%rd518, %rd517, 3, %rd1;
	ld.global.u8 	%rs766, [%rd518+-6];
	st.shared.u8 	[_ZZ16smoothing_kernelP8PPMPixelS0_iiE8img_shrd+453], %rs766;
	ld.global.u8 	%rs767, [%rd518+-5];
	st.shared.u8 	[_ZZ16smoothing_kernelP8PPMPixelS0_iiE8img_shrd+454], %rs767;
	ld.global.u8 	%rs879, [%rd518+-4];
$L__BB0_128:
	setp.lt.s32 	%p490, %r12, %r252;
	st.shared.u8 	[_ZZ16smoothing_kernelP8PPMPixelS0_iiE8img_shrd+455], %rs879;
	or.b32  	%r371, %r12, %r27;
	setp.gt.s32 	%p491, %r371, -1;
	and.pred  	%p492, %p490, %p480;
	and.pred  	%p493, %p492, %p491;
	@%p493 bra 	$L__BB0_130;
	mov.b16 	%rs880, 0;
	st.shared.u8 	[_ZZ16smoothing_kernelP8PPMPixelS0_iiE8img_shrd+456], %rs880;
	st.shared.u8 	[_ZZ16smoothing_kernelP8PPMPixelS0_iiE8img_shrd+457], %rs880;
	bra.uni 	$L__BB0_131;
$L__BB0_130:
	cvt.s64.s32 	%rd519, %r13;
	cvt.s64.s32 	%rd520, %r3;
	add.s64 	%rd521, %rd519, %rd520;
	mad.lo.s64 	%rd522, %rd521, 3, %rd1;
	ld.global.u8 	%rs769, [%rd522+-6];
	st.shared.u8 	[_ZZ16smoothing_kernelP8PPMPixelS0_iiE8img_shrd+456], %rs769;
	ld.global.u8 	%rs770, [%rd522+-5];
	st.shared.u8 	[_ZZ16smoothing_kernelP8PPMPixelS0_iiE8img_shrd+457], %rs770;
	ld.global.u8 	%rs880, [%rd522+-4];
$L__BB0_131:
	setp.lt.s32 	%p495, %r14, %r252;
	st.shared.u8 	[_ZZ16smoothing_kernelP8PPMPixelS0_iiE8img_shrd+458], %rs880;
	or.b32  	%r372, %r14, %r27;
	setp.gt.s32 	%p496, %r372, -1;
	and.pred  	%p497, %p495, %p480;
	and.pred  	%p498, %p497, %p496;
	@%p498 bra 	$L__BB0_133;
	mov.b16 	%rs881, 0;
	st.shared.u8 	[_ZZ16smoothing_kernelP8PPMPixelS0_iiE8img_shrd+459], %rs881;
	st.shared.u8 	[_ZZ16smoothing_kernelP8PPMPixelS0_iiE8img_shrd+460], %rs881;
	bra.uni 	$L__BB0_134;
$L__BB0_133:
	cvt.s64.s32 	%rd523, %r15;
	cvt.s64.s32 	%rd524, %r3;
	add.s64 	%rd525, %rd523, %rd524;
	mad.lo.s64 	%rd526, %rd525, 3, %rd1;
	ld.global.u8 	%rs772, [%rd526+-6];
	st.shared.u8 	[_ZZ16smoothing_kernelP8PPMPixelS0_iiE8img_shrd+459], %rs772;
	ld.global.u8 	%rs773, [%rd526+-5];
	st.shared.u8 	[_ZZ16smoothing_kernelP8PPMPixelS0_iiE8img_shrd+460], %rs773;
	ld.global.u8 	%rs881, [%rd526+-4];
$L__BB0_134:
	setp.lt.s32 	%p500, %r16, %r252;
	st.shared.u8 	[_ZZ16smoothing_kernelP8PPMPixelS0_iiE8img_shrd+461], %rs881;
	or.b32  	%r373, %r16, %r27;
	setp.gt.s32 	%p501, %r373, -1;
	and.pred  	%p502, %p500, %p480;
	and.pred  	%p503, %p502, %p501;
	@%p503 bra 	$L__BB0_136;
	mov.b16 	%rs882, 0;
	st.shared.u8 	[_ZZ16smoothing_kernelP8PPMPixelS0_iiE8img_shrd+462], %rs882;
	st.shared.u8 	[_ZZ16smoothing_kernelP8PPMPixelS0_iiE8img_shrd+463], %rs882;
	bra.uni 	$L__BB0_137;
$L__BB0_136:
	cvt.s64.s32 	%rd527, %r17;
	cvt.s64.s32 	%rd528, %r3;
	add.s64 	%rd529, %rd527, %rd528;
	mad.lo.s64 	%rd530, %rd529, 3, %rd1;
	ld.global.u8 	%rs775, [%rd530+-6];
	st.shared.u8 	[_ZZ16smoothing_kernelP8PPMPixelS0_iiE8img_shrd+462], %rs775;
	ld.global.u8 	%rs776, [%rd530+-5];
	st.shared.u8 	[_ZZ16smoothing_kernelP8PPMPixelS0_iiE8img_shrd+463], %rs776;
	ld.global.u8 	%rs882, [%rd530+-4];
$L__BB0_137:
	setp.lt.s32 	%p505, %r18, %r252;
	st.shared.u8 	[_ZZ16smoothing_kernelP8PPMPixelS0_iiE8img_shrd+464], %rs882;
	or.b32  	%r374, %r18, %r27;
	setp.gt.s32 	%p506, %r374, -1;
	and.pred  	%p507, %p505, %p480;
	and.pred  	%p508, %p507, %p506;
	@%p508 bra 	$L__BB0_139;
	mov.b16 	%rs883, 0;
	st.shared.u8 	[_ZZ16smoothing_kernelP8PPMPixelS0_iiE8img_shrd+465], %rs883;
	st.shared.u8 	[_ZZ16smoothing_kernelP8PPMPixelS0_iiE8img_shrd+466], %rs883;
	bra.uni 	$L__BB0_140;
$L__BB0_139:
	cvt.s64.s32 	%rd531, %r19;
	cvt.s64.s32 	%rd532, %r3;
	add.s64 	%rd533, %rd531, %rd532;
	mad.lo.s64 	%rd534, %rd533, 3, %rd1;
	ld.global.u8 	%rs778, [%rd534+-6];
	st.shared.u8 	[_ZZ16smoothing_kernelP8PPMPixelS0_iiE8img_shrd+465], %rs778;
	ld.global.u8 	%rs779, [%rd534+-5];
	st.shared.u8 	[_ZZ16smoothing_kernelP8PPMPixelS0_iiE8img_shrd+466], %rs779;
	ld.global.u8 	%rs883, [%rd534+-4];
$L__BB0_140:
	setp.le.u32 	%p510, %r257, %r252;
	st.shared.u8 	[_ZZ16smoothing_kernelP8PPMPixelS0_iiE8img_shrd+467], %rs883;
	or.b32  	%r375, %r20, %r27;
	setp.gt.s32 	%p511, %r375, -1;
	and.pred  	%p512, %p511, %p510;
	and.pred  	%p513, %p512, %p480;
	@%p513 bra 	$L__BB0_142;
	mov.b16 	%rs884, 0;
	st.shared.u8 	[_ZZ16smoothing_kernelP8PPMPixelS0_iiE8img_shrd+468], %rs884;
	st.shared.u8 	[_ZZ16smoothing_kernelP8PPMPixelS0_iiE8img_shrd+469], %rs884;
	bra.uni 	$L__BB0_143;
$L__BB0_142:
	cvt.s64.s32 	%rd535, %r21;
	cvt.s64.s32 	%rd536, %r3;
	add.s64 	%rd537, %rd535, %rd536;
	mad.lo.s64 	%rd538, %rd537, 3, %rd1;
	ld.global.u8 	%rs781, [%rd538+-6];
	st.shared.u8 	[_ZZ16smoothing_kernelP8PPMPixelS0_iiE8img_shrd+468], %rs781;
	ld.global.u8 	%rs782, [%rd538+-5];
	st.shared.u8 	[_ZZ16smoothing_kernelP8PPMPixelS0_iiE8img_shrd+469], %rs782;
	ld.global.u8 	%rs884, [%rd538+-4];
$L__BB0_143:
	st.shared.u8 	[_ZZ16smoothing_kernelP8PPMPixelS0_iiE8img_shrd+470], %rs884;
	setp.gt.s32 	%p515, %r3, 1;
	and.pred  	%p516, %p515, %p480;
	@%p516 bra 	$L__BB0_145;
	mov.b16 	%rs885, 0;
	st.shared.u8 	[_ZZ16smoothing_kernelP8PPMPixelS0_iiE8img_shrd+471], %rs885;
	st.shared.u8 	[_ZZ16smoothing_kernelP8PPMPixelS0_iiE8img_shrd+472], %rs885;
	bra.uni 	$L__BB0_146;
$L__BB0_145:
	cvt.s64.s32 	%rd539, %r22;
	cvt.u64.u32 	%rd540, %r3;
	add.s64 	%rd541, %rd539, %rd540;
	mad.lo.s64 	%rd542, %rd541, 3, %rd1;
	ld.global.u8 	%rs784, [%rd542+-6];
	st.shared.u8 	[_ZZ16smoothing_kernelP8PPMPixelS0_iiE8img_shrd+471], %rs784;
	ld.global.u8 	%rs785, [%rd542+-5];
	st.shared.u8 	[_ZZ16smoothing_kernelP8PPMPixelS0_iiE8img_shrd+472], %rs785;
	ld.global.u8 	%rs885, [%rd542+-4];
$L__BB0_146:
	setp.lt.s32 	%p517, %r8, %r252;
	st.shared.u8 	[_ZZ16smoothing_kernelP8PPMPixelS0_iiE8img_shrd+473], %rs885;
	add.s32 	%r28, %r3, -1;
	setp.le.s32 	%p518, %r3, %r250;
	or.b32  	%r376, %r8, %r28;
	setp.gt.s32 	%p519, %r376, -1;
	and.pred  	%p520, %p519, %p517;
	and.pred  	%p521, %p520, %p518;
	@%p521 bra 	$L__BB0_148;
	mov.b16 	%rs886, 0;
	st.shared.u8 	[_ZZ16smoothing_kernelP8PPMPixelS0_iiE8img_shrd+540], %rs886;
	st.shared.u8 	[_ZZ16smoothing_kernelP8PPMPixelS0_iiE8img_shrd+541], %rs886;
	bra.uni 	$L__BB0_149;
$L__BB0_148:
	cvt.s64.s32 	%rd543, %r9;
	cvt.s64.s32 	%rd544, %r3;
	add.s64 	%rd545, %rd543, %rd544;
	mad.lo.s64 	%rd546, %rd545, 3, %rd1;
	ld.global.u8 	%rs787, [%rd546+-3];
	st.shared.u8 	[_ZZ16smoothing_kernelP8PPMPixelS0_iiE8img_shrd+540], %rs787;
	ld.global.u8 	%rs788, [%rd546+-2];
	st.shared.u8 	[_ZZ16smoothing_kernelP8PPMPixelS0_iiE8img_shrd+541], %rs788;
	ld.global.u8 	%rs886, [%rd546+-1];
$L__BB0_149:
	setp.lt.s32 	%p523, %r10, %r252;
	st.shared.u8 	[_ZZ16smoothing_kernelP8PPMPixelS0_iiE8img_shrd+542], %rs886;
	or.b32  	%r377, %r10, %r28;
	setp.gt.s32 	%p524, %r377, -1;
	and.pred  	%p525, %p524, %p523;
	and.pred  	%p526, %p525, %p518;
	@%p526 bra 	$L__BB0_151;
	mov.b16 	%rs887, 0;
	st.shared.u8 	[_ZZ16smoothing_kernelP8PPMPixelS0_iiE8img_shrd+543], %rs887;
	st.shared.u8 	[_ZZ16smoothing_kernelP8PPMPixelS0_iiE8img_shrd+544], %rs887;
	bra.uni 	$L__BB0_152;
$L__BB0_151:
	cvt.s64.s32 	%rd547, %r11;
	cvt.s64.s32 	%rd548, %r3;
	add.s64 	%rd549, %rd547, %rd548;
	mad.lo.s64 	%rd550, %rd549, 3, %rd1;
	ld.global.u8 	%rs790, [%rd550+-3];
	st.shared.u8 	[_ZZ16smoothing_kernelP8PPMPixelS0_iiE8img_shrd+543], %rs790;
	ld.global.u8 	%rs791, [%rd550+-2];
	st.shared.u8 	[_ZZ16smoothing_kernelP8PPMPixelS0_iiE8img_shrd+544], %rs791;
	ld.global.u8 	%rs887, [%rd550+-1];
$L__BB0_152:
	setp.le.s32 	%p527, %r3, %r250;
	setp.lt.s32 	%p528, %r12, %r252;
	st.shared.u8 	[_ZZ16smoothing_kernelP8PPMPixelS0_iiE8img_shrd+545], %rs887;
	or.b32  	%r378, %r12, %r28;
	setp.gt.s32 	%p529, %r378, -1;
	and.pred  	%p530, %p529, %p528;
	and.pred  	%p531, %p530, %p527;
	@%p531 bra 	$L__BB0_154;
	mov.b16 	%rs888, 0;
	st.shared.u8 	[_ZZ16smoothing_kernelP8PPMPixelS0_iiE8img_shrd+546], %rs888;
	st.shared.u8 	[_ZZ16smoothing_kernelP8PPMPixelS0_iiE8img_shrd+547], %rs888;
	bra.uni 	$L__BB0_155;
$L__BB0_154:
	cvt.s64.s32 	%rd551, %r13;
	cvt.s64.s32 	%rd552, %r3;
	add.s64 	%rd553, %rd551, %rd552;
	mad.lo.s64 	%rd554, %rd553, 3, %rd1;
	ld.global.u8 	%rs793, [%rd554+-3];
	st.shared.u8 	[_ZZ16smoothing_kernelP8PPMPixelS0_iiE8img_shrd+546], %rs793;
	ld.global.u8 	%rs794, [%rd554+-2];
	st.shared.u8 	[_ZZ16smoothing_kernelP8PPMPixelS0_iiE8img_shrd+547], %rs794;
	ld.global.u8 	%rs888, [%rd554+-1];
$L__BB0_155:
	setp.le.s32 	%p532, %r3, %r250;
	setp.lt.s32 	%p533, %r14, %r252;
	st.shared.u8 	[_ZZ16smoothing_kernelP8PPMPixelS0_iiE8img_shrd+548], %rs888;
	or.b32  	%r379, %r14, %r28;
	setp.gt.s32 	%p534, %r379, -1;
	and.pred  	%p535, %p534, %p533;
	and.pred  	%p536, %p535, %p532;
	@%p536 bra 	$L__BB0_157;
	mov.b16 	%rs889, 0;
	st.shared.u8 	[_ZZ16smoothing_kernelP8PPMPixelS0_iiE8img_shrd+549], %rs889;
	st.shared.u8 	[_ZZ16smoothing_kernelP8PPMPixelS0_iiE8img_shrd+550], %rs889;
	bra.uni 	$L__BB0_158;
$L__BB0_157:
	cvt.s64.s32 	%rd555, %r15;
	cvt.s64.s32 	%rd556, %r3;
	add.s64 	%rd557, %rd555, %rd556;
	mad.lo.s64 	%rd558, %rd557, 3, %rd1;
	ld.global.u8 	%rs796, [%rd558+-3];
	st.shared.u8 	[_ZZ16smoothing_kernelP8PPMPixelS0_iiE8img_shrd+549], %rs796;
	ld.global.u8 	%rs797, [%rd558+-2];
	st.shared.u8 	[_ZZ16smoothing_kernelP8PPMPixelS0_iiE8img_shrd+550], %rs797;
	ld.global.u8 	%rs889, [%rd558+-1];
$L__BB0_158:
	setp.le.s32 	%p537, %r3, %r250;
	setp.lt.s32 	%p538, %r16, %r252;
	st.shared.u8 	[_ZZ16smoothing_kernelP8PPMPixelS0_iiE8img_shrd+551], %rs889;
	or.b32  	%r380, %r16, %r28;
	setp.gt.s32 	%p539, %r380, -1;
	and.pred  	%p540, %p539, %p538;
	and.pred  	%p541, %p540, %p537;
	@%p541 bra 	$L__BB0_160;
	mov.b16 	%rs890, 0;
	st.shared.u8 	[_ZZ16smoothing_kernelP8PPMPixelS0_iiE8img_shrd+552], %rs890;
	st.shared.u8 	[_ZZ16smoothing_kernelP8PPMPixelS0_iiE8img_shrd+553], %rs890;
	bra.uni 	$L__BB0_161;
$L__BB0_160:
	cvt.s64.s32 	%rd559, %r17;
	cvt.s64.s32 	%rd560, %r3;
	add.s64 	%rd561, %rd559, %rd560;
	mad.lo.s64 	%rd562, %rd561, 3, %rd1;
	ld.global.u8 	%rs799, [%rd562+-3];
	st.shared.u8 	[_ZZ16smoothing_kernelP8PPMPixelS0_iiE8img_shrd+552], %rs799;
	ld.global.u8 	%rs800, [%rd562+-2];
	st.shared.u8 	[_ZZ16smoothing_kernelP8PPMPixelS0_iiE8img_shrd+553], %rs800;
	ld.global.u8 	%rs890, [%rd562+-1];
$L__BB0_161:
	setp.le.s32 	%p542, %r3, %r250;
	setp.lt.s32 	%p543, %r18, %r252;
	st.shared.u8 	[_ZZ16smoothing_kernelP8PPMPixelS0_iiE8img_shrd+554], %rs890;
	or.b32  	%r381, %r18, %r28;
	setp.gt.s32 	%p544, %r381, -1;
	and.pred  	%p545, %p544, %p543;
	and.pred  	%p546, %p545, %p542;
	@%p546 bra 	$L__BB0_163;
	mov.b16 	%rs891, 0;
	st.shared.u8 	[_ZZ16smoothing_kernelP8PPMPixelS0_iiE8img_shrd+555], %rs891;
	st.shared.u8 	[_ZZ16smoothing_kernelP8PPMPixelS0_iiE8img_shrd+556], %rs891;
	bra.uni 	$L__BB0_164;
$L__BB0_163:
	cvt.s64.s32 	%rd563, %r19;
	cvt.s64.s32 	%rd564, %r3;
	add.s64 	%rd565, %rd563, %rd564;
	mad.lo.s64 	%rd566, %rd565, 3, %rd1;
	ld.global.u8 	%rs802, [%rd566+-3];
	st.shared.u8 	[_ZZ16smoothing_kernelP8PPMPixelS0_iiE8img_shrd+555], %rs802;
	ld.global.u8 	%rs803, [%rd566+-2];
	st.shared.u8 	[_ZZ16smoothing_kernelP8PPMPixelS0_iiE8img_shrd+556], %rs803;
	ld.global.u8 	%rs891, [%rd566+-1];
$L__BB0_164:
	setp.le.s32 	%p547, %r3, %r250;
	setp.le.u32 	%p548, %r257, %r252;
	st.shared.u8 	[_ZZ16smoothing_kernelP8PPMPixelS0_iiE8img_shrd+557], %rs891;
	or.b32  	%r382, %r20, %r28;
	setp.gt.s32 	%p549, %r382, -1;
	and.pred  	%p550, %p549, %p548;
	and.pred  	%p551, %p550, %p547;
	@%p551 bra 	$L__BB0_166;
	mov.b16 	%rs892, 0;
	st.shared.u8 	[_ZZ16smoothing_kernelP8PPMPixelS0_iiE8img_shrd+558], %rs892;
	st.shared.u8 	[_ZZ16smoothing_kernelP8PPMPixelS0_iiE8img_shrd+559], %rs892;
	bra.uni 	$L__BB0_167;
$L__BB0_166:
	cvt.s64.s32 	%rd567, %r21;
	cvt.s64.s32 	%rd568, %r3;
	add.s64 	%rd569, %rd567, %rd568;
	mad.lo.s64 	%rd570, %rd569, 3, %rd1;
	ld.global.u8 	%rs805, [%rd570+-3];
	st.shared.u8 	[_ZZ16smoothing_kernelP8PPMPixelS0_iiE8img_shrd+558], %rs805;
	ld.global.u8 	%rs806, [%rd570+-2];
	st.shared.u8 	[_ZZ16smoothing_kernelP8PPMPixelS0_iiE8img_shrd+559], %rs806;
	ld.global.u8 	%rs892, [%rd570+-1];
$L__BB0_167:
	setp.le.s32 	%p552, %r3, %r250;
	st.shared.u8 	[_ZZ16smoothing_kernelP8PPMPixelS0_iiE8img_shrd+560], %rs892;
	setp.gt.s32 	%p553, %r3, 0;
	and.pred  	%p554, %p553, %p552;
	@%p554 bra 	$L__BB0_169;
	mov.b16 	%rs893, 0;
	st.shared.u8 	[_ZZ16smoothing_kernelP8PPMPixelS0_iiE8img_shrd+561], %rs893;
	st.shared.u8 	[_ZZ16smoothing_kernelP8PPMPixelS0_iiE8img_shrd+562], %rs893;
	bra.uni 	$L__BB0_170;
$L__BB0_169:
	cvt.s64.s32 	%rd571, %r22;
	cvt.u64.u32 	%rd572, %r3;
	add.s64 	%rd573, %rd571, %rd572;
	mad.lo.s64 	%rd574, %rd573, 3, %rd1;
	ld.global.u8 	%rs808, [%rd574+-3];
	st.shared.u8 	[_ZZ16smoothing_kernelP8PPMPixelS0_iiE8img_shrd+561], %rs808;
	ld.global.u8 	%rs809, [%rd574+-2];
	st.shared.u8 	[_ZZ16smoothing_kernelP8PPMPixelS0_iiE8img_shrd+562], %rs809;
	ld.global.u8 	%rs893, [%rd574+-1];
$L__BB0_170:
	setp.lt.s32 	%p555, %r8, %r252;
	st.shared.u8 	[_ZZ16smoothing_kernelP8PPMPixelS0_iiE8img_shrd+563], %rs893;
	add.s32 	%r29, %r9, %r3;
	or.b32  	%r383, %r8, %r2;
	setp.gt.s32 	%p556, %r383, -1;
	and.pred  	%p557, %p556, %p555;
	@%p557 bra 	$L__BB0_172;
	mov.b16 	%rs894, 0;
	st.shared.u8 	[_ZZ16smoothing_kernelP8PPMPixelS0_iiE8img_shrd+630], %rs894;
	st.shared.u8 	[_ZZ16smoothing_kernelP8PPMPixelS0_iiE8img_shrd+631], %rs894;
	bra.uni 	$L__BB0_173;
$L__BB0_172:
	mul.wide.s32 	%rd575, %r29, 3;
	add.s64 	%rd576, %rd1, %rd575;
	ld.global.u8 	%rs811, [%rd576];
	st.shared.u8 	[_ZZ16smoothing_kernelP8PPMPixelS0_iiE8img_shrd+630], %rs811;
	ld.global.u8 	%rs812, [%rd576+1];
	st.shared.u8 	[_ZZ16smoothing_kernelP8PPMPixelS0_iiE8img_shrd+631], %rs812;
	ld.global.u8 	%rs894, [%rd576+2];
$L__BB0_173:
	setp.lt.s32 	%p558, %r10, %r252;
	st.shared.u8 	[_ZZ16smoothing_kernelP8PPMPixelS0_iiE8img_shrd+632], %rs894;
	add.s32 	%r30, %r29, %r250;
	or.b32  	%r384, %r10, %r2;
	setp.gt.s32 	%p559, %r384, -1;
	and.pred  	%p560, %p559, %p558;
	@%p560 bra 	$L__BB0_175;
	mov.b16 	%rs895, 0;
	st.shared.u8 	[_ZZ16smoothing_kernelP8PPMPixelS0_iiE8img_shrd+633], %rs895;
	st.shared.u8 	[_ZZ16smoothing_kernelP8PPMPixelS0_iiE8img_shrd+634], %rs895;
	bra.uni 	$L__BB0_176;
$L__BB0_175:
	mul.wide.s32 	%rd577, %r30, 3;
	add.s64 	%rd578, %rd1, %rd577;
	ld.global.u8 	%rs814, [%rd578];
	st.shared.u8 	[_ZZ16smoothing_kernelP8PPMPixelS0_iiE8img_shrd+633], %rs814;
	ld.global.u8 	%rs815, [%rd578+1];
	st.shared.u8 	[_ZZ16smoothing_kernelP8PPMPixelS0_iiE8img_shrd+634], %rs815;
	ld.global.u8 	%rs895, [%rd578+2];
$L__BB0_176:
	setp.lt.s32 	%p561, %r12, %r252;
	st.shared.u8 	[_ZZ16smoothing_kernelP8PPMPixelS0_iiE8img_shrd+635], %rs895;
	add.s32 	%r31, %r30, %r250;
	or.b32  	%r385, %r12, %r2;
	setp.gt.s32 	%p562, %r385, -1;
	and.pred  	%p563, %p562, %p561;
	@%p563 bra 	$L__BB0_178;
	mov.b16 	%rs896, 0;
	st.shared.u8 	[_ZZ16smoothing_kernelP8PPMPixelS0_iiE8img_shrd+636], %rs896;
	st.shared.u8 	[_ZZ16smoothing_kernelP8PPMPixelS0_iiE8img_shrd+637], %rs896;
	bra.uni 	$L__BB0_179;
$L__BB0_178:
	mul.wide.s32 	%rd579, %r31, 3;
	add.s64 	%rd580, %rd1, %rd579;
	ld.global.u8 	%rs817, [%rd580];
	st.shared.u8 	[_ZZ16smoothing_kernelP8PPMPixelS0_iiE8img_shrd+636], %rs817;
	ld.global.u8 	%rs818, [%rd580+1];
	st.shared.u8 	[_ZZ16smoothing_kernelP8PPMPixelS0_iiE8img_shrd+637], %rs818;
	ld.global.u8 	%rs896, [%rd580+2];
$L__BB0_179:
	setp.lt.s32 	%p564, %r14, %r252;
	st.shared.u8 	[_ZZ16smoothing_kernelP8PPMPixelS0_iiE8img_shrd+638], %rs896;
	add.s32 	%r32, %r31, %r250;
	or.b32  	%r386, %r14, %r2;
	setp.gt.s32 	%p565, %r386, -1;
	and.pred  	%p566, %p565, %p564;
	@%p566 bra 	$L__BB0_181;
	mov.b16 	%rs897, 0;
	st.shared.u8 	[_ZZ16smoothing_kernelP8PPMPixelS0_iiE8img_shrd+639], %rs897;
	st.shared.u8 	[_ZZ16smoothing_kernelP8PPMPixelS0_iiE8img_shrd+640], %rs897;
	bra.uni 	$L__BB0_182;
$L__BB0_181:
	mul.wide.s32 	%rd581, %r32, 3;
	add.s64 	%rd582, %rd1, %rd581;
	ld.global.u8 	%rs820, [%rd582];
	st.shared.u8 	[_ZZ16smoothing_kernelP8PPMPixelS0_iiE8img_shrd+639], %rs820;
	ld.global.u8 	%rs821, [%rd582+1];
	st.shared.u8 	[_ZZ16smoothing_kernelP8PPMPixelS0_iiE8img_shrd+640], %rs821;
	ld.global.u8 	%rs897, [%rd582+2];
$L__BB0_182:
	setp.lt.s32 	%p567, %r16, %r252;
	st.shared.u8 	[_ZZ16smoothing_kernelP8PPMPixelS0_iiE8img_shrd+641], %rs897;
	add.s32 	%r33, %r32, %r250;
	or.b32  	%r387, %r16, %r2;
	setp.gt.s32 	%p568, %r387, -1;
	and.pred  	%p569, %p568, %p567;
	@%p569 bra 	$L__BB0_184;
	mov.b16 	%rs898, 0;
	st.shared.u8 	[_ZZ16smoothing_kernelP8PPMPixelS0_iiE8img_shrd+642], %rs898;
	st.shared.u8 	[_ZZ16smoothing_kernelP8PPMPixelS0_iiE8img_shrd+643], %rs898;
	bra.uni 	$L__BB0_185;
$L__BB0_184:
	mul.wide.s32 	%rd583, %r33, 3;
	add.s64 	%rd584, %rd1, %rd583;
	ld.global.u8 	%rs823, [%rd584];
	st.shared.u8 	[_ZZ16smoothing_kernelP8PPMPixelS0_iiE8img_shrd+642], %rs823;
	ld.global.u8 	%rs824, [%rd584+1];
	st.shared.u8 	[_ZZ16smoothing_kernelP8PPMPixelS0_iiE8img_shrd+643], %rs824;
	ld.global.u8 	%rs898, [%rd584+2];
$L__BB0_185:
	setp.lt.s32 	%p570, %r18, %r252;
	st.shared.u8 	[_ZZ16smoothing_kernelP8PPMPixelS0_iiE8img_shrd+644], %rs898;
	add.s32 	%r34, %r33, %r250;
	or.b32  	%r388, %r18, %r2;
	setp.gt.s32 	%p571, %r388, -1;
	and.pred  	%p572, %p571, %p570;
	@%p572 bra 	$L__BB0_187;
	mov.b16 	%rs899, 0;
	st.shared.u8 	[_ZZ16smoothing_kernelP8PPMPixelS0_iiE8img_shrd+645], %rs899;
	st.shared.u8 	[_ZZ16smoothing_kernelP8PPMPixelS0_iiE8img_shrd+646], %rs899;
	bra.uni 	$L__BB0_188;
$L__BB0_187:
	mul.wide.s32 	%rd585, %r34, 3;
	add.s64 	%rd586, %rd1, %rd585;
	ld.global.u8 	%rs826, [%rd586];
	st.shared.u8 	[_ZZ16smoothing_kernelP8PPMPixelS0_iiE8img_shrd+645], %rs826;
	ld.global.u8 	%rs827, [%rd586+1];
	st.shared.u8 	[_ZZ16smoothing_kernelP8PPMPixelS0_iiE8img_shrd+646], %rs827;
	ld.global.u8 	%rs899, [%rd586+2];
$L__BB0_188:
	setp.le.u32 	%p573, %r257, %r252;
	st.shared.u8 	[_ZZ16smoothing_kernelP8PPMPixelS0_iiE8img_shrd+647], %rs899;
	add.s32 	%r35, %r34, %r250;
	or.b32  	%r389, %r20, %r2;
	setp.gt.s32 	%p574, %r389, -1;
	and.pred  	%p575, %p574, %p573;
	@%p575 bra 	$L__BB0_190;
	mov.b16 	%rs900, 0;
	st.shared.u8 	[_ZZ16smoothing_kernelP8PPMPixelS0_iiE8img_shrd+648], %rs900;
	st.shared.u8 	[_ZZ16smoothing_kernelP8PPMPixelS0_iiE8img_shrd+649], %rs900;
	bra.uni 	$L__BB0_191;
$L__BB0_190:
	mul.wide.s32 	%rd587, %r35, 3;
	add.s64 	%rd588, %rd1, %rd587;
	ld.global.u8 	%rs829, [%rd588];
	st.shared.u8 	[_ZZ16smoothing_kernelP8PPMPixelS0_iiE8img_shrd+648], %rs829;
	ld.global.u8 	%rs830, [%rd588+1];
	st.shared.u8 	[_ZZ16smoothing_kernelP8PPMPixelS0_iiE8img_shrd+649], %rs830;
	ld.global.u8 	%rs900, [%rd588+2];
$L__BB0_191:
	st.shared.u8 	[_ZZ16smoothing_kernelP8PPMPixelS0_iiE8img_shrd+650], %rs900;
	setp.gt.s32 	%p576, %r2, -1;
	@%p576 bra 	$L__BB0_193;
	mov.b16 	%rs831, 0;
	st.shared.u8 	[_ZZ16smoothing_kernelP8PPMPixelS0_iiE8img_shrd+651], %rs831;
	st.shared.u8 	[_ZZ16smoothing_kernelP8PPMPixelS0_iiE8img_shrd+652], %rs831;
	st.shared.u8 	[_ZZ16smoothing_kernelP8PPMPixelS0_iiE8img_shrd+653], %rs831;
	bra.uni 	$L__BB0_538;
$L__BB0_193:
	add.s32 	%r390, %r35, %r250;
	mul.wide.s32 	%rd589, %r390, 3;
	add.s64 	%rd590, %rd1, %rd589;
	ld.global.u8 	%rs832, [%rd590];
	st.shared.u8 	[_ZZ16smoothing_kernelP8PPMPixelS0_iiE8img_shrd+651], %rs832;
	ld.global.u8 	%rs833, [%rd590+1];
	st.shared.u8 	[_ZZ16smoothing_kernelP8PPMPixelS0_iiE8img_shrd+652], %rs833;
	ld.global.u8 	%rs127, [%rd590+2];
	st.shared.u8 	[_ZZ16smoothing_kernelP8PPMPixelS0_iiE8img_shrd+653], %rs127;
	bra.uni 	$L__BB0_538;
$L__BB0_194:
	setp.ne.s32 	%p13, %r1, 15;
	setp.ne.s32 	%p14, %r498, 0;
	or.pred  	%p15, %p13, %p14;
	@%p15 bra 	$L__BB0_221;
	add.s32 	%r323, %r3, 7;
	add.s32 	%r36, %r257, -7;
	max.s32 	%r324, %r323, %r3;
	add.s32 	%r37, %r257, -6;
	add.s32 	%r38, %r257, -5;
	add.s32 	%r39, %r257, -4;
	add.s32 	%r40, %r257, -3;
	add.s32 	%r41, %r257, -2;
	add.s32 	%r42, %r5, -1;
	add.s32 	%r325, %r2, 15;
	sub.s32 	%r484, %r325, %r324;
	add.s32 	%r483, %r2, 14;
	add.s64 	%rd2, %rd1, 1;
	mad.lo.s32 	%r481, %r36, %r250, %r325;
	mad.lo.s32 	%r480, %r250, %r37, %r325;
	mad.lo.s32 	%r479, %r250, %r257, %r325;
	mad.lo.s32 	%r478, %r250, %r42, %r325;
	mad.lo.s32 	%r477, %r250, %r38, %r325;
	mad.lo.s32 	%r476, %r250, %r41, %r325;
	mad.lo.s32 	%r475, %r250, %r40, %r325;
	mad.lo.s32 	%r474, %r250, %r39, %r325;
	mov.u32 	%r326, _ZZ16smoothing_kernelP8PPMPixelS0_iiE8img_shrd;
	add.s32 	%r482, %r326, 2003;
$L__BB0_196:
	setp.ge.s32 	%p250, %r36, %r252;
	add.s32 	%r483, %r483, 1;
	setp.ge.s32 	%p251, %r483, %r250;
	or.b32  	%r327, %r36, %r483;
	setp.lt.s32 	%p252, %r327, 0;
	or.pred  	%p253, %p250, %p251;
	or.pred  	%p254, %p253, %p252;
	@%p254 bra 	$L__BB0_198;
	mul.wide.s32 	%rd332, %r481, 3;
	add.s64 	%rd333, %rd2, %rd332;
	ld.global.u8 	%rs611, [%rd333+-1];
	st.shared.u8 	[%r482+-23], %rs611;
	ld.global.u8 	%rs612, [%rd333];
	st.shared.u8 	[%r482+-22], %rs612;
	ld.global.u8 	%rs613, [%rd333+1];
	st.shared.u8 	[%r482+-21], %rs613;
	bra.uni 	$L__BB0_199;
$L__BB0_198:
	mov.b16 	%rs610, 0;
	st.shared.u8 	[%r482+-23], %rs610;
	st.shared.u8 	[%r482+-22], %rs610;
	st.shared.u8 	[%r482+-21], %rs610;
$L__BB0_199:
	setp.lt.s32 	%p255, %r483, %r250;
	setp.lt.s32 	%p256, %r37, %r252;
	or.b32  	%r328, %r37, %r483;
	setp.gt.s32 	%p257, %r328, -1;
	and.pred  	%p258, %p256, %p255;
	and.pred  	%p259, %p258, %p257;
	@%p259 bra 	$L__BB0_201;
	mov.b16 	%rs614, 0;
	st.shared.u8 	[%r482+-20], %rs614;
	st.shared.u8 	[%r482+-19], %rs614;
	st.shared.u8 	[%r482+-18], %rs614;
	bra.uni 	$L__BB0_202;
$L__BB0_201:
	ld.param.u64 	%rd595, [_Z16smoothing_kernelP8PPMPixelS0_ii_param_1];
	mul.wide.s32 	%rd334, %r480, 3;
	cvta.to.global.u64 	%rd335, %rd595;
	add.s64 	%rd336, %rd335, %rd334;
	ld.global.u8 	%rs615, [%rd336];
	st.shared.u8 	[%r482+-20], %rs615;
	ld.global.u8 	%rs616, [%rd336+1];
	st.shared.u8 	[%r482+-19], %rs616;
	ld.global.u8 	%rs617, [%rd336+2];
	st.shared.u8 	[%r482+-18], %rs617;
$L__BB0_202:
	setp.lt.s32 	%p261, %r38, %r252;
	or.b32  	%r329, %r38, %r483;
	setp.gt.s32 	%p262, %r329, -1;
	and.pred  	%p263, %p261, %p255;
	and.pred  	%p264, %p263, %p262;
	@%p264 bra 	$L__BB0_204;
	mov.b16 	%rs618, 0;
	st.shared.u8 	[%r482+-17], %rs618;
	st.shared.u8 	[%r482+-16], %rs618;
	st.shared.u8 	[%r482+-15], %rs618;
	bra.uni 	$L__BB0_205;
$L__BB0_204:
	ld.param.u64 	%rd596, [_Z16smoothing_kernelP8PPMPixelS0_ii_param_1];
	mul.wide.s32 	%rd337, %r477, 3;
	cvta.to.global.u64 	%rd338, %rd596;
	add.s64 	%rd339, %rd338, %rd337;
	ld.global.u8 	%rs619, [%rd339];
	st.shared.u8 	[%r482+-17], %rs619;
	ld.global.u8 	%rs620, [%rd339+1];
	st.shared.u8 	[%r482+-16], %rs620;
	ld.global.u8 	%rs621, [%rd339+2];
	st.shared.u8 	[%r482+-15], %rs621;
$L__BB0_205:
	setp.lt.s32 	%p266, %r39, %r252;
	or.b32  	%r330, %r39, %r483;
	setp.gt.s32 	%p267, %r330, -1;
	and.pred  	%p268, %p266, %p255;
	and.pred  	%p269, %p268, %p267;
	@%p269 bra 	$L__BB0_207;
	mov.b16 	%rs622, 0;
	st.shared.u8 	[%r482+-14], %rs622;
	st.shared.u8 	[%r482+-13], %rs622;
	st.shared.u8 	[%r482+-12], %rs622;
	bra.uni 	$L__BB0_208;
$L__BB0_207:
	ld.param.u64 	%rd597, [_Z16smoothing_kernelP8PPMPixelS0_ii_param_1];
	mul.wide.s32 	%rd340, %r474, 3;
	cvta.to.global.u64 	%rd341, %rd597;
	add.s64 	%rd342, %rd341, %rd340;
	ld.global.u8 	%rs623, [%rd342];
	st.shared.u8 	[%r482+-14], %rs623;
	ld.global.u8 	%rs624, [%rd342+1];
	st.shared.u8 	[%r482+-13], %rs624;
	ld.global.u8 	%rs625, [%rd342+2];
	st.shared.u8 	[%r482+-12], %rs625;
$L__BB0_208:
	setp.lt.s32 	%p271, %r40, %r252;
	or.b32  	%r331, %r40, %r483;
	setp.gt.s32 	%p272, %r331, -1;
	and.pred  	%p273, %p271, %p255;
	and.pred  	%p274, %p273, %p272;
	@%p274 bra 	$L__BB0_210;
	mov.b16 	%rs626, 0;
	st.shared.u8 	[%r482+-11], %rs626;
	st.shared.u8 	[%r482+-10], %rs626;
	st.shared.u8 	[%r482+-9], %rs626;
	bra.uni 	$L__BB0_211;
$L__BB0_210:
	mul.wide.s32 	%rd343, %r475, 3;
	add.s64 	%rd344, %rd2, %rd343;
	ld.global.u8 	%rs627, [%rd344+-1];
	st.shared.u8 	[%r482+-11], %rs627;
	ld.global.u8 	%rs628, [%rd344];
	st.shared.u8 	[%r482+-10], %rs628;
	ld.global.u8 	%rs629, [%rd344+1];
	st.shared.u8 	[%r482+-9], %rs629;
$L__BB0_211:
	setp.lt.s32 	%p276, %r41, %r252;
	or.b32  	%r332, %r41, %r483;
	setp.gt.s32 	%p277, %r332, -1;
	and.pred  	%p278, %p276, %p255;
	and.pred  	%p279, %p278, %p277;
	@%p279 bra 	$L__BB0_213;
	mov.b16 	%rs630, 0;
	st.shared.u8 	[%r482+-8], %rs630;
	st.shared.u8 	[%r482+-7], %rs630;
	st.shared.u8 	[%r482+-6], %rs630;
	bra.uni 	$L__BB0_214;
$L__BB0_213:
	mul.wide.s32 	%rd345, %r476, 3;
	add.s64 	%rd346, %rd2, %rd345;
	ld.global.u8 	%rs631, [%rd346+-1];
	st.shared.u8 	[%r482+-8], %rs631;
	ld.global.u8 	%rs632, [%rd346];
	st.shared.u8 	[%r482+-7], %rs632;
	ld.global.u8 	%rs633, [%rd346+1];
	st.shared.u8 	[%r482+-6], %rs633;
$L__BB0_214:
	setp.le.u32 	%p281, %r257, %r252;
	or.b32  	%r333, %r42, %r483;
	setp.gt.s32 	%p282, %r333, -1;
	and.pred  	%p283, %p282, %p281;
	and.pred  	%p284, %p283, %p255;
	@%p284 bra 	$L__BB0_216;
	mov.b16 	%rs634, 0;
	st.shared.u8 	[%r482+-5], %rs634;
	st.shared.u8 	[%r482+-4], %rs634;
	st.shared.u8 	[%r482+-3], %rs634;
	bra.uni 	$L__BB0_217;
$L__BB0_216:
	mul.wide.s32 	%rd347, %r478, 3;
	add.s64 	%rd348, %rd2, %rd347;
	ld.global.u8 	%rs635, [%rd348+-1];
	st.shared.u8 	[%r482+-5], %rs635;
	ld.global.u8 	%rs636, [%rd348];
	st.shared.u8 	[%r482+-4], %rs636;
	ld.global.u8 	%rs637, [%rd348+1];
	st.shared.u8 	[%r482+-3], %rs637;
$L__BB0_217:
	setp.gt.s32 	%p286, %r483, -1;
	and.pred  	%p287, %p286, %p255;
	@%p287 bra 	$L__BB0_219;
	mov.b16 	%rs638, 0;
	st.shared.u8 	[%r482+-2], %rs638;
	st.shared.u8 	[%r482+-1], %rs638;
	st.shared.u8 	[%r482], %rs638;
	bra.uni 	$L__BB0_220;
$L__BB0_219:
	mul.wide.s32 	%rd349, %r479, 3;
	add.s64 	%rd350, %rd2, %rd349;
	ld.global.u8 	%rs639, [%rd350+-1];
	st.shared.u8 	[%r482+-2], %rs639;
	ld.global.u8 	%rs640, [%rd350];
	st.shared.u8 	[%r482+-1], %rs640;
	ld.global.u8 	%rs641, [%rd350+1];
	st.shared.u8 	[%r482], %rs641;
$L__BB0_220:
	add.s32 	%r484, %r484, 1;
	add.s32 	%r482, %r482, 90;
	add.s32 	%r481, %r481, 1;
	add.s32 	%r480, %r480, 1;
	add.s32 	%r479, %r479, 1;
	add.s32 	%r478, %r478, 1;
	add.s32 	%r477, %r477, 1;
	add.s32 	%r476, %r476, 1;
	add.s32 	%r475, %r475, 1;
	add.s32 	%r474, %r474, 1;
	setp.eq.s32 	%p288, %r484, 1;
	@%p288 bra 	$L__BB0_538;
	bra.uni 	$L__BB0_196;
$L__BB0_221:
	setp.ne.s32 	%p16, %r1, 0;
	setp.ne.s32 	%p17, %r498, 15;
	or.pred  	%p18, %p16, %p17;
	@%p18 bra 	$L__BB0_414;
	add.s32 	%r315, %r3, -7;
	setp.gt.s32 	%p115, %r3, 6;
	setp.lt.s32 	%p116, %r315, %r250;
	and.pred  	%p1, %p115, %p116;
	mul.lo.s32 	%r75, %r257, %r250;
	not.pred 	%p117, %p1;
	@%p117 bra 	$L__BB0_224;
	cvt.s64.s32 	%rd92, %r75;
	cvt.u64.u32 	%rd93, %r3;
	add.s64 	%rd94, %rd92, %rd93;
	mad.lo.s64 	%rd95, %rd94, 3, %rd1;
	ld.global.u8 	%rs419, [%rd95+-21];
	st.shared.u8 	[_ZZ16smoothing_kernelP8PPMPixelS0_iiE8img_shrd+66], %rs419;
	ld.global.u8 	%rs420, [%rd95+-20];
	st.shared.u8 	[_ZZ16smoothing_kernelP8PPMPixelS0_iiE8img_shrd+67], %rs420;
	ld.global.u8 	%rs901, [%rd95+-19];
	bra.uni 	$L__BB0_225;
$L__BB0_224:
	mov.b16 	%rs901, 0;
	st.shared.u8 	[_ZZ16smoothing_kernelP8PPMPixelS0_iiE8img_shrd+66], %rs901;
	st.shared.u8 	[_ZZ16smoothing_kernelP8PPMPixelS0_iiE8img_shrd+67], %rs901;
$L__BB0_225:
	st.shared.u8 	[_ZZ16smoothing_kernelP8PPMPixelS0_iiE8img_shrd+68], %rs901;
	add.s32 	%r76, %r257, 1;
	add.s32 	%r77, %r75, %r250;
	setp.lt.u32 	%p118, %r76, %r252;
	and.pred  	%p119, %p1, %p118;
	@%p119 bra 	$L__BB0_227;
	mov.b16 	%rs902, 0;
	st.shared.u8 	[_ZZ16smoothing_kernelP8PPMPixelS0_iiE8img_shrd+69], %rs902;
	st.shared.u8 	[_ZZ16smoothing_kernelP8PPMPixelS0_iiE8img_shrd+70], %rs902;
	bra.uni 	$L__BB0_228;
$L__BB0_227:
	cvt.s64.s32 	%rd96, %r77;
	cvt.u64.u32 	%rd97, %r3;
	add.s64 	%rd98, %rd96, %rd97;
	mad.lo.s64 	%rd99, %rd98, 3, %rd1;
	ld.global.u8 	%rs422, [%rd99+-21];
	st.shared.u8 	[_ZZ16smoothing_kernelP8PPMPixelS0_iiE8img_shrd+69], %rs422;
	ld.global.u8 	%rs423, [%rd99+-20];
	st.shared.u8 	[_ZZ16smoothing_kernelP8PPMPixelS0_iiE8img_shrd+70], %rs423;
	ld.global.u8 	%rs902, [%rd99+-19];
$L__BB0_228:
	st.shared.u8 	[_ZZ16smoothing_kernelP8PPMPixelS0_iiE8img_shrd+71], %rs902;
	add.s32 	%r78, %r257, 2;
	add.s32 	%r79, %r77, %r250;
	setp.lt.u32 	%p120, %r78, %r252;
	and.pred  	%p121, %p1, %p120;
	@%p121 bra 	$L__BB0_230;
	mov.b16 	%rs903, 0;
	st.shared.u8 	[_ZZ16smoothing_kernelP8PPMPixelS0_iiE8img_shrd+72], %rs903;
	st.shared.u8 	[_ZZ16smoothing_kernelP8PPMPixelS0_iiE8img_shrd+73], %rs903;
	bra.uni 	$L__BB0_231;
$L__BB0_230:
	cvt.s64.s32 	%rd100, %r79;
	cvt.u64.u32 	%rd101, %r3;
	add.s64 	%rd102, %rd100, %rd101;
	mad.lo.s64 	%rd103, %rd102, 3, %rd1;
	ld.global.u8 	%rs425, [%rd103+-21];
	st.shared.u8 	[_ZZ16smoothing_kernelP8PPMPixelS0_iiE8img_shrd+72], %rs425;
	ld.global.u8 	%rs426, [%rd103+-20];
	st.shared.u8 	[_ZZ16smoothing_kernelP8PPMPixelS0_iiE8img_shrd+73], %rs426;
	ld.global.u8 	%rs903, [%rd103+-19];
$L__BB0_231:
	st.shared.u8 	[_ZZ16smoothing_kernelP8PPMPixelS0_iiE8img_shrd+74], %rs903;
	add.s32 	%r80, %r257, 3;
	add.s32 	%r81, %r79, %r250;
	setp.lt.u32 	%p122, %r80, %r252;
	and.pred  	%p123, %p1, %p122;
	@%p123 bra 	$L__BB0_233;
	mov.b16 	%rs904, 0;
	st.shared.u8 	[_ZZ16smoothing_kernelP8PPMPixelS0_iiE8img_shrd+75], %rs904;
	st.shared.u8 	[_ZZ16smoothing_kernelP8PPMPixelS0_iiE8img_shrd+76], %rs904;
	bra.uni 	$L__BB0_234;
$L__BB0_233:
	cvt.s64.s32 	%rd104, %r81;
	cvt.u64.u32 	%rd105, %r3;
	add.s64 	%rd106, %rd104, %rd105;
	mad.lo.s64 	%rd107, %rd106, 3, %rd1;
	ld.global.u8 	%rs428, [%rd107+-21];
	st.shared.u8 	[_ZZ16smoothing_kernelP8PPMPixelS0_iiE8img_shrd+75], %rs428;
	ld.global.u8 	%rs429, [%rd107+-20];
	st.shared.u8 	[_ZZ16smoothing_kernelP8PPMPixelS0_iiE8img_shrd+76], %rs429;
	ld.global.u8 	%rs904, [%rd107+-19];
$L__BB0_234:
	st.shared.u8 	[_ZZ16smoothing_kernelP8PPMPixelS0_iiE8img_shrd+77], %rs904;
	add.s32 	%r82, %r257, 4;
	add.s32 	%r83, %r81, %r250;
	setp.lt.u32 	%p124, %r82, %r252;
	and.pred  	%p125, %p1, %p124;
	@%p125 bra 	$L__BB0_236;
	mov.b16 	%rs905, 0;
	st.shared.u8 	[_ZZ16smoothing_kernelP8PPMPixelS0_iiE8img_shrd+78], %rs905;
	st.shared.u8 	[_ZZ16smoothing_kernelP8PPMPixelS0_iiE8img_shrd+79], %rs905;
	bra.uni 	$L__BB0_237;
$L__BB0_236:
	cvt.s64.s32 	%rd108, %r83;
	cvt.u64.u32 	%rd109, %r3;
	add.s64 	%rd110, %rd108, %rd109;
	mad.lo.s64 	%rd111, %rd110, 3, %rd1;
	ld.global.u8 	%rs431, [%rd111+-21];
	st.shared.u8 	[_ZZ16smoothing_kernelP8PPMPixelS0_iiE8img_shrd+78], %rs431;
	ld.global.u8 	%rs432, [%rd111+-20];
	st.shared.u8 	[_ZZ16smoothing_kernelP8PPMPixelS0_iiE8img_shrd+79], %rs432;
	ld.global.u8 	%rs905, [%rd111+-19];
$L__BB0_237:
	st.shared.u8 	[_ZZ16smoothing_kernelP8PPMPixelS0_iiE8img_shrd+80], %rs905;
	add.s32 	%r84, %r257, 5;
	add.s32 	%r85, %r83, %r250;
	setp.lt.u32 	%p126, %r84, %r252;
	and.pred  	%p127, %p1, %p126;
	@%p127 bra 	$L__BB0_239;
	mov.b16 	%rs906, 0;
	st.shared.u8 	[_ZZ16smoothing_kernelP8PPMPixelS0_iiE8img_shrd+81], %rs906;
	st.shared.u8 	[_ZZ16smoothing_kernelP8PPMPixelS0_iiE8img_shrd+82], %rs906;
	bra.uni 	$L__BB0_240;
$L__BB0_239:
	cvt.s64.s32 	%rd112, %r85;
	cvt.u64.u32 	%rd113, %r3;
	add.s64 	%rd114, %rd112, %rd113;
	mad.lo.s64 	%rd115, %rd114, 3, %rd1;
	ld.global.u8 	%rs434, [%rd115+-21];
	st.shared.u8 	[_ZZ16smoothing_kernelP8PPMPixelS0_iiE8img_shrd+81], %rs434;
	ld.global.u8 	%rs435, [%rd115+-20];
	st.shared.u8 	[_ZZ16smoothing_kernelP8PPMPixelS0_iiE8img_shrd+82], %rs435;
	ld.global.u8 	%rs906, [%rd115+-19];
$L__BB0_240:
	st.shared.u8 	[_ZZ16smoothing_kernelP8PPMPixelS0_iiE8img_shrd+83], %rs906;
	add.s32 	%r86, %r257, 6;
	add.s32 	%r87, %r85, %r250;
	setp.lt.u32 	%p128, %r86, %r252;
	and.pred  	%p129, %p1, %p128;
	@%p129 bra 	$L__BB0_242;
	mov.b16 	%rs907, 0;
	st.shared.u8 	[_ZZ16smoothing_kernelP8PPMPixelS0_iiE8img_shrd+84], %rs907;
	st.shared.u8 	[_ZZ16smoothing_kernelP8PPMPixelS0_iiE8img_shrd+85], %rs907;
	bra.uni 	$L__BB0_243;
$L__BB0_242:
	cvt.s64.s32 	%rd116, %r87;
	cvt.u64.u32 	%rd117, %r3;
	add.s64 	%rd118, %rd116, %rd117;
	mad.lo.s64 	%rd119, %rd118, 3, %rd1;
	ld.global.u8 	%rs437, [%rd119+-21];
	st.shared.u8 	[_ZZ16smoothing_kernelP8PPMPixelS0_iiE8img_shrd+84], %rs437;
	ld.global.u8 	%rs438, [%rd119+-20];
	st.shared.u8 	[_ZZ16smoothing_kernelP8PPMPixelS0_iiE8img_shrd+85], %rs438;
	ld.global.u8 	%rs907, [%rd119+-19];
$L__BB0_243:
	st.shared.u8 	[_ZZ16smoothing_kernelP8PPMPixelS0_iiE8img_shrd+86], %rs907;
	add.s32 	%r88, %r257, 7;
	add.s32 	%r89, %r87, %r250;
	setp.lt.u32 	%p130, %r88, %r252;
	and.pred  	%p131, %p1, %p130;
	@%p131 bra 	$L__BB0_245;
	mov.b16 	%rs908, 0;
	st.shared.u8 	[_ZZ16smoothing_kernelP8PPMPixelS0_iiE8img_shrd+87], %rs908;
	st.shared.u8 	[_ZZ16smoothing_kernelP8PPMPixelS0_iiE8img_shrd+88], %rs908;
	bra.uni 	$L__BB0_246;
$L__BB0_245:
	cvt.s64.s32 	%rd120, %r89;
	cvt.u64.u32 	%rd121, %r3;
	add.s64 	%rd122, %rd120, %rd121;
	mad.lo.s64 	%rd123, %rd122, 3, %rd1;
	ld.global.u8 	%rs440, [%rd123+-21];
	st.shared.u8 	[_ZZ16smoothing_kernelP8PPMPixelS0_iiE8img_shrd+87], %rs440;
	ld.global.u8 	%rs441, [%rd123+-20];
	st.shared.u8 	[_ZZ16smoothing_kernelP8PPMPixelS0_iiE8img_shrd+88], %rs441;
	ld.global.u8 	%rs908, [%rd123+-19];
$L__BB0_246:
	st.shared.u8 	[_ZZ16smoothing_kernelP8PPMPixelS0_iiE8img_shrd+89], %rs908;
	add.s32 	%r316, %r3, -6;
	setp.gt.s32 	%p132, %r3, 5;
	setp.lt.s32 	%p133, %r316, %r250;
	and.pred  	%p2, %p132, %p133;
	@%p2 bra 	$L__BB0_248;
	mov.b16 	%rs909, 0;
	st.shared.u8 	[_ZZ16smoothing_kernelP8PPMPixelS0_iiE8img_shrd+156], %rs909;
	st.shared.u8 	[_ZZ16smoothing_kernelP8PPMPixelS0_iiE8img_shrd+157], %rs909;
	bra.uni 	$L__BB0_249;
$L__BB0_248:
	cvt.s64.s32 	%rd124, %r75;
	cvt.u64.u32 	%rd125, %r3;
	add.s64 	%rd126, %rd124, %rd125;
	mad.lo.s64 	%rd127, %rd126, 3, %rd1;
	ld.global.u8 	%rs443, [%rd127+-18];
	st.shared.u8 	[_ZZ16smoothing_kernelP8PPMPixelS0_iiE8img_shrd+156], %rs443;
	ld.global.u8 	%rs444, [%rd127+-17];
	st.shared.u8 	[_ZZ16smoothing_kernelP8PPMPixelS0_iiE8img_shrd+157], %rs444;
	ld.global.u8 	%rs909, [%rd127+-16];
$L__BB0_249:
	setp.lt.u32 	%p134, %r76, %r252;
	st.shared.u8 	[_ZZ16smoothing_kernelP8PPMPixelS0_iiE8img_shrd+158], %rs909;
	and.pred  	%p135, %p2, %p134;
	@%p135 bra 	$L__BB0_251;
	mov.b16 	%rs910, 0;
	st.shared.u8 	[_ZZ16smoothing_kernelP8PPMPixelS0_iiE8img_shrd+159], %rs910;
	st.shared.u8 	[_ZZ16smoothing_kernelP8PPMPixelS0_iiE8img_shrd+160], %rs910;
	bra.uni 	$L__BB0_252;
$L__BB0_251:
	cvt.s64.s32 	%rd128, %r77;
	cvt.u64.u32 	%rd129, %r3;
	add.s64 	%rd130, %rd128, %rd129;
	mad.lo.s64 	%rd131, %rd130, 3, %rd1;
	ld.global.u8 	%rs446, [%rd131+-18];
	st.shared.u8 	[_ZZ16smoothing_kernelP8PPMPixelS0_iiE8img_shrd+159], %rs446;
	ld.global.u8 	%rs447, [%rd131+-17];
	st.shared.u8 	[_ZZ16smoothing_kernelP8PPMPixelS0_iiE8img_shrd+160], %rs447;
	ld.global.u8 	%rs910, [%rd131+-16];
$L__BB0_252:
	setp.lt.u32 	%p136, %r78, %r252;
	st.shared.u8 	[_ZZ16smoothing_kernelP8PPMPixelS0_iiE8img_shrd+161], %rs910;
	and.pred  	%p137, %p2, %p136;
	@%p137 bra 	$L__BB0_254;
	mov.b16 	%rs911, 0;
	st.shared.u8 	[_ZZ16smoothing_kernelP8PPMPixelS0_iiE8img_shrd+162], %rs911;
	st.shared.u8 	[_ZZ16smoothing_kernelP8PPMPixelS0_iiE8img_shrd+163], %rs911;
	bra.uni 	$L__BB0_255;
$L__BB0_254:
	cvt.s64.s32 	%rd132, %r79;
	cvt.u64.u32 	%rd133, %r3;
	add.s64 	%rd134, %rd132, %rd133;
	mad.lo.s64 	%rd135, %rd134, 3, %rd1;
	ld.global.u8 	%rs449, [%rd135+-18];
	st.shared.u8 	[_ZZ16smoothing_kernelP8PPMPixelS0_iiE8img_shrd+162], %rs449;
	ld.global.u8 	%rs450, [%rd135+-17];
	st.shared.u8 	[_ZZ16smoothing_kernelP8PPMPixelS0_iiE8img_shrd+163], %rs450;
	ld.global.u8 	%rs911, [%rd135+-16];
$L__BB0_255:
	setp.lt.u32 	%p138, %r80, %r252;
	st.shared.u8 	[_ZZ16smoothing_kernelP8PPMPixelS0_iiE8img_shrd+164], %rs911;
	and.pred  	%p139, %p2, %p138;
	@%p139 bra 	$L__BB0_257;
	mov.b16 	%rs912, 0;
	st.shared.u8 	[_ZZ16smoothing_kernelP8PPMPixelS0_iiE8img_shrd+165], %rs912;
	st.shared.u8 	[_ZZ16smoothing_kernelP8PPMPixelS0_iiE8img_shrd+166], %rs912;
	bra.uni 	$L__BB0_258;
$L__BB0_257:
	cvt.s64.s32 	%rd136, %r81;
	cvt.u64.u32 	%rd137, %r3;
	add.s64 	%rd138, %rd136, %rd137;
	mad.lo.s64 	%rd139, %rd138, 3, %rd1;
	ld.global.u8 	%rs452, [%rd139+-18];
	st.shared.u8 	[_ZZ16smoothing_kernelP8PPMPixelS0_iiE8img_shrd+165], %rs452;
	ld.global.u8 	%rs453, [%rd139+-17];
	st.shared.u8 	[_ZZ16smoothing_kernelP8PPMPixelS0_iiE8img_shrd+166], %rs453;
	ld.global.u8 	%rs912, [%rd139+-16];
$L__BB0_258:
	setp.lt.u32 	%p140, %r82, %r252;
	st.shared.u8 	[_ZZ16smoothing_kernelP8PPMPixelS0_iiE8img_shrd+167], %rs912;
	and.pred  	%p141, %p2, %p140;
	@%p141 bra 	$L__BB0_260;
	mov.b16 	%rs913, 0;
	st.shared.u8 	[_ZZ16smoothing_kernelP8PPMPixelS0_iiE8img_shrd+168], %rs913;
	st.shared.u8 	[_ZZ16smoothing_kernelP8PPMPixelS0_iiE8img_shrd+169], %rs913;
	bra.uni 	$L__BB0_261;
$L__BB0_260:
	cvt.s64.s32 	%rd140, %r83;
	cvt.u64.u32 	%rd141, %r3;
	add.s64 	%rd142, %rd140, %rd141;
	mad.lo.s64 	%rd143, %rd142, 3, %rd1;
	ld.global.u8 	%rs455, [%rd143+-18];
	st.shared.u8 	[_ZZ16smoothing_kernelP8PPMPixelS0_iiE8img_shrd+168], %rs455;
	ld.global.u8 	%rs456, [%rd143+-17];
	st.shared.u8 	[_ZZ16smoothing_kernelP8PPMPixelS0_iiE8img_shrd+169], %rs456;
	ld.global.u8 	%rs913, [%rd143+-16];
$L__BB0_261:
	setp.lt.u32 	%p142, %r84, %r252;
	st.shared.u8 	[_ZZ16smoothing_kernelP8PPMPixelS0_iiE8img_shrd+170], %rs913;
	and.pred  	%p143, %p2, %p142;
	@%p143 bra 	$L__BB0_263;
	mov.b16 	%rs914, 0;
	st.shared.u8 	[_ZZ16smoothing_kernelP8PPMPixelS0_iiE8img_shrd+171], %rs914;
	st.shared.u8 	[_ZZ16smoothing_kernelP8PPMPixelS0_iiE8img_shrd+172], %rs914;
	bra.uni 	$L__BB0_264;
$L__BB0_263:
	cvt.s64.s32 	%rd144, %r85;
	cvt.u64.u32 	%rd145, %r3;
	add.s64 	%rd146, %rd144, %rd145;
	mad.lo.s64 	%rd147, %rd146, 3, %rd1;
	ld.global.u8 	%rs458, [%rd147+-18];
	st.shared.u8 	[_ZZ16smoothing_kernelP8PPMPixelS0_iiE8img_shrd+171], %rs458;
	ld.global.u8 	%rs459, [%rd147+-17];
	st.shared.u8 	[_ZZ16smoothing_kernelP8PPMPixelS0_iiE8img_shrd+172], %rs459;
	ld.global.u8 	%rs914, [%rd147+-16];
$L__BB0_264:
	setp.lt.u32 	%p144, %r86, %r252;
	st.shared.u8 	[_ZZ16smoothing_kernelP8PPMPixelS0_iiE8img_shrd+173], %rs914;
	and.pred  	%p145, %p2, %p144;
	@%p145 bra 	$L__BB0_266;
	mov.b16 	%rs915, 0;
	st.shared.u8 	[_ZZ16smoothing_kernelP8PPMPixelS0_iiE8img_shrd+174], %rs915;
	st.shared.u8 	[_ZZ16smoothing_kernelP8PPMPixelS0_iiE8img_shrd+175], %rs915;
	bra.uni 	$L__BB0_267;
$L__BB0_266:
	cvt.s64.s32 	%rd148, %r87;
	cvt.u64.u32 	%rd149, %r3;
	add.s64 	%rd150, %rd148, %rd149;
	mad.lo.s64 	%rd151, %rd150, 3, %rd1;
	ld.global.u8 	%rs461, [%rd151+-18];
	st.shared.u8 	[_ZZ16smoothing_kernelP8PPMPixelS0_iiE8img_shrd+174], %rs461;
	ld.global.u8 	%rs462, [%rd151+-17];
	st.shared.u8 	[_ZZ16smoothing_kernelP8PPMPixelS0_iiE8img_shrd+175], %rs462;
	ld.global.u8 	%rs915, [%rd151+-16];
$L__BB0_267:
	setp.lt.u32 	%p146, %r88, %r252;
	st.shared.u8 	[_ZZ16smoothing_kernelP8PPMPixelS0_iiE8img_shrd+176], %rs915;
	and.pred  	%p147, %p2, %p146;
	@%p147 bra 	$L__BB0_269;
	mov.b16 	%rs916, 0;
	st.shared.u8 	[_ZZ16smoothing_kernelP8PPMPixelS0_iiE8img_shrd+177], %rs916;
	st.shared.u8 	[_ZZ16smoothing_kernelP8PPMPixelS0_iiE8img_shrd+178], %rs916;
	bra.uni 	$L__BB0_270;
$L__BB0_269:
	cvt.s64.s32 	%rd152, %r89;
	cvt.u64.u32 	%rd153, %r3;
	add.s64 	%rd154, %rd152, %rd153;
	mad.lo.s64 	%rd155, %rd154, 3, %rd1;
	ld.global.u8 	%rs464, [%rd155+-18];
	st.shared.u8 	[_ZZ16smoothing_kernelP8PPMPixelS0_iiE8img_shrd+177], %rs464;
	ld.global.u8 	%rs465, [%rd155+-17];
	st.shared.u8 	[_ZZ16smoothing_kernelP8PPMPixelS0_iiE8img_shrd+178], %rs465;
	ld.global.u8 	%rs916, [%rd155+-16];
$L__BB0_270:
	st.shared.u8 	[_ZZ16smoothing_kernelP8PPMPixelS0_iiE8img_shrd+179], %rs916;
	add.s32 	%r317, %r3, -5;
	setp.gt.s32 	%p148, %r3, 4;
	setp.lt.s32 	%p149, %r317, %r250;
	and.pred  	%p3, %p148, %p149;
	@%p3 bra 	$L__BB0_272;
	mov.b16 	%rs917, 0;
	st.shared.u8 	[_ZZ16smoothing_kernelP8PPMPixelS0_iiE8img_shrd+246], %rs917;
	st.shared.u8 	[_ZZ16smoothing_kernelP8PPMPixelS0_iiE8img_shrd+247], %rs917;
	bra.uni 	$L__BB0_273;
$L__BB0_272:
	cvt.s64.s32 	%rd156, %r75;
	cvt.u64.u32 	%rd157, %r3;
	add.s64 	%rd158, %rd156, %rd157;
	mad.lo.s64 	%rd159, %rd158, 3, %rd1;
	ld.global.u8 	%rs467, [%rd159+-15];
	st.shared.u8 	[_ZZ16smoothing_kernelP8PPMPixelS0_iiE8img_shrd+246], %rs467;
	ld.global.u8 	%rs468, [%rd159+-14];
	st.shared.u8 	[_ZZ16smoothing_kernelP8PPMPixelS0_iiE8img_shrd+247], %rs468;
	ld.global.u8 	%rs917, [%rd159+-13];
$L__BB0_273:
	setp.lt.u32 	%p150, %r76, %r252;
	st.shared.u8 	[_ZZ16smoothing_kernelP8PPMPixelS0_iiE8img_shrd+248], %rs917;
	and.pred  	%p151, %p3, %p150;
	@%p151 bra 	$L__BB0_275;
	mov.b16 	%rs918, 0;
	st.shared.u8 	[_ZZ16smoothing_kernelP8PPMPixelS0_iiE8img_shrd+249], %rs918;
	st.shared.u8 	[_ZZ16smoothing_kernelP8PPMPixelS0_iiE8img_shrd+250], %rs918;
	bra.uni 	$L__BB0_276;
$L__BB0_275:
	cvt.s64.s32 	%rd160, %r77;
	cvt.u64.u32 	%rd161, %r3;
	add.s64 	%rd162, %rd160, %rd161;
	mad.lo.s64 	%rd163, %rd162, 3, %rd1;
	ld.global.u8 	%rs470, [%rd163+-15];
	st.shared.u8 	[_ZZ16smoothing_kernelP8PPMPixelS0_iiE8img_shrd+249], %rs470;
	ld.global.u8 	%rs471, [%rd163+-14];
	st.shared.u8 	[_ZZ16smoothing_kernelP8PPMPixelS0_iiE8img_shrd+250], %rs471;
	ld.global.u8 	%rs918, [%rd163+-13];
$L__BB0_276:
	setp.lt.u32 	%p152, %r78, %r252;
	st.shared.u8 	[_ZZ16smoothing_kernelP8PPMPixelS0_iiE8img_shrd+251], %rs918;
	and.pred  	%p153, %p3, %p152;
	@%p153 bra 	$L__BB0_278;
	mov.b16 	%rs919, 0;
	st.shared.u8 	[_ZZ16smoothing_kernelP8PPMPixelS0_iiE8img_shrd+252], %rs919;
	st.shared.u8 	[_ZZ16smoothing_kernelP8PPMPixelS0_iiE8img_shrd+253], %rs919;
	bra.uni 	$L__BB0_279;
$L__BB0_278:
	cvt.s64.s32 	%rd164, %r79;
	cvt.u64.u32 	%rd165, %r3;
	add.s64 	%rd166, %rd164, %rd165;
	mad.lo.s64 	%rd167, %rd166, 3, %rd1;
	ld.global.u8 	%rs473, [%rd167+-15];
	st.shared.u8 	[_ZZ16smoothing_kernelP8PPMPixelS0_iiE8img_shrd+252], %rs473;
	ld.global.u8 	%rs474, [%rd167+-14];
	st.shared.u8 	[_ZZ16smoothing_kernelP8PPMPixelS0_iiE8img_shrd+253], %rs474;
	ld.global.u8 	%rs919, [%rd167+-13];
$L__BB0_279:
	setp.lt.u32 	%p154, %r80, %r252;
	st.shared.u8 	[_ZZ16smoothing_kernelP8PPMPixelS0_iiE8img_shrd+254], %rs919;
	and.pred  	%p155, %p3, %p154;
	@%p155 bra 	$L__BB0_281;
	mov.b16 	%rs920, 0;
	st.shared.u8 	[_ZZ16smoothing_kernelP8PPMPixelS0_iiE8img_shrd+255], %rs920;
	st.shared.u8 	[_ZZ16smoothing_kernelP8PPMPixelS0_iiE8img_shrd+256], %rs920;
	bra.uni 	$L__BB0_282;
$L__BB0_281:
	cvt.s64.s32 	%rd168, %r81;
	cvt.u64.u32 	%rd169, %r3;
	add.s64 	%rd170, %rd168, %rd169;
	mad.lo.s64 	%rd171, %rd170, 3, %rd1;
	ld.global.u8 	%rs476, [%rd171+-15];
	st.shared.u8 	[_ZZ16smoothing_kernelP8PPMPixelS0_iiE8img_shrd+255], %rs476;
	ld.global.u8 	%rs477, [%rd171+-14];
	st.shared.u8 	[_ZZ16smoothing_kernelP8PPMPixelS0_iiE8img_shrd+256], %rs477;
	ld.global.u8 	%rs920, [%rd171+-13];
$L__BB0_282:
	setp.lt.u32 	%p156, %r82, %r252;
	st.shared.u8 	[_ZZ16smoothing_kernelP8PPMPixelS0_iiE8img_shrd+257], %rs920;
	and.pred  	%p157, %p3, %p156;
	@%p157 bra 	$L__BB0_284;
	mov.b16 	%rs921, 0;
	st.shared.u8 	[_ZZ16smoothing_kernelP8PPMPixelS0_iiE8img_shrd+258], %rs921;
	st.shared.u8 	[_ZZ16smoothing_kernelP8PPMPixelS0_iiE8img_shrd+259], %rs921;
	bra.uni 	$L__BB0_285;
$L__BB0_284:
	cvt.s64.s32 	%rd172, %r83;
	cvt.u64.u32 	%rd173, %r3;
	add.s64 	%rd174, %rd172, %rd173;
	mad.lo.s64 	%rd175, %rd174, 3, %rd1;
	ld.global.u8 	%rs479, [%rd175+-15];
	st.shared.u8 	[_ZZ16smoothing_kernelP8PPMPixelS0_iiE8img_shrd+258], %rs479;
	ld.global.u8 	%rs480, [%rd175+-14];
	st.shared.u8 	[_ZZ16smoothing_kernelP8PPMPixelS0_iiE8img_shrd+259], %rs480;
	ld.global.u8 	%rs921, [%rd175+-13];
$L__BB0_285:
	setp.lt.u32 	%p158, %r84, %r252;
	st.shared.u8 	[_ZZ16smoothing_kernelP8PPMPixelS0_iiE8img_shrd+260], %rs921;
	and.pred  	%p159, %p3, %p158;
	@%p159 bra 	$L__BB0_287;
	mov.b16 	%rs922, 0;
	st.shared.u8 	[_ZZ16smoothing_kernelP8PPMPixelS0_iiE8img_shrd+261], %rs922;
	st.shared.u8 	[_ZZ16smoothing_kernelP8PPMPixelS0_iiE8img_shrd+262], %rs922;
	bra.uni 	$L__BB0_288;
$L__BB0_287:
	cvt.s64.s32 	%rd176, %r85;
	cvt.u64.u32 	%rd177, %r3;
	add.s64 	%rd178, %rd176, %rd177;
	mad.lo.s64 	%rd179, %rd178, 3, %rd1;
	ld.global.u8 	%rs482, [%rd179+-15];
	st.shared.u8 	[_ZZ16smoothing_kernelP8PPMPixelS0_iiE8img_shrd+261], %rs482;
	ld.global.u8 	%rs483, [%rd179+-14];
	st.shared.u8 	[_ZZ16smoothing_kernelP8PPMPixelS0_iiE8img_shrd+262], %rs483;
	ld.global.u8 	%rs922, [%rd179+-13];
$L__BB0_288:
	setp.lt.u32 	%p160, %r86, %r252;
	st.shared.u8 	[_ZZ16smoothing_kernelP8PPMPixelS0_iiE8img_shrd+263], %rs922;
	and.pred  	%p161, %p3, %p160;
	@%p161 bra 	$L__BB0_290;
	mov.b16 	%rs923, 0;
	st.shared.u8 	[_ZZ16smoothing_kernelP8PPMPixelS0_iiE8img_shrd+264], %rs923;
	st.shared.u8 	[_ZZ16smoothing_kernelP8PPMPixelS0_iiE8img_shrd+265], %rs923;
	bra.uni 	$L__BB0_291;
$L__BB0_290:
	cvt.s64.s32 	%rd180, %r87;
	cvt.u64.u32 	%rd181, %r3;
	add.s64 	%rd182, %rd180, %rd181;
	mad.lo.s64 	%rd183, %rd182, 3, %rd1;
	ld.global.u8 	%rs485, [%rd183+-15];
	st.shared.u8 	[_ZZ16smoothing_kernelP8PPMPixelS0_iiE8img_shrd+264], %rs485;
	ld.global.u8 	%rs486, [%rd183+-14];
	st.shared.u8 	[_ZZ16smoothing_kernelP8PPMPixelS0_iiE8img_shrd+265], %rs486;
	ld.global.u8 	%rs923, [%rd183+-13];
$L__BB0_291:
	setp.lt.u32 	%p162, %r88, %r252;
	st.shared.u8 	[_ZZ16smoothing_kernelP8PPMPixelS0_iiE8img_shrd+266], %rs923;
	and.pred  	%p163, %p3, %p162;
	@%p163 bra 	$L__BB0_293;
	mov.b16 	%rs924, 0;
	st.shared.u8 	[_ZZ16smoothing_kernelP8PPMPixelS0_iiE8img_shrd+267], %rs924;
	st.shared.u8 	[_ZZ16smoothing_kernelP8PPMPixelS0_iiE8img_shrd+268], %rs924;
	bra.uni 	$L__BB0_294;
$L__BB0_293:
	cvt.s64.s32 	%rd184, %r89;
	cvt.u64.u32 	%rd185, %r3;
	add.s64 	%rd186, %rd184, %rd185;
	mad.lo.s64 	%rd187, %rd186, 3, %rd1;
	ld.global.u8 	%rs488, [%rd187+-15];
	st.shared.u8 	[_ZZ16smoothing_kernelP8PPMPixelS0_iiE8img_shrd+267], %rs488;
	ld.global.u8 	%rs489, [%rd187+-14];
	st.shared.u8 	[_ZZ16smoothing_kernelP8PPMPixelS0_iiE8img_shrd+268], %rs489;
	ld.global.u8 	%rs924, [%rd187+-13];
$L__BB0_294:
	st.shared.u8 	[_ZZ16smoothing_kernelP8PPMPixelS0_iiE8img_shrd+269], %rs924;
	add.s32 	%r318, %r3, -4;
	setp.gt.s32 	%p164, %r3, 3;
	setp.lt.s32 	%p165, %r318, %r250;
	and.pred  	%p4, %p164, %p165;
	@%p4 bra 	$L__BB0_296;
	mov.b16 	%rs925, 0;
	st.shared.u8 	[_ZZ16smoothing_kernelP8PPMPixelS0_iiE8img_shrd+336], %rs925;
	st.shared.u8 	[_ZZ16smoothing_kernelP8PPMPixelS0_iiE8img_shrd+337], %rs925;
	bra.uni 	$L__BB0_297;
$L__BB0_296:
	cvt.s64.s32 	%rd188, %r75;
	cvt.u64.u32 	%rd189, %r3;
	add.s64 	%rd190, %rd188, %rd189;
	mad.lo.s64 	%rd191, %rd190, 3, %rd1;
	ld.global.u8 	%rs491, [%rd191+-12];
	st.shared.u8 	[_ZZ16smoothing_kernelP8PPMPixelS0_iiE8img_shrd+336], %rs491;
	ld.global.u8 	%rs492, [%rd191+-11];
	st.shared.u8 	[_ZZ16smoothing_kernelP8PPMPixelS0_iiE8img_shrd+337], %rs492;
	ld.global.u8 	%rs925, [%rd191+-10];
$L__BB0_297:
	setp.lt.u32 	%p166, %r76, %r252;
	st.shared.u8 	[_ZZ16smoothing_kernelP8PPMPixelS0_iiE8img_shrd+338], %rs925;
	and.pred  	%p167, %p4, %p166;
	@%p167 bra 	$L__BB0_299;
	mov.b16 	%rs926, 0;
	st.shared.u8 	[_ZZ16smoothing_kernelP8PPMPixelS0_iiE8img_shrd+339], %rs926;
	st.shared.u8 	[_ZZ16smoothing_kernelP8PPMPixelS0_iiE8img_shrd+340], %rs926;
	bra.uni 	$L__BB0_300;
$L__BB0_299:
	cvt.s64.s32 	%rd192, %r77;
	cvt.u64.u32 	%rd193, %r3;
	add.s64 	%rd194, %rd192, %rd193;
	mad.lo.s64 	%rd195, %rd194, 3, %rd1;
	ld.global.u8 	%rs494, [%rd195+-12];
	st.shared.u8 	[_ZZ16smoothing_kernelP8PPMPixelS0_iiE8img_shrd+339], %rs494;
	ld.global.u8 	%rs495, [%rd195+-11];
	st.shared.u8 	[_ZZ16smoothing_kernelP8PPMPixelS0_iiE8img_shrd+340], %rs495;
	ld.global.u8 	%rs926, [%rd195+-10];
$L__BB0_300:
	setp.lt.u32 	%p168, %r78, %r252;
	st.shared.u8 	[_ZZ16smoothing_kernelP8PPMPixelS0_iiE8img_shrd+341], %rs926;
	and.pred  	%p169, %p4, %p168;
	@%p169 bra 	$L__BB0_302;
	mov.b16 	%rs927, 0;
	st.shared.u8 	[_ZZ16smoothing_kernelP8PPMPixelS0_iiE8img_shrd+342], %rs927;
	st.shared.u8 	[_ZZ16smoothing_kernelP8PPMPixelS0_iiE8img_shrd+343], %rs927;
	bra.uni 	$L__BB0_303;
$L__BB0_302:
	cvt.s64.s32 	%rd196, %r79;
	cvt.u64.u32 	%rd197, %r3;
	add.s64 	%rd198, %rd196, %rd197;
	mad.lo.s64 	%rd199, %rd198, 3, %rd1;
	ld.global.u8 	%rs497, [%rd199+-12];
	st.shared.u8 	[_ZZ16smoothing_kernelP8PPMPixelS0_iiE8img_shrd+342], %rs497;
	ld.global.u8 	%rs498, [%rd199+-11];
	st.shared.u8 	[_ZZ16smoothing_kernelP8PPMPixelS0_iiE8img_shrd+343], %rs498;
	ld.global.u8 	%rs927, [%rd199+-10];
$L__BB0_303:
	setp.lt.u32 	%p170, %r80, %r252;
	st.shared.u8 	[_ZZ16smoothing_kernelP8PPMPixelS0_iiE8img_shrd+344], %rs927;
	and.pred  	%p171, %p4, %p170;
	@%p171 bra 	$L__BB0_305;
	mov.b16 	%rs928, 0;
	st.shared.u8 	[_ZZ16smoothing_kernelP8PPMPixelS0_iiE8img_shrd+345], %rs928;
	st.shared.u8 	[_ZZ16smoothing_kernelP8PPMPixelS0_iiE8img_shrd+346], %rs928;
	bra.uni 	$L__BB0_306;
$L__BB0_305:
	cvt.s64.s32 	%rd200, %r81;
	cvt.u64.u32 	%rd201, %r3;
	add.s64 	%rd202, %rd200, %rd201;
	mad.lo.s64 	%rd203, %rd202, 3, %rd1;
	ld.global.u8 	%rs500, [%rd203+-12];
	st.shared.u8 	[_ZZ16smoothing_kernelP8PPMPixelS0_iiE8img_shrd+345], %rs500;
	ld.global.u8 	%rs501, [%rd203+-11];
	st.shared.u8 	[_ZZ16smoothing_kernelP8PPMPixelS0_iiE8img_shrd+346], %rs501;
	ld.global.u8 	%rs928, [%rd203+-10];
$L__BB0_306:
	setp.lt.u32 	%p172, %r82, %r252;
	st.shared.u8 	[_ZZ16smoothing_kernelP8PPMPixelS0_iiE8img_shrd+347], %rs928;
	and.pred  	%p173, %p4, %p172;
	@%p173 bra 	$L__BB0_308;
	mov.b16 	%rs929, 0;
	st.shared.u8 	[_ZZ16smoothing_kernelP8PPMPixelS0_iiE8img_shrd+348], %rs929;
	st.shared.u8 	[_ZZ16smoothing_kernelP8PPMPixelS0_iiE8img_shrd+349], %rs929;
	bra.uni 	$L__BB0_309;
$L__BB0_308:
	cvt.s64.s32 	%rd204, %r83;
	cvt.u64.u32 	%rd205, %r3;
	add.s64 	%rd206, %rd204, %rd205;
	mad.lo.s64 	%rd207, %rd206, 3, %rd1;
	ld.global.u8 	%rs503, [%rd207+-12];
	st.shared.u8 	[_ZZ16smoothing_kernelP8PPMPixelS0_iiE8img_shrd+348], %rs503;
	ld.global.u8 	%rs504, [%rd207+-11];
	st.shared.u8 	[_ZZ16smoothing_kernelP8PPMPixelS0_iiE8img_shrd+349], %rs504;
	ld.global.u8 	%rs929, [%rd207+-10];
$L__BB0_309:
	setp.lt.u32 	%p174, %r84, %r252;
	st.shared.u8 	[_ZZ16smoothing_kernelP8PPMPixelS0_iiE8img_shrd+350], %rs929;
	and.pred  	%p175, %p4, %p174;
	@%p175 bra 	$L__BB0_311;
	mov.b16 	%rs930, 0;
	st.shared.u8 	[_ZZ16smoothing_kernelP8PPMPixelS0_iiE8img_shrd+351], %rs930;
	st.shared.u8 	[_ZZ16smoothing_kernelP8PPMPixelS0_iiE8img_shrd+352], %rs930;
	bra.uni 	$L__BB0_312;
$L__BB0_311:
	cvt.s64.s32 	%rd208, %r85;
	cvt.u64.u32 	%rd209, %r3;
	add.s64 	%rd210, %rd208, %rd209;
	mad.lo.s64 	%rd211, %rd210, 3, %rd1;
	ld.global.u8 	%rs506, [%rd211+-12];
	st.shared.u8 	[_ZZ16smoothing_kernelP8PPMPixelS0_iiE8img_shrd+351], %rs506;
	ld.global.u8 	%rs507, [%rd211+-11];
	st.shared.u8 	[_ZZ16smoothing_kernelP8PPMPixelS0_iiE8img_shrd+352], %rs507;
	ld.global.u8 	%rs930, [%rd211+-10];
$L__BB0_312:
	setp.lt.u32 	%p176, %r86, %r252;
	st.shared.u8 	[_ZZ16smoothing_kernelP8PPMPixelS0_iiE8img_shrd+353], %rs930;
	and.pred  	%p177, %p4, %p176;
	@%p177 bra 	$L__BB0_314;
	mov.b16 	%rs931, 0;
	st.shared.u8 	[_ZZ16smoothing_kernelP8PPMPixelS0_iiE8img_shrd+354], %rs931;
	st.shared.u8 	[_ZZ16smoothing_kernelP8PPMPixelS0_iiE8img_shrd+355], %rs931;
	bra.uni 	$L__BB0_315;
$L__BB0_314:
	cvt.s64.s32 	%rd212, %r87;
	cvt.u64.u32 	%rd213, %r3;
	add.s64 	%rd214, %rd212, %rd213;
	mad.lo.s64 	%rd215, %rd214, 3, %rd1;
	ld.global.u8 	%rs509, [%rd215+-12];
	st.shared.u8 	[_ZZ16smoothing_kernelP8PPMPixelS0_iiE8img_shrd+354], %rs509;
	ld.global.u8 	%rs510, [%rd215+-11];
	st.shared.u8 	[_ZZ16smoothing_kernelP8PPMPixelS0_iiE8img_shrd+355], %rs510;
	ld.global.u8 	%rs931, [%rd215+-10];
$L__BB0_315:
	setp.lt.u32 	%p178, %r88, %r252;
	st.shared.u8 	[_ZZ16smoothing_kernelP8PPMPixelS0_iiE8img_shrd+356], %rs931;
	and.pred  	%p179, %p4, %p178;
	@%p179 bra 	$L__BB0_317;
	mov.b16 	%rs932, 0;
	st.shared.u8 	[_ZZ16smoothing_kernelP8PPMPixelS0_iiE8img_shrd+357], %rs932;
	st.shared.u8 	[_ZZ16smoothing_kernelP8PPMPixelS0_iiE8img_shrd+358], %rs932;
	bra.uni 	$L__BB0_318;
$L__BB0_317:
	cvt.s64.s32 	%rd216, %r89;
	cvt.u64.u32 	%rd217, %r3;
	add.s64 	%rd218, %rd216, %rd217;
	mad.lo.s64 	%rd219, %rd218, 3, %rd1;
	ld.global.u8 	%rs512, [%rd219+-12];
	st.shared.u8 	[_ZZ16smoothing_kernelP8PPMPixelS0_iiE8img_shrd+357], %rs512;
	ld.global.u8 	%rs513, [%rd219+-11];
	st.shared.u8 	[_ZZ16smoothing_kernelP8PPMPixelS0_iiE8img_shrd+358], %rs513;
	ld.global.u8 	%rs932, [%rd219+-10];
$L__BB0_318:
	st.shared.u8 	[_ZZ16smoothing_kernelP8PPMPixelS0_iiE8img_shrd+359], %rs932;
	add.s32 	%r319, %r3, -3;
	setp.gt.s32 	%p180, %r3, 2;
	setp.lt.s32 	%p181, %r319, %r250;
	and.pred  	%p5, %p180, %p181;
	@%p5 bra 	$L__BB0_320;
	mov.b16 	%rs933, 0;
	st.shared.u8 	[_ZZ16smoothing_kernelP8PPMPixelS0_iiE8img_shrd+426], %rs933;
	st.shared.u8 	[_ZZ16smoothing_kernelP8PPMPixelS0_iiE8img_shrd+427], %rs933;
	bra.uni 	$L__BB0_321;
$L__BB0_320:
	cvt.s64.s32 	%rd220, %r75;
	cvt.u64.u32 	%rd221, %r3;
	add.s64 	%rd222, %rd220, %rd221;
	mad.lo.s64 	%rd223, %rd222, 3, %rd1;
	ld.global.u8 	%rs515, [%rd223+-9];
	st.shared.u8 	[_ZZ16smoothing_kernelP8PPMPixelS0_iiE8img_shrd+426], %rs515;
	ld.global.u8 	%rs516, [%rd223+-8];
	st.shared.u8 	[_ZZ16smoothing_kernelP8PPMPixelS0_iiE8img_shrd+427], %rs516;
	ld.global.u8 	%rs933, [%rd223+-7];
$L__BB0_321:
	setp.lt.u32 	%p182, %r76, %r252;
	st.shared.u8 	[_ZZ16smoothing_kernelP8PPMPixelS0_iiE8img_shrd+428], %rs933;
	and.pred  	%p183, %p5, %p182;
	@%p183 bra 	$L__BB0_323;
	mov.b16 	%rs934, 0;
	st.shared.u8 	[_ZZ16smoothing_kernelP8PPMPixelS0_iiE8img_shrd+429], %rs934;
	st.shared.u8 	[_ZZ16smoothing_kernelP8PPMPixelS0_iiE8img_shrd+430], %rs934;
	bra.uni 	$L__BB0_324;
$L__BB0_323:
	cvt.s64.s32 	%rd224, %r77;
	cvt.u64.u32 	%rd225, %r3;
	add.s64 	%rd226, %rd224, %rd225;
	mad.lo.s64 	%rd227, %rd226, 3, %rd1;
	ld.global.u8 	%rs518, [%rd227+-9];
	st.shared.u8 	[_ZZ16smoothing_kernelP8PPMPixelS0_iiE8img_shrd+429], %rs518;
	ld.global.u8 	%rs519, [%rd227+-8];
	st.shared.u8 	[_ZZ16smoothing_kernelP8PPMPixelS0_iiE8img_shrd+430], %rs519;
	ld.global.u8 	%rs934, [%rd227+-7];
$L__BB0_324:
	setp.lt.u32 	%p184, %r78, %r252;
	st.shared.u8 	[_ZZ16smoothing_kernelP8PPMPixelS0_iiE8img_shrd+431], %rs934;
	and.pred  	%p185, %p5, %p184;
	@%p185 bra 	$L__BB0_326;
	mov.b16 	%rs935, 0;
	st.shared.u8 	[_ZZ16smoothing_kernelP8PPMPixelS0_iiE8img_shrd+432], %rs935;
	st.shared.u8 	[_ZZ16smoothing_kernelP8PPMPixelS0_iiE8img_shrd+433], %rs935;
	bra.uni 	$L__BB0_327;
$L__BB0_326:
	cvt.s64.s32 	%rd228, %r79;
	cvt.u64.u32 	%rd229, %r3;
	add.s64 	%rd230, %rd228, %rd229;
	mad.lo.s64 	%rd231, %rd230, 3, %rd1;
	ld.global.u8 	%rs521, [%rd231+-9];
	st.shared.u8 	[_ZZ16smoothing_kernelP8PPMPixelS0_iiE8img_shrd+432], %rs521;
	ld.global.u8 	%rs522, [%rd231+-8];
	st.shared.u8 	[_ZZ16smoothing_kernelP8PPMPixelS0_iiE8img_shrd+433], %rs522;
	ld.global.u8 	%rs935, [%rd231+-7];
$L__BB0_327:
	setp.lt.u32 	%p186, %r80, %r252;
	st.shared.u8 	[_ZZ16smoothing_kernelP8PPMPixelS0_iiE8img_shrd+434], %rs935;
	and.pred  	%p187, %p5, %p186;
	@%p187 bra 	$L__BB0_329;
	mov.b16 	%rs936, 0;
	st.shared.u8 	[_ZZ16smoothing_kernelP8PPMPixelS0_iiE8img_shrd+435], %rs936;
	st.shared.u8 	[_ZZ16smoothing_kernelP8PPMPixelS0_iiE8img_shrd+436], %rs936;
	bra.uni 	$L__BB0_330;
$L__BB0_329:
	cvt.s64.s32 	%rd232, %r81;
	cvt.u64.u32 	%rd233, %r3;
	add.s64 	%rd234, %rd232, %rd233;
	mad.lo.s64 	%rd235, %rd234, 3, %rd1;
	ld.global.u8 	%rs524, [%rd235+-9];
	st.shared.u8 	[_ZZ16smoothing_kernelP8PPMPixelS0_iiE8img_shrd+435], %rs524;
	ld.global.u8 	%rs525, [%rd235+-8];
	st.shared.u8 	[_ZZ16smoothing_kernelP8PPMPixelS0_iiE8img_shrd+436], %rs525;
	ld.global.u8 	%rs936, [%rd235+-7];
$L__BB0_330:
	setp.lt.u32 	%p188, %r82, %r252;
	st.shared.u8 	[_ZZ16smoothing_kernelP8PPMPixelS0_iiE8img_shrd+437], %rs936;
	and.pred  	%p189, %p5, %p188;
	@%p189 bra 	$L__BB0_332;
	mov.b16 	%rs937, 0;
	st.shared.u8 	[_ZZ16smoothing_kernelP8PPMPixelS0_iiE8img_shrd+438], %rs937;
	st.shared.u8 	[_ZZ16smoothing_kernelP8PPMPixelS0_iiE8img_shrd+439], %rs937;
	bra.uni 	$L__BB0_333;
$L__BB0_332:
	cvt.s64.s32 	%rd236, %r83;
	cvt.u64.u32 	%rd237, %r3;
	add.s64 	%rd238, %rd236, %rd237;
	mad.lo.s64 	%rd239, %rd238, 3, %rd1;
	ld.global.u8 	%rs527, [%rd239+-9];
	st.shared.u8 	[_ZZ16smoothing_kernelP8PPMPixelS0_iiE8img_shrd+438], %rs527;
	ld.global.u8 	%rs528, [%rd239+-8];
	st.shared.u8 	[_ZZ16smoothing_kernelP8PPMPixelS0_iiE8img_shrd+439], %rs528;
	ld.global.u8 	%rs937, [%rd239+-7];
$L__BB0_333:
	setp.lt.u32 	%p190, %r84, %r252;
	st.shared.u8 	[_ZZ16smoothing_kernelP8PPMPixelS0_iiE8img_shrd+440], %rs937;
	and.pred  	%p191, %p5, %p190;
	@%p191 bra 	$L__BB0_335;
	mov.b16 	%rs938, 0;
	st.shared.u8 	[_ZZ16smoothing_kernelP8PPMPixelS0_iiE8img_shrd+441], %rs938;
	st.shared.u8 	[_ZZ16smoothing_kernelP8PPMPixelS0_iiE8img_shrd+442], %rs938;
	bra.uni 	$L__BB0_336;
$L__BB0_335:
	cvt.s64.s32 	%rd240, %r85;
	cvt.u64.u32 	%rd241, %r3;
	add.s64 	%rd242, %rd240, %rd241;
	mad.lo.s64 	%rd243, %rd242, 3, %rd1;
	ld.global.u8 	%rs530, [%rd243+-9];
	st.shared.u8 	[_ZZ16smoothing_kernelP8PPMPixelS0_iiE8img_shrd+441], %rs530;
	ld.global.u8 	%rs531, [%rd243+-8];
	st.shared.u8 	[_ZZ16smoothing_kernelP8PPMPixelS0_iiE8img_shrd+442], %rs531;
	ld.global.u8 	%rs938, [%rd243+-7];
$L__BB0_336:
	setp.lt.u32 	%p192, %r86, %r252;
	st.shared.u8 	[_ZZ16smoothing_kernelP8PPMPixelS0_iiE8img_shrd+443], %rs938;
	and.pred  	%p193, %p5, %p192;
	@%p193 bra 	$L__BB0_338;
	mov.b16 	%rs939, 0;
	st.shared.u8 	[_ZZ16smoothing_kernelP8PPMPixelS0_iiE8img_shrd+444], %rs939;
	st.shared.u8 	[_ZZ16smoothing_kernelP8PPMPixelS0_iiE8img_shrd+445], %rs939;
	bra.uni 	$L__BB0_339;
$L__BB0_338:
	cvt.s64.s32 	%rd244, %r87;
	cvt.u64.u32 	%rd245, %r3;
	add.s64 	%rd246, %rd244, %rd245;
	mad.lo.s64 	%rd247, %rd246, 3, %rd1;
	ld.global.u8 	%rs533, [%rd247+-9];
	st.shared.u8 	[_ZZ16smoothing_kernelP8PPMPixelS0_iiE8img_shrd+444], %rs533;
	ld.global.u8 	%rs534, [%rd247+-8];
	st.shared.u8 	[_ZZ16smoothing_kernelP8PPMPixelS0_iiE8img_shrd+445], %rs534;
	ld.global.u8 	%rs939, [%rd247+-7];
$L__BB0_339:
	setp.lt.u32 	%p194, %r88, %r252;
	st.shared.u8 	[_ZZ16smoothing_kernelP8PPMPixelS0_iiE8img_shrd+446], %rs939;
	and.pred  	%p195, %p5, %p194;
	@%p195 bra 	$L__BB0_341;
	mov.b16 	%rs940, 0;
	st.shared.u8 	[_ZZ16smoothing_kernelP8PPMPixelS0_iiE8img_shrd+447], %rs940;
	st.shared.u8 	[_ZZ16smoothing_kernelP8PPMPixelS0_iiE8img_shrd+448], %rs940;
	bra.uni 	$L__BB0_342;
$L__BB0_341:
	cvt.s64.s32 	%rd248, %r89;
	cvt.u64.u32 	%rd249, %r3;
	add.s64 	%rd250, %rd248, %rd249;
	mad.lo.s64 	%rd251, %rd250, 3, %rd1;
	ld.global.u8 	%rs536, [%rd251+-9];
	st.shared.u8 	[_ZZ16smoothing_kernelP8PPMPixelS0_iiE8img_shrd+447], %rs536;
	ld.global.u8 	%rs537, [%rd251+-8];
	st.shared.u8 	[_ZZ16smoothing_kernelP8PPMPixelS0_iiE8img_shrd+448], %rs537;
	ld.global.u8 	%rs940, [%rd251+-7];
$L__BB0_342:
	st.shared.u8 	[_ZZ16smoothing_kernelP8PPMPixelS0_iiE8img_shrd+449], %rs940;
	add.s32 	%r320, %r3, -2;
	setp.gt.s32 	%p196, %r3, 1;
	setp.lt.s32 	%p197, %r320, %r250;
	and.pred  	%p6, %p196, %p197;
	@%p6 bra 	$L__BB0_344;
	mov.b16 	%rs941, 0;
	st.shared.u8 	[_ZZ16smoothing_kernelP8PPMPixelS0_iiE8img_shrd+516], %rs941;
	st.shared.u8 	[_ZZ16smoothing_kernelP8PPMPixelS0_iiE8img_shrd+517], %rs941;
	bra.uni 	$L__BB0_345;
$L__BB0_344:
	cvt.s64.s32 	%rd252, %r75;
	cvt.u64.u32 	%rd253, %r3;
	add.s64 	%rd254, %rd252, %rd253;
	mad.lo.s64 	%rd255, %rd254, 3, %rd1;
	ld.global.u8 	%rs539, [%rd255+-6];
	st.shared.u8 	[_ZZ16smoothing_kernelP8PPMPixelS0_iiE8img_shrd+516], %rs539;
	ld.global.u8 	%rs540, [%rd255+-5];
	st.shared.u8 	[_ZZ16smoothing_kernelP8PPMPixelS0_iiE8img_shrd+517], %rs540;
	ld.global.u8 	%rs941, [%rd255+-4];
$L__BB0_345:
	setp.lt.u32 	%p198, %r76, %r252;
	st.shared.u8 	[_ZZ16smoothing_kernelP8PPMPixelS0_iiE8img_shrd+518], %rs941;
	and.pred  	%p199, %p6, %p198;
	@%p199 bra 	$L__BB0_347;
	mov.b16 	%rs942, 0;
	st.shared.u8 	[_ZZ16smoothing_kernelP8PPMPixelS0_iiE8img_shrd+519], %rs942;
	st.shared.u8 	[_ZZ16smoothing_kernelP8PPMPixelS0_iiE8img_shrd+520], %rs942;
	bra.uni 	$L__BB0_348;
$L__BB0_347:
	cvt.s64.s32 	%rd256, %r77;
	cvt.u64.u32 	%rd257, %r3;
	add.s64 	%rd258, %rd256, %rd257;
	mad.lo.s64 	%rd259, %rd258, 3, %rd1;
	ld.global.u8 	%rs542, [%rd259+-6];
	st.shared.u8 	[_ZZ16smoothing_kernelP8PPMPixelS0_iiE8img_shrd+519], %rs542;
	ld.global.u8 	%rs543, [%rd259+-5];
	st.shared.u8 	[_ZZ16smoothing_kernelP8PPMPixelS0_iiE8img_shrd+520], %rs543;
	ld.global.u8 	%rs942, [%rd259+-4];
$L__BB0_348:
	setp.lt.u32 	%p200, %r78, %r252;
	st.shared.u8 	[_ZZ16smoothing_kernelP8PPMPixelS0_iiE8img_shrd+521], %rs942;
	and.pred  	%p201, %p6, %p200;
	@%p201 bra 	$L__BB0_350;
	mov.b16 	%rs943, 0;
	st.shared.u8 	[_ZZ16smoothing_kernelP8PPMPixelS0_iiE8img_shrd+522], %rs943;
	st.shared.u8 	[_ZZ16smoothing_kernelP8PPMPixelS0_iiE8img_shrd+523], %rs943;
	bra.uni 	$L__BB0_351;
$L__BB0_350:
	cvt.s64.s32 	%rd260, %r79;
	cvt.u64.u32 	%rd261, %r3;
	add.s64 	%rd262, %rd260, %rd261;
	mad.lo.s64 	%rd263, %rd262, 3, %rd1;
	ld.global.u8 	%rs545, [%rd263+-6];
	st.shared.u8 	[_ZZ16smoothing_kernelP8PPMPixelS0_iiE8img_shrd+522], %rs545;
	ld.global.u8 	%rs546, [%rd263+-5];
	st.shared.u8 	[_ZZ16smoothing_kernelP8PPMPixelS0_iiE8img_shrd+523], %rs546;
	ld.global.u8 	%rs943, [%rd263+-4];
$L__BB0_351:
	setp.lt.u32 	%p202, %r80, %r252;
	st.shared.u8 	[_ZZ16smoothing_kernelP8PPMPixelS0_iiE8img_shrd+524], %rs943;
	and.pred  	%p203, %p6, %p202;
	@%p203 bra 	$L__BB0_353;
	mov.b16 	%rs944, 0;
	st.shared.u8 	[_ZZ16smoothing_kernelP8PPMPixelS0_iiE8img_shrd+525], %rs944;
	st.shared.u8 	[_ZZ16smoothing_kernelP8PPMPixelS0_iiE8img_shrd+526], %rs944;
	bra.uni 	$L__BB0_354;
$L__BB0_353:
	cvt.s64.s32 	%rd264, %r81;
	cvt.u64.u32 	%rd265, %r3;
	add.s64 	%rd266, %rd264, %rd265;
	mad.lo.s64 	%rd267, %rd266, 3, %rd1;
	ld.global.u8 	%rs548, [%rd267+-6];
	st.shared.u8 	[_ZZ16smoothing_kernelP8PPMPixelS0_iiE8img_shrd+525], %rs548;
	ld.global.u8 	%rs549, [%rd267+-5];
	st.shared.u8 	[_ZZ16smoothing_kernelP8PPMPixelS0_iiE8img_shrd+526], %rs549;
	ld.global.u8 	%rs944, [%rd267+-4];
$L__BB0_354:
	setp.lt.u32 	%p204, %r82, %r252;
	st.shared.u8 	[_ZZ16smoothing_kernelP8PPMPixelS0_iiE8img_shrd+527], %rs944;
	and.pred  	%p205, %p6, %p204;
	@%p205 bra 	$L__BB0_356;
	mov.b16 	%rs945, 0;
	st.shared.u8 	[_ZZ16smoothing_kernelP8PPMPixelS0_iiE8img_shrd+528], %rs945;
	st.shared.u8 	[_ZZ16smoothing_kernelP8PPMPixelS0_iiE8img_shrd+529], %rs945;
	bra.uni 	$L__BB0_357;
$L__BB0_356:
	cvt.s64.s32 	%rd268, %r83;
	cvt.u64.u32 	%rd269, %r3;
	add.s64 	%rd270, %rd268, %rd269;
	mad.lo.s64 	%rd271, %rd270, 3, %rd1;
	ld.global.u8 	%rs551, [%rd271+-6];
	st.shared.u8 	[_ZZ16smoothing_kernelP8PPMPixelS0_iiE8img_shrd+528], %rs551;
	ld.global.u8 	%rs552, [%rd271+-5];
	st.shared.u8 	[_ZZ16smoothing_kernelP8PPMPixelS0_iiE8img_shrd+529], %rs552;
	ld.global.u8 	%rs945, [%rd271+-4];
$L__BB0_357:
	setp.lt.u32 	%p206, %r84, %r252;
	st.shared.u8 	[_ZZ16smoothing_kernelP8PPMPixelS0_iiE8img_shrd+530], %rs945;
	and.pred  	%p207, %p6, %p206;
	@%p207 bra 	$L__BB0_359;
	mov.b16 	%rs946, 0;
	st.shared.u8 	[_ZZ16smoothing_kernelP8PPMPixelS0_iiE8img_shrd+531], %rs946;
	st.shared.u8 	[_ZZ16smoothing_kernelP8PPMPixelS0_iiE8img_shrd+532], %rs946;
	bra.uni 	$L__BB0_360;
$L__BB0_359:
	cvt.s64.s32 	%rd272, %r85;
	cvt.u64.u32 	%rd273, %r3;
	add.s64 	%rd274, %rd272, %rd273;
	mad.lo.s64 	%rd275, %rd274, 3, %rd1;
	ld.global.u8 	%rs554, [%rd275+-6];
	st.shared.u8 	[_ZZ16smoothing_kernelP8PPMPixelS0_iiE8img_shrd+531], %rs554;
	ld.global.u8 	%rs555, [%rd275+-5];
	st.shared.u8 	[_ZZ16smoothing_kernelP8PPMPixelS0_iiE8img_shrd+532], %rs555;
	ld.global.u8 	%rs946, [%rd275+-4];
$L__BB0_360:
	setp.lt.u32 	%p208, %r86, %r252;
	st.shared.u8 	[_ZZ16smoothing_kernelP8PPMPixelS0_iiE8img_shrd+533], %rs946;
	and.pred  	%p209, %p6, %p208;
	@%p209 bra 	$L__BB0_362;
	mov.b16 	%rs947, 0;
	st.shared.u8 	[_ZZ16smoothing_kernelP8PPMPixelS0_iiE8img_shrd+534], %rs947;
	st.shared.u8 	[_ZZ16smoothing_kernelP8PPMPixelS0_iiE8img_shrd+535], %rs947;
	bra.uni 	$L__BB0_363;
$L__BB0_362:
	cvt.s64.s32 	%rd276, %r87;
	cvt.u64.u32 	%rd277, %r3;
	add.s64 	%rd278, %rd276, %rd277;
	mad.lo.s64 	%rd279, %rd278, 3, %rd1;
	ld.global.u8 	%rs557, [%rd279+-6];
	st.shared.u8 	[_ZZ16smoothing_kernelP8PPMPixelS0_iiE8img_shrd+534], %rs557;
	ld.global.u8 	%rs558, [%rd279+-5];
	st.shared.u8 	[_ZZ16smoothing_kernelP8PPMPixelS0_iiE8img_shrd+535], %rs558;
	ld.global.u8 	%rs947, [%rd279+-4];
$L__BB0_363:
	setp.lt.u32 	%p210, %r88, %r252;
	st.shared.u8 	[_ZZ16smoothing_kernelP8PPMPixelS0_iiE8img_shrd+536], %rs947;
	and.pred  	%p211, %p6, %p210;
	@%p211 bra 	$L__BB0_365;
	mov.b16 	%rs948, 0;
	st.shared.u8 	[_ZZ16smoothing_kernelP8PPMPixelS0_iiE8img_shrd+537], %rs948;
	st.shared.u8 	[_ZZ16smoothing_kernelP8PPMPixelS0_iiE8img_shrd+538], %rs948;
	bra.uni 	$L__BB0_366;
$L__BB0_365:
	cvt.s64.s32 	%rd280, %r89;
	cvt.u64.u32 	%rd281, %r3;
	add.s64 	%rd282, %rd280, %rd281;
	mad.lo.s64 	%rd283, %rd282, 3, %rd1;
	ld.global.u8 	%rs560, [%rd283+-6];
	st.shared.u8 	[_ZZ16smoothing_kernelP8PPMPixelS0_iiE8img_shrd+537], %rs560;
	ld.global.u8 	%rs561, [%rd283+-5];
	st.shared.u8 	[_ZZ16smoothing_kernelP8PPMPixelS0_iiE8img_shrd+538], %rs561;
	ld.global.u8 	%rs948, [%rd283+-4];
$L__BB0_366:
	st.shared.u8 	[_ZZ16smoothing_kernelP8PPMPixelS0_iiE8img_shrd+539], %rs948;
	setp.gt.s32 	%p212, %r3, 0;
	setp.le.s32 	%p213, %r3, %r250;
	and.pred  	%p7, %p212, %p213;
	@%p7 bra 	$L__BB0_368;
	mov.b16 	%rs949, 0;
	st.shared.u8 	[_ZZ16smoothing_kernelP8PPMPixelS0_iiE8img_shrd+606], %rs949;
	st.shared.u8 	[_ZZ16smoothing_kernelP8PPMPixelS0_iiE8img_shrd+607], %rs949;
	bra.uni 	$L__BB0_369;
$L__BB0_368:
	cvt.s64.s32 	%rd284, %r75;
	cvt.u64.u32 	%rd285, %r3;
	add.s64 	%rd286, %rd284, %rd285;
	mad.lo.s64 	%rd287, %rd286, 3, %rd1;
	ld.global.u8 	%rs563, [%rd287+-3];
	st.shared.u8 	[_ZZ16smoothing_kernelP8PPMPixelS0_iiE8img_shrd+606], %rs563;
	ld.global.u8 	%rs564, [%rd287+-2];
	st.shared.u8 	[_ZZ16smoothing_kernelP8PPMPixelS0_iiE8img_shrd+607], %rs564;
	ld.global.u8 	%rs949, [%rd287+-1];
$L__BB0_369:
	setp.lt.u32 	%p214, %r76, %r252;
	st.shared.u8 	[_ZZ16smoothing_kernelP8PPMPixelS0_iiE8img_shrd+608], %rs949;
	and.pred  	%p215, %p7, %p214;
	@%p215 bra 	$L__BB0_371;
	mov.b16 	%rs950, 0;
	st.shared.u8 	[_ZZ16smoothing_kernelP8PPMPixelS0_iiE8img_shrd+609], %rs950;
	st.shared.u8 	[_ZZ16smoothing_kernelP8PPMPixelS0_iiE8img_shrd+610], %rs950;
	bra.uni 	$L__BB0_372;
$L__BB0_371:
	cvt.s64.s32 	%rd288, %r77;
	cvt.u64.u32 	%rd289, %r3;
	add.s64 	%rd290, %rd288, %rd289;
	mad.lo.s64 	%rd291, %rd290, 3, %rd1;
	ld.global.u8 	%rs566, [%rd291+-3];
	st.shared.u8 	[_ZZ16smoothing_kernelP8PPMPixelS0_iiE8img_shrd+609], %rs566;
	ld.global.u8 	%rs567, [%rd291+-2];
	st.shared.u8 	[_ZZ16smoothing_kernelP8PPMPixelS0_iiE8img_shrd+610], %rs567;
	ld.global.u8 	%rs950, [%rd291+-1];
$L__BB0_372:
	setp.lt.u32 	%p216, %r78, %r252;
	st.shared.u8 	[_ZZ16smoothing_kernelP8PPMPixelS0_iiE8img_shrd+611], %rs950;
	and.pred  	%p217, %p7, %p216;
	@%p217 bra 	$L__BB0_374;
	mov.b16 	%rs951, 0;
	st.shared.u8 	[_ZZ16smoothing_kernelP8PPMPixelS0_iiE8img_shrd+612], %rs951;
	st.shared.u8 	[_ZZ16smoothing_kernelP8PPMPixelS0_iiE8img_shrd+613], %rs951;
	bra.uni 	$L__BB0_375;
$L__BB0_374:
	cvt.s64.s32 	%rd292, %r79;
	cvt.u64.u32 	%rd293, %r3;
	add.s64 	%rd294, %rd292, %rd293;
	mad.lo.s64 	%rd295, %rd294, 3, %rd1;
	ld.global.u8 	%rs569, [%rd295+-3];
	st.shared.u8 	[_ZZ16smoothing_kernelP8PPMPixelS0_iiE8img_shrd+612], %rs569;
	ld.global.u8 	%rs570, [%rd295+-2];
	st.shared.u8 	[_ZZ16smoothing_kernelP8PPMPixelS0_iiE8img_shrd+613], %rs570;
	ld.global.u8 	%rs951, [%rd295+-1];
$L__BB0_375:
	setp.lt.u32 	%p218, %r80, %r252;
	st.shared.u8 	[_ZZ16smoothing_kernelP8PPMPixelS0_iiE8img_shrd+614], %rs951;
	and.pred  	%p219, %p7, %p218;
	@%p219 bra 	$L__BB0_377;
	mov.b16 	%rs952, 0;
	st.shared.u8 	[_ZZ16smoothing_kernelP8PPMPixelS0_iiE8img_shrd+615], %rs952;
	st.shared.u8 	[_ZZ16smoothing_kernelP8PPMPixelS0_iiE8img_shrd+616], %rs952;
	bra.uni 	$L__BB0_378;
$L__BB0_377:
	cvt.s64.s32 	%rd296, %r81;
	cvt.u64.u32 	%rd297, %r3;
	add.s64 	%rd298, %rd296, %rd297;
	mad.lo.s64 	%rd299, %rd298, 3, %rd1;
	ld.global.u8 	%rs572, [%rd299+-3];
	st.shared.u8 	[_ZZ16smoothing_kernelP8PPMPixelS0_iiE8img_shrd+615], %rs572;
	ld.global.u8 	%rs573, [%rd299+-2];
	st.shared.u8 	[_ZZ16smoothing_kernelP8PPMPixelS0_iiE8img_shrd+616], %rs573;
	ld.global.u8 	%rs952, [%rd299+-1];
$L__BB0_378:
	setp.lt.u32 	%p220, %r82, %r252;
	st.shared.u8 	[_ZZ16smoothing_kernelP8PPMPixelS0_iiE8img_shrd+617], %rs952;
	and.pred  	%p221, %p7, %p220;
	@%p221 bra 	$L__BB0_380;
	mov.b16 	%rs953, 0;
	st.shared.u8 	[_ZZ16smoothing_kernelP8PPMPixelS0_iiE8img_shrd+618], %rs953;
	st.shared.u8 	[_ZZ16smoothing_kernelP8PPMPixelS0_iiE8img_shrd+619], %rs953;
	bra.uni 	$L__BB0_381;
$L__BB0_380:
	cvt.s64.s32 	%rd300, %r83;
	cvt.u64.u32 	%rd301, %r3;
	add.s64 	%rd302, %rd300, %rd301;
	mad.lo.s64 	%rd303, %rd302, 3, %rd1;
	ld.global.u8 	%rs575, [%rd303+-3];
	st.shared.u8 	[_ZZ16smoothing_kernelP8PPMPixelS0_iiE8img_shrd+618], %rs575;
	ld.global.u8 	%rs576, [%rd303+-2];
	st.shared.u8 	[_ZZ16smoothing_kernelP8PPMPixelS0_iiE8img_shrd+619], %rs576;
	ld.global.u8 	%rs953, [%rd303+-1];
$L__BB0_381:
	setp.lt.u32 	%p222, %r84, %r252;
	st.shared.u8 	[_ZZ16smoothing_kernelP8PPMPixelS0_iiE8img_shrd+620], %rs953;
	and.pred  	%p223, %p7, %p222;
	@%p223 bra 	$L__BB0_383;
	mov.b16 	%rs954, 0;
	st.shared.u8 	[_ZZ16smoothing_kernelP8PPMPixelS0_iiE8img_shrd+621], %rs954;
	st.shared.u8 	[_ZZ16smoothing_kernelP8PPMPixelS0_iiE8img_shrd+622], %rs954;
	bra.uni 	$L__BB0_384;
$L__BB0_383:
	cvt.s64.s32 	%rd304, %r85;
	cvt.u64.u32 	%rd305, %r3;
	add.s64 	%rd306, %rd304, %rd305;
	mad.lo.s64 	%rd307, %rd306, 3, %rd1;
	ld.global.u8 	%rs578, [%rd307+-3];
	st.shared.u8 	[_ZZ16smoothing_kernelP8PPMPixelS0_iiE8img_shrd+621], %rs578;
	ld.global.u8 	%rs579, [%rd307+-2];
	st.shared.u8 	[_ZZ16smoothing_kernelP8PPMPixelS0_iiE8img_shrd+622], %rs579;
	ld.global.u8 	%rs954, [%rd307+-1];
$L__BB0_384:
	setp.lt.u32 	%p224, %r86, %r252;
	st.shared.u8 	[_ZZ16smoothing_kernelP8PPMPixelS0_iiE8img_shrd+623], %rs954;
	and.pred  	%p225, %p7, %p224;
	@%p225 bra 	$L__BB0_386;
	mov.b16 	%rs955, 0;
	st.shared.u8 	[_ZZ16smoothing_kernelP8PPMPixelS0_iiE8img_shrd+624], %rs955;
	st.shared.u8 	[_ZZ16smoothing_kernelP8PPMPixelS0_iiE8img_shrd+625], %rs955;
	bra.uni 	$L__BB0_387;
$L__BB0_386:
	cvt.s64.s32 	%rd308, %r87;
	cvt.u64.u32 	%rd309, %r3;
	add.s64 	%rd310, %rd308, %rd309;
	mad.lo.s64 	%rd311, %rd310, 3, %rd1;
	ld.global.u8 	%rs581, [%rd311+-3];
	st.shared.u8 	[_ZZ16smoothing_kernelP8PPMPixelS0_iiE8img_shrd+624], %rs581;
	ld.global.u8 	%rs582, [%rd311+-2];
	st.shared.u8 	[_ZZ16smoothing_kernelP8PPMPixelS0_iiE8img_shrd+625], %rs582;
	ld.global.u8 	%rs955, [%rd311+-1];
$L__BB0_387:
	setp.lt.u32 	%p226, %r88, %r252;
	st.shared.u8 	[_ZZ16smoothing_kernelP8PPMPixelS0_iiE8img_shrd+626], %rs955;
	and.pred  	%p227, %p7, %p226;
	@%p227 bra 	$L__BB0_389;
	mov.b16 	%rs956, 0;
	st.shared.u8 	[_ZZ16smoothing_kernelP8PPMPixelS0_iiE8img_shrd+627], %rs956;
	st.shared.u8 	[_ZZ16smoothing_kernelP8PPMPixelS0_iiE8img_shrd+628], %rs956;
	bra.uni 	$L__BB0_390;
$L__BB0_389:
	cvt.s64.s32 	%rd312, %r89;
	cvt.u64.u32 	%rd313, %r3;
	add.s64 	%rd314, %rd312, %rd313;
	mad.lo.s64 	%rd315, %rd314, 3, %rd1;
	ld.global.u8 	%rs584, [%rd315+-3];
	st.shared.u8 	[_ZZ16smoothing_kernelP8PPMPixelS0_iiE8img_shrd+627], %rs584;
	ld.global.u8 	%rs585, [%rd315+-2];
	st.shared.u8 	[_ZZ16smoothing_kernelP8PPMPixelS0_iiE8img_shrd+628], %rs585;
	ld.global.u8 	%rs956, [%rd315+-1];
$L__BB0_390:
	st.shared.u8 	[_ZZ16smoothing_kernelP8PPMPixelS0_iiE8img_shrd+629], %rs956;
	setp.gt.s32 	%p228, %r3, -1;
	add.s32 	%r90, %r75, %r3;
	@%p228 bra 	$L__BB0_392;
	mov.b16 	%rs957, 0;
	st.shared.u8 	[_ZZ16smoothing_kernelP8PPMPixelS0_iiE8img_shrd+696], %rs957;
	st.shared.u8 	[_ZZ16smoothing_kernelP8PPMPixelS0_iiE8img_shrd+697], %rs957;
	bra.uni 	$L__BB0_393;
$L__BB0_392:
	mul.wide.s32 	%rd316, %r90, 3;
	add.s64 	%rd317, %rd1, %rd316;
	ld.global.u8 	%rs587, [%rd317];
	st.shared.u8 	[_ZZ16smoothing_kernelP8PPMPixelS0_iiE8img_shrd+696], %rs587;
	ld.global.u8 	%rs588, [%rd317+1];
	st.shared.u8 	[_ZZ16smoothing_kernelP8PPMPixelS0_iiE8img_shrd+697], %rs588;
	ld.global.u8 	%rs957, [%rd317+2];
$L__BB0_393:
	setp.gt.s32 	%p229, %r3, -1;
	setp.lt.u32 	%p230, %r76, %r252;
	st.shared.u8 	[_ZZ16smoothing_kernelP8PPMPixelS0_iiE8img_shrd+698], %rs957;
	add.s32 	%r91, %r90, %r250;
	and.pred  	%p231, %p229, %p230;
	@%p231 bra 	$L__BB0_395;
	mov.b16 	%rs958, 0;
	st.shared.u8 	[_ZZ16smoothing_kernelP8PPMPixelS0_iiE8img_shrd+699], %rs958;
	st.shared.u8 	[_ZZ16smoothing_kernelP8PPMPixelS0_iiE8img_shrd+700], %rs958;
	bra.uni 	$L__BB0_396;
$L__BB0_395:
	mul.wide.s32 	%rd318, %r91, 3;
	add.s64 	%rd319, %rd1, %rd318;
	ld.global.u8 	%rs590, [%rd319];
	st.shared.u8 	[_ZZ16smoothing_kernelP8PPMPixelS0_iiE8img_shrd+699], %rs590;
	ld.global.u8 	%rs591, [%rd319+1];
	st.shared.u8 	[_ZZ16smoothing_kernelP8PPMPixelS0_iiE8img_shrd+700], %rs591;
	ld.global.u8 	%rs958, [%rd319+2];
$L__BB0_396:
	setp.gt.s32 	%p232, %r3, -1;
	setp.lt.u32 	%p233, %r78, %r252;
	st.shared.u8 	[_ZZ16smoothing_kernelP8PPMPixelS0_iiE8img_shrd+701], %rs958;
	add.s32 	%r92, %r91, %r250;
	and.pred  	%p234, %p232, %p233;
	@%p234 bra 	$L__BB0_398;
	mov.b16 	%rs959, 0;
	st.shared.u8 	[_ZZ16smoothing_kernelP8PPMPixelS0_iiE8img_shrd+702], %rs959;
	st.shared.u8 	[_ZZ16smoothing_kernelP8PPMPixelS0_iiE8img_shrd+703], %rs959;
	bra.uni 	$L__BB0_399;
$L__BB0_398:
	mul.wide.s32 	%rd320, %r92, 3;
	add.s64 	%rd321, %rd1, %rd320;
	ld.global.u8 	%rs593, [%rd321];
	st.shared.u8 	[_ZZ16smoothing_kernelP8PPMPixelS0_iiE8img_shrd+702], %rs593;
	ld.global.u8 	%rs594, [%rd321+1];
	st.shared.u8 	[_ZZ16smoothing_kernelP8PPMPixelS0_iiE8img_shrd+703], %rs594;
	ld.global.u8 	%rs959, [%rd321+2];
$L__BB0_399:
	setp.gt.s32 	%p235, %r3, -1;
	setp.lt.u32 	%p236, %r80, %r252;
	st.shared.u8 	[_ZZ16smoothing_kernelP8PPMPixelS0_iiE8img_shrd+704], %rs959;
	add.s32 	%r93, %r92, %r250;
	and.pred  	%p237, %p235, %p236;
	@%p237 bra 	$L__BB0_401;
	mov.b16 	%rs960, 0;
	st.shared.u8 	[_ZZ16smoothing_kernelP8PPMPixelS0_iiE8img_shrd+705], %rs960;
	st.shared.u8 	[_ZZ16smoothing_kernelP8PPMPixelS0_iiE8img_shrd+706], %rs960;
	bra.uni 	$L__BB0_402;
$L__BB0_401:
	mul.wide.s32 	%rd322, %r93, 3;
	add.s64 	%rd323, %rd1, %rd322;
	ld.global.u8 	%rs596, [%rd323];
	st.shared.u8 	[_ZZ16smoothing_kernelP8PPMPixelS0_iiE8img_shrd+705], %rs596;
	ld.global.u8 	%rs597, [%rd323+1];
	st.shared.u8 	[_ZZ16smoothing_kernelP8PPMPixelS0_iiE8img_shrd+706], %rs597;
	ld.global.u8 	%rs960, [%rd323+2];
$L__BB0_402:
	setp.gt.s32 	%p238, %r3, -1;
	setp.lt.u32 	%p239, %r82, %r252;
	st.shared.u8 	[_ZZ16smoothing_kernelP8PPMPixelS0_iiE8img_shrd+707], %rs960;
	add.s32 	%r94, %r93, %r250;
	and.pred  	%p240, %p238, %p239;
	@%p240 bra 	$L__BB0_404;
	mov.b16 	%rs961, 0;
	st.shared.u8 	[_ZZ16smoothing_kernelP8PPMPixelS0_iiE8img_shrd+708], %rs961;
	st.shared.u8 	[_ZZ16smoothing_kernelP8PPMPixelS0_iiE8img_shrd+709], %rs961;
	bra.uni 	$L__BB0_405;
$L__BB0_404:
	mul.wide.s32 	%rd324, %r94, 3;
	add.s64 	%rd325, %rd1, %rd324;
	ld.global.u8 	%rs599, [%rd325];
	st.shared.u8 	[_ZZ16smoothing_kernelP8PPMPixelS0_iiE8img_shrd+708], %rs599;
	ld.global.u8 	%rs600, [%rd325+1];
	st.shared.u8 	[_ZZ16smoothing_kernelP8PPMPixelS0_iiE8img_shrd+709], %rs600;
	ld.global.u8 	%rs961, [%rd325+2];
$L__BB0_405:
	setp.gt.s32 	%p241, %r3, -1;
	setp.lt.u32 	%p242, %r84, %r252;
	st.shared.u8 	[_ZZ16smoothing_kernelP8PPMPixelS0_iiE8img_shrd+710], %rs961;
	add.s32 	%r95, %r94, %r250;
	and.pred  	%p243, %p241, %p242;
	@%p243 bra 	$L__BB0_407;
	mov.b16 	%rs962, 0;
	st.shared.u8 	[_ZZ16smoothing_kernelP8PPMPixelS0_iiE8img_shrd+711], %rs962;
	st.shared.u8 	[_ZZ16smoothing_kernelP8PPMPixelS0_iiE8img_shrd+712], %rs962;
	bra.uni 	$L__BB0_408;
$L__BB0_407:
	mul.wide.s32 	%rd326, %r95, 3;
	add.s64 	%rd327, %rd1, %rd326;
	ld.global.u8 	%rs602, [%rd327];
	st.shared.u8 	[_ZZ16smoothing_kernelP8PPMPixelS0_iiE8img_shrd+711], %rs602;
	ld.global.u8 	%rs603, [%rd327+1];
	st.shared.u8 	[_ZZ16smoothing_kernelP8PPMPixelS0_iiE8img_shrd+712], %rs603;
	ld.global.u8 	%rs962, [%rd327+2];
$L__BB0_408:
	setp.gt.s32 	%p244, %r3, -1;
	setp.lt.u32 	%p245, %r86, %r252;
	st.shared.u8 	[_ZZ16smoothing_kernelP8PPMPixelS0_iiE8img_shrd+713], %rs962;
	add.s32 	%r96, %r95, %r250;
	and.pred  	%p246, %p244, %p245;
	@%p246 bra 	$L__BB0_410;
	mov.b16 	%rs963, 0;
	st.shared.u8 	[_ZZ16smoothing_kernelP8PPMPixelS0_iiE8img_shrd+714], %rs963;
	st.shared.u8 	[_ZZ16smoothing_kernelP8PPMPixelS0_iiE8img_shrd+715], %rs963;
	bra.uni 	$L__BB0_411;
$L__BB0_410:
	mul.wide.s32 	%rd328, %r96, 3;
	add.s64 	%rd329, %rd1, %rd328;
	ld.global.u8 	%rs605, [%rd329];
	st.shared.u8 	[_ZZ16smoothing_kernelP8PPMPixelS0_iiE8img_shrd+714], %rs605;
	ld.global.u8 	%rs606, [%rd329+1];
	st.shared.u8 	[_ZZ16smoothing_kernelP8PPMPixelS0_iiE8img_shrd+715], %rs606;
	ld.global.u8 	%rs963, [%rd329+2];
$L__BB0_411:
	setp.gt.s32 	%p247, %r3, -1;
	setp.lt.u32 	%p248, %r88, %r252;
	st.shared.u8 	[_ZZ16smoothing_kernelP8PPMPixelS0_iiE8img_shrd+716], %rs963;
	and.pred  	%p249, %p247, %p248;
	@%p249 bra 	$L__BB0_413;
	mov.b16 	%rs607, 0;
	st.shared.u8 	[_ZZ16smoothing_kernelP8PPMPixelS0_iiE8img_shrd+717], %rs607;
	st.shared.u8 	[_ZZ16smoothing_kernelP8PPMPixelS0_iiE8img_shrd+718], %rs607;
	st.shared.u8 	[_ZZ16smoothing_kernelP8PPMPixelS0_iiE8img_shrd+719], %rs607;
	bra.uni 	$L__BB0_538;
$L__BB0_413:
	add.s32 	%r321, %r96, %r250;
	mul.wide.s32 	%rd330, %r321, 3;
	add.s64 	%rd331, %rd1, %rd330;
	ld.global.u8 	%rs608, [%rd331];
	st.shared.u8 	[_ZZ16smoothing_kernelP8PPMPixelS0_iiE8img_shrd+717], %rs608;
	ld.global.u8 	%rs609, [%rd331+1];
	st.shared.u8 	[_ZZ16smoothing_kernelP8PPMPixelS0_iiE8img_shrd+718], %rs609;
	ld.global.u8 	%rs255, [%rd331+2];
	st.shared.u8 	[_ZZ16smoothing_kernelP8PPMPixelS0_iiE8img_shrd+719], %rs255;
	bra.uni 	$L__BB0_538;
$L__BB0_414:
	setp.ne.s32 	%p19, %r498, 15;
	setp.ne.s32 	%p20, %r1, 15;
	or.pred  	%p21, %p20, %p19;
	@%p21 bra 	$L__BB0_441;
	add.s32 	%r298, %r3, 7;
	max.s32 	%r299, %r298, %r3;
	add.s32 	%r97, %r257, 4;
	add.s32 	%r98, %r257, 5;
	add.s32 	%r300, %r2, 15;
	sub.s32 	%r495, %r300, %r299;
	add.s32 	%r494, %r2, 14;
	add.s64 	%rd3, %rd1, 1;
	mad.lo.s32 	%r493, %r257, %r250, %r300;
	add.s32 	%r301, %r5, 15;
	add.s32 	%r302, %r5, 22;
	mad.lo.s32 	%r492, %r250, %r302, %r300;
	add.s32 	%r303, %r5, 21;
	mad.lo.s32 	%r491, %r250, %r303, %r300;
	add.s32 	%r304, %r5, 20;
	mad.lo.s32 	%r490, %r250, %r304, %r300;
	add.s32 	%r305, %r5, 19;
	mad.lo.s32 	%r489, %r250, %r305, %r300;
	add.s32 	%r306, %r5, 18;
	mad.lo.s32 	%r488, %r250, %r306, %r300;
	add.s32 	%r307, %r5, 17;
	mad.lo.s32 	%r487, %r250, %r307, %r300;
	mad.lo.s32 	%r308, %r250, %r301, %r250;
	add.s32 	%r486, %r300, %r308;
	mov.u32 	%r309, _ZZ16smoothing_kernelP8PPMPixelS0_iiE8img_shrd;
	add.s32 	%r485, %r309, 2069;
$L__BB0_416:
	add.s32 	%r494, %r494, 1;
	setp.gt.s32 	%p97, %r494, -1;
	setp.lt.s32 	%p98, %r494, %r250;
	and.pred  	%p8, %p97, %p98;
	not.pred 	%p99, %p8;
	@%p99 bra 	$L__BB0_418;
	mul.wide.s32 	%rd76, %r493, 3;
	add.s64 	%rd77, %rd3, %rd76;
	ld.global.u8 	%rs387, [%rd77+-1];
	st.shared.u8 	[%r485+-23], %rs387;
	ld.global.u8 	%rs388, [%rd77];
	st.shared.u8 	[%r485+-22], %rs388;
	ld.global.u8 	%rs389, [%rd77+1];
	st.shared.u8 	[%r485+-21], %rs389;
	bra.uni 	$L__BB0_419;
$L__BB0_418:
	mov.b16 	%rs386, 0;
	st.shared.u8 	[%r485+-23], %rs386;
	st.shared.u8 	[%r485+-22], %rs386;
	st.shared.u8 	[%r485+-21], %rs386;
$L__BB0_419:
	add.s32 	%r310, %r257, 1;
	setp.lt.u32 	%p100, %r310, %r252;
	and.pred  	%p101, %p8, %p100;
	@%p101 bra 	$L__BB0_421;
	mov.b16 	%rs390, 0;
	st.shared.u8 	[%r485+-20], %rs390;
	st.shared.u8 	[%r485+-19], %rs390;
	st.shared.u8 	[%r485+-18], %rs390;
	bra.uni 	$L__BB0_422;
$L__BB0_421:
	mul.wide.s32 	%rd78, %r486, 3;
	add.s64 	%rd79, %rd3, %rd78;
	ld.global.u8 	%rs391, [%rd79+-1];
	st.shared.u8 	[%r485+-20], %rs391;
	ld.global.u8 	%rs392, [%rd79];
	st.shared.u8 	[%r485+-19], %rs392;
	ld.global.u8 	%rs393, [%rd79+1];
	st.shared.u8 	[%r485+-18], %rs393;
$L__BB0_422:
	add.s32 	%r311, %r257, 2;
	setp.lt.u32 	%p102, %r311, %r252;
	and.pred  	%p103, %p8, %p102;
	@%p103 bra 	$L__BB0_424;
	mov.b16 	%rs394, 0;
	st.shared.u8 	[%r485+-17], %rs394;
	st.shared.u8 	[%r485+-16], %rs394;
	st.shared.u8 	[%r485+-15], %rs394;
	bra.uni 	$L__BB0_425;
$L__BB0_424:
	mul.wide.s32 	%rd80, %r487, 3;
	add.s64 	%rd81, %rd3, %rd80;
	ld.global.u8 	%rs395, [%rd81+-1];
	st.shared.u8 	[%r485+-17], %rs395;
	ld.global.u8 	%rs396, [%rd81];
	st.shared.u8 	[%r485+-16], %rs396;
	ld.global.u8 	%rs397, [%rd81+1];
	st.shared.u8 	[%r485+-15], %rs397;
$L__BB0_425:
	add.s32 	%r312, %r257, 3;
	setp.lt.u32 	%p104, %r312, %r252;
	and.pred  	%p105, %p8, %p104;
	@%p105 bra 	$L__BB0_427;
	mov.b16 	%rs398, 0;
	st.shared.u8 	[%r485+-14], %rs398;
	st.shared.u8 	[%r485+-13], %rs398;
	st.shared.u8 	[%r485+-12], %rs398;
	bra.uni 	$L__BB0_428;
$L__BB0_427:
	mul.wide.s32 	%rd82, %r488, 3;
	add.s64 	%rd83, %rd3, %rd82;
	ld.global.u8 	%rs399, [%rd83+-1];
	st.shared.u8 	[%r485+-14], %rs399;
	ld.global.u8 	%rs400, [%rd83];
	st.shared.u8 	[%r485+-13], %rs400;
	ld.global.u8 	%rs401, [%rd83+1];
	st.shared.u8 	[%r485+-12], %rs401;
$L__BB0_428:
	setp.lt.u32 	%p106, %r97, %r252;
	and.pred  	%p107, %p8, %p106;
	@%p107 bra 	$L__BB0_430;
	mov.b16 	%rs402, 0;
	st.shared.u8 	[%r485+-11], %rs402;
	st.shared.u8 	[%r485+-10], %rs402;
	st.shared.u8 	[%r485+-9], %rs402;
	bra.uni 	$L__BB0_431;
$L__BB0_430:
	mul.wide.s32 	%rd84, %r489, 3;
	add.s64 	%rd85, %rd3, %rd84;
	ld.global.u8 	%rs403, [%rd85+-1];
	st.shared.u8 	[%r485+-11], %rs403;
	ld.global.u8 	%rs404, [%rd85];
	st.shared.u8 	[%r485+-10], %rs404;
	ld.global.u8 	%rs405, [%rd85+1];
	st.shared.u8 	[%r485+-9], %rs405;
$L__BB0_431:
	setp.lt.u32 	%p108, %r98, %r252;
	and.pred  	%p109, %p8, %p108;
	@%p109 bra 	$L__BB0_433;
	mov.b16 	%rs406, 0;
	st.shared.u8 	[%r485+-8], %rs406;
	st.shared.u8 	[%r485+-7], %rs406;
	st.shared.u8 	[%r485+-6], %rs406;
	bra.uni 	$L__BB0_434;
$L__BB0_433:
	mul.wide.s32 	%rd86, %r490, 3;
	add.s64 	%rd87, %rd3, %rd86;
	ld.global.u8 	%rs407, [%rd87+-1];
	st.shared.u8 	[%r485+-8], %rs407;
	ld.global.u8 	%rs408, [%rd87];
	st.shared.u8 	[%r485+-7], %rs408;
	ld.global.u8 	%rs409, [%rd87+1];
	st.shared.u8 	[%r485+-6], %rs409;
$L__BB0_434:
	add.s32 	%r313, %r257, 6;
	setp.lt.u32 	%p110, %r313, %r252;
	and.pred  	%p111, %p8, %p110;
	@%p111 bra 	$L__BB0_436;
	mov.b16 	%rs410, 0;
	st.shared.u8 	[%r485+-5], %rs410;
	st.shared.u8 	[%r485+-4], %rs410;
	st.shared.u8 	[%r485+-3], %rs410;
	bra.uni 	$L__BB0_437;
$L__BB0_436:
	mul.wide.s32 	%rd88, %r491, 3;
	add.s64 	%rd89, %rd3, %rd88;
	ld.global.u8 	%rs411, [%rd89+-1];
	st.shared.u8 	[%r485+-5], %rs411;
	ld.global.u8 	%rs412, [%rd89];
	st.shared.u8 	[%r485+-4], %rs412;
	ld.global.u8 	%rs413, [%rd89+1];
	st.shared.u8 	[%r485+-3], %rs413;
$L__BB0_437:
	add.s32 	%r314, %r257, 7;
	setp.lt.u32 	%p112, %r314, %r252;
	and.pred  	%p113, %p8, %p112;
	@%p113 bra 	$L__BB0_439;
	mov.b16 	%rs414, 0;
	st.shared.u8 	[%r485+-2], %rs414;
	st.shared.u8 	[%r485+-1], %rs414;
	st.shared.u8 	[%r485], %rs414;
	bra.uni 	$L__BB0_440;
$L__BB0_439:
	mul.wide.s32 	%rd90, %r492, 3;
	add.s64 	%rd91, %rd3, %rd90;
	ld.global.u8 	%rs415, [%rd91+-1];
	st.shared.u8 	[%r485+-2], %rs415;
	ld.global.u8 	%rs416, [%rd91];
	st.shared.u8 	[%r485+-1], %rs416;
	ld.global.u8 	%rs417, [%rd91+1];
	st.shared.u8 	[%r485], %rs417;
$L__BB0_440:
	add.s32 	%r495, %r495, 1;
	add.s32 	%r493, %r493, 1;
	add.s32 	%r492, %r492, 1;
	add.s32 	%r491, %r491, 1;
	add.s32 	%r490, %r490, 1;
	add.s32 	%r489, %r489, 1;
	add.s32 	%r488, %r488, 1;
	add.s32 	%r487, %r487, 1;
	add.s32 	%r486, %r486, 1;
	add.s32 	%r485, %r485, 90;
	setp.eq.s32 	%p114, %r495, 1;
	@%p114 bra 	$L__BB0_538;
	bra.uni 	$L__BB0_416;
$L__BB0_441:
	setp.ne.s32 	%p22, %r1, 0;
	@%p22 bra 	$L__BB0_466;
	mul.lo.s32 	%r131, %r250, %r257;
	add.s32 	%r289, %r3, -7;
	setp.lt.s32 	%p75, %r3, 7;
	setp.ge.s32 	%p76, %r289, %r250;
	mov.u32 	%r290, _ZZ16smoothing_kernelP8PPMPixelS0_iiE8img_shrd;
	mad.lo.s32 	%r132, %r498, 3, %r290;
	or.pred  	%p77, %p75, %p76;
	@%p77 bra 	$L__BB0_444;
	cvt.s64.s32 	%rd46, %r131;
	cvt.u64.u32 	%rd47, %r3;
	add.s64 	%rd48, %rd47, %rd46;
	mad.lo.s64 	%rd49, %rd48, 3, %rd1;
	ld.global.u8 	%rs355, [%rd49+-21];
	st.shared.u8 	[%r132+21], %rs355;
	ld.global.u8 	%rs356, [%rd49+-20];
	st.shared.u8 	[%r132+22], %rs356;
	ld.global.u8 	%rs357, [%rd49+-19];
	st.shared.u8 	[%r132+23], %rs357;
	bra.uni 	$L__BB0_445;
$L__BB0_444:
	mov.b16 	%rs354, 0;
	st.shared.u8 	[%r132+21], %rs354;
	st.shared.u8 	[%r132+22], %rs354;
	st.shared.u8 	[%r132+23], %rs354;
$L__BB0_445:
	add.s32 	%r291, %r3, -6;
	setp.gt.s32 	%p78, %r3, 5;
	setp.lt.s32 	%p79, %r291, %r250;
	and.pred  	%p80, %p78, %p79;
	@%p80 bra 	$L__BB0_447;
	mov.b16 	%rs358, 0;
	st.shared.u8 	[%r132+111], %rs358;
	st.shared.u8 	[%r132+112], %rs358;
	st.shared.u8 	[%r132+113], %rs358;
	bra.uni 	$L__BB0_448;
$L__BB0_447:
	cvt.s64.s32 	%rd50, %r131;
	cvt.u64.u32 	%rd51, %r3;
	add.s64 	%rd52, %rd51, %rd50;
	mad.lo.s64 	%rd53, %rd52, 3, %rd1;
	ld.global.u8 	%rs359, [%rd53+-18];
	st.shared.u8 	[%r132+111], %rs359;
	ld.global.u8 	%rs360, [%rd53+-17];
	st.shared.u8 	[%r132+112], %rs360;
	ld.global.u8 	%rs361, [%rd53+-16];
	st.shared.u8 	[%r132+113], %rs361;
$L__BB0_448:
	add.s32 	%r292, %r3, -5;
	setp.gt.s32 	%p81, %r3, 4;
	setp.lt.s32 	%p82, %r292, %r250;
	and.pred  	%p83, %p81, %p82;
	@%p83 bra 	$L__BB0_450;
	mov.b16 	%rs362, 0;
	st.shared.u8 	[%r132+201], %rs362;
	st.shared.u8 	[%r132+202], %rs362;
	st.shared.u8 	[%r132+203], %rs362;
	bra.uni 	$L__BB0_451;
$L__BB0_450:
	cvt.s64.s32 	%rd54, %r131;
	cvt.u64.u32 	%rd55, %r3;
	add.s64 	%rd56, %rd55, %rd54;
	mad.lo.s64 	%rd57, %rd56, 3, %rd1;
	ld.global.u8 	%rs363, [%rd57+-15];
	st.shared.u8 	[%r132+201], %rs363;
	ld.global.u8 	%rs364, [%rd57+-14];
	st.shared.u8 	[%r132+202], %rs364;
	ld.global.u8 	%rs365, [%rd57+-13];
	st.shared.u8 	[%r132+203], %rs365;
$L__BB0_451:
	add.s32 	%r293, %r3, -4;
	setp.gt.s32 	%p84, %r3, 3;
	setp.lt.s32 	%p85, %r293, %r250;
	and.pred  	%p86, %p84, %p85;
	@%p86 bra 	$L__BB0_453;
	mov.b16 	%rs366, 0;
	st.shared.u8 	[%r132+291], %rs366;
	st.shared.u8 	[%r132+292], %rs366;
	st.shared.u8 	[%r132+293], %rs366;
	bra.uni 	$L__BB0_454;
$L__BB0_453:
	cvt.s64.s32 	%rd58, %r131;
	cvt.u64.u32 	%rd59, %r3;
	add.s64 	%rd60, %rd59, %rd58;
	mad.lo.s64 	%rd61, %rd60, 3, %rd1;
	ld.global.u8 	%rs367, [%rd61+-12];
	st.shared.u8 	[%r132+291], %rs367;
	ld.global.u8 	%rs368, [%rd61+-11];
	st.shared.u8 	[%r132+292], %rs368;
	ld.global.u8 	%rs369, [%rd61+-10];
	st.shared.u8 	[%r132+293], %rs369;
$L__BB0_454:
	add.s32 	%r294, %r3, -3;
	setp.gt.s32 	%p87, %r3, 2;
	setp.lt.s32 	%p88, %r294, %r250;
	and.pred  	%p89, %p87, %p88;
	@%p89 bra 	$L__BB0_456;
	mov.b16 	%rs370, 0;
	st.shared.u8 	[%r132+381], %rs370;
	st.shared.u8 	[%r132+382], %rs370;
	st.shared.u8 	[%r132+383], %rs370;
	bra.uni 	$L__BB0_457;
$L__BB0_456:
	cvt.s64.s32 	%rd62, %r131;
	cvt.u64.u32 	%rd63, %r3;
	add.s64 	%rd64, %rd63, %rd62;
	mad.lo.s64 	%rd65, %rd64, 3, %rd1;
	ld.global.u8 	%rs371, [%rd65+-9];
	st.shared.u8 	[%r132+381], %rs371;
	ld.global.u8 	%rs372, [%rd65+-8];
	st.shared.u8 	[%r132+382], %rs372;
	ld.global.u8 	%rs373, [%rd65+-7];
	st.shared.u8 	[%r132+383], %rs373;
$L__BB0_457:
	add.s32 	%r295, %r3, -2;
	setp.gt.s32 	%p90, %r3, 1;
	setp.lt.s32 	%p91, %r295, %r250;
	and.pred  	%p92, %p90, %p91;
	@%p92 bra 	$L__BB0_459;
	mov.b16 	%rs374, 0;
	st.shared.u8 	[%r132+471], %rs374;
	st.shared.u8 	[%r132+472], %rs374;
	st.shared.u8 	[%r132+473], %rs374;
	bra.uni 	$L__BB0_460;
$L__BB0_459:
	cvt.s64.s32 	%rd66, %r131;
	cvt.u64.u32 	%rd67, %r3;
	add.s64 	%rd68, %rd67, %rd66;
	mad.lo.s64 	%rd69, %rd68, 3, %rd1;
	ld.global.u8 	%rs375, [%rd69+-6];
	st.shared.u8 	[%r132+471], %rs375;
	ld.global.u8 	%rs376, [%rd69+-5];
	st.shared.u8 	[%r132+472], %rs376;
	ld.global.u8 	%rs377, [%rd69+-4];
	st.shared.u8 	[%r132+473], %rs377;
$L__BB0_460:
	setp.gt.s32 	%p93, %r3, 0;
	setp.le.s32 	%p94, %r3, %r250;
	and.pred  	%p95, %p93, %p94;
	@%p95 bra 	$L__BB0_462;
	mov.b16 	%rs378, 0;
	st.shared.u8 	[%r132+561], %rs378;
	st.shared.u8 	[%r132+562], %rs378;
	st.shared.u8 	[%r132+563], %rs378;
	bra.uni 	$L__BB0_463;
$L__BB0_462:
	cvt.s64.s32 	%rd70, %r131;
	cvt.u64.u32 	%rd71, %r3;
	add.s64 	%rd72, %rd71, %rd70;
	mad.lo.s64 	%rd73, %rd72, 3, %rd1;
	ld.global.u8 	%rs379, [%rd73+-3];
	st.shared.u8 	[%r132+561], %rs379;
	ld.global.u8 	%rs380, [%rd73+-2];
	st.shared.u8 	[%r132+562], %rs380;
	ld.global.u8 	%rs381, [%rd73+-1];
	st.shared.u8 	[%r132+563], %rs381;
$L__BB0_463:
	setp.gt.s32 	%p96, %r3, -1;
	@%p96 bra 	$L__BB0_465;
	mov.b16 	%rs382, 0;
	st.shared.u8 	[%r132+651], %rs382;
	st.shared.u8 	[%r132+652], %rs382;
	st.shared.u8 	[%r132+653], %rs382;
	bra.uni 	$L__BB0_538;
$L__BB0_465:
	add.s32 	%r296, %r3, %r131;
	mul.wide.s32 	%rd74, %r296, 3;
	add.s64 	%rd75, %rd1, %rd74;
	ld.global.u8 	%rs383, [%rd75];
	st.shared.u8 	[%r132+651], %rs383;
	ld.global.u8 	%rs384, [%rd75+1];
	st.shared.u8 	[%r132+652], %rs384;
	ld.global.u8 	%rs385, [%rd75+2];
	st.shared.u8 	[%r132+653], %rs385;
	bra.uni 	$L__BB0_538;
$L__BB0_466:
	setp.ne.s32 	%p23, %r1, 15;
	@%p23 bra 	$L__BB0_492;
	add.s32 	%r133, %r3, 7;
	mul.lo.s32 	%r134, %r250, %r257;
	add.s32 	%r279, %r3, %r134;
	setp.lt.s32 	%p52, %r3, 0;
	mul.wide.s32 	%rd41, %r279, 3;
	add.s64 	%rd4, %rd1, %rd41;
	mov.u32 	%r280, _ZZ16smoothing_kernelP8PPMPixelS0_iiE8img_shrd;
	mad.lo.s32 	%r281, %r498, 3, %r280;
	add.s32 	%r135, %r281, 1980;
	@%p52 bra 	$L__BB0_469;
	ld.global.u8 	%rs323, [%rd4];
	st.shared.u8 	[%r135+21], %rs323;
	ld.global.u8 	%rs324, [%rd4+1];
	st.shared.u8 	[%r135+22], %rs324;
	ld.global.u8 	%rs325, [%rd4+2];
	st.shared.u8 	[%r135+23], %rs325;
	bra.uni 	$L__BB0_470;
$L__BB0_469:
	mov.b16 	%rs322, 0;
	st.shared.u8 	[%r135+21], %rs322;
	st.shared.u8 	[%r135+22], %rs322;
	st.shared.u8 	[%r135+23], %rs322;
$L__BB0_470:
	max.s32 	%r282, %r133, %r3;
	setp.eq.s32 	%p53, %r3, %r282;
	@%p53 bra 	$L__BB0_538;
	add.s32 	%r283, %r3, 1;
	setp.gt.s32 	%p54, %r3, -2;
	setp.lt.s32 	%p55, %r283, %r250;
	and.pred  	%p56, %p54, %p55;
	@%p56 bra 	$L__BB0_473;
	mov.b16 	%rs326, 0;
	st.shared.u8 	[%r135+111], %rs326;
	st.shared.u8 	[%r135+112], %rs326;
	st.shared.u8 	[%r135+113], %rs326;
	bra.uni 	$L__BB0_474;
$L__BB0_473:
	cvt.s64.s32 	%rd42, %r134;
	cvt.s64.s32 	%rd43, %r3;
	add.s64 	%rd44, %rd43, %rd42;
	mad.lo.s64 	%rd45, %rd44, 3, %rd1;
	ld.global.u8 	%rs327, [%rd45+3];
	st.shared.u8 	[%r135+111], %rs327;
	ld.global.u8 	%rs328, [%rd45+4];
	st.shared.u8 	[%r135+112], %rs328;
	ld.global.u8 	%rs329, [%rd45+5];
	st.shared.u8 	[%r135+113], %rs329;
$L__BB0_474:
	add.s32 	%r284, %r3, 2;
	setp.gt.s32 	%p57, %r284, -1;
	setp.lt.s32 	%p58, %r284, %r250;
	and.pred  	%p59, %p57, %p58;
	@%p59 bra 	$L__BB0_476;
	mov.b16 	%rs330, 0;
	st.shared.u8 	[%r135+201], %rs330;
	st.shared.u8 	[%r135+202], %rs330;
	st.shared.u8 	[%r135+203], %rs330;
	bra.uni 	$L__BB0_477;
$L__BB0_476:
	ld.global.u8 	%rs331, [%rd4+6];
	st.shared.u8 	[%r135+201], %rs331;
	ld.global.u8 	%rs332, [%rd4+7];
	st.shared.u8 	[%r135+202], %rs332;
	ld.global.u8 	%rs333, [%rd4+8];
	st.shared.u8 	[%r135+203], %rs333;
$L__BB0_477:
	add.s32 	%r285, %r3, 3;
	setp.gt.s32 	%p60, %r285, -1;
	setp.lt.s32 	%p61, %r285, %r250;
	and.pred  	%p62, %p60, %p61;
	@%p62 bra 	$L__BB0_479;
	mov.b16 	%rs334, 0;
	st.shared.u8 	[%r135+291], %rs334;
	st.shared.u8 	[%r135+292], %rs334;
	st.shared.u8 	[%r135+293], %rs334;
	bra.uni 	$L__BB0_480;
$L__BB0_479:
	ld.global.u8 	%rs335, [%rd4+9];
	st.shared.u8 	[%r135+291], %rs335;
	ld.global.u8 	%rs336, [%rd4+10];
	st.shared.u8 	[%r135+292], %rs336;
	ld.global.u8 	%rs337, [%rd4+11];
	st.shared.u8 	[%r135+293], %rs337;
$L__BB0_480:
	add.s32 	%r286, %r3, 4;
	setp.gt.s32 	%p63, %r286, -1;
	setp.lt.s32 	%p64, %r286, %r250;
	and.pred  	%p65, %p63, %p64;
	@%p65 bra 	$L__BB0_482;
	mov.b16 	%rs338, 0;
	st.shared.u8 	[%r135+381], %rs338;
	st.shared.u8 	[%r135+382], %rs338;
	st.shared.u8 	[%r135+383], %rs338;
	bra.uni 	$L__BB0_483;
$L__BB0_482:
	ld.global.u8 	%rs339, [%rd4+12];
	st.shared.u8 	[%r135+381], %rs339;
	ld.global.u8 	%rs340, [%rd4+13];
	st.shared.u8 	[%r135+382], %rs340;
	ld.global.u8 	%rs341, [%rd4+14];
	st.shared.u8 	[%r135+383], %rs341;
$L__BB0_483:
	add.s32 	%r287, %r3, 5;
	setp.gt.s32 	%p66, %r287, -1;
	setp.lt.s32 	%p67, %r287, %r250;
	and.pred  	%p68, %p66, %p67;
	@%p68 bra 	$L__BB0_485;
	mov.b16 	%rs342, 0;
	st.shared.u8 	[%r135+471], %rs342;
	st.shared.u8 	[%r135+472], %rs342;
	st.shared.u8 	[%r135+473], %rs342;
	bra.uni 	$L__BB0_486;
$L__BB0_485:
	ld.global.u8 	%rs343, [%rd4+15];
	st.shared.u8 	[%r135+471], %rs343;
	ld.global.u8 	%rs344, [%rd4+16];
	st.shared.u8 	[%r135+472], %rs344;
	ld.global.u8 	%rs345, [%rd4+17];
	st.shared.u8 	[%r135+473], %rs345;
$L__BB0_486:
	add.s32 	%r288, %r3, 6;
	setp.gt.s32 	%p69, %r288, -1;
	setp.lt.s32 	%p70, %r288, %r250;
	and.pred  	%p71, %p69, %p70;
	@%p71 bra 	$L__BB0_488;
	mov.b16 	%rs346, 0;
	st.shared.u8 	[%r135+561], %rs346;
	st.shared.u8 	[%r135+562], %rs346;
	st.shared.u8 	[%r135+563], %rs346;
	bra.uni 	$L__BB0_489;
$L__BB0_488:
	ld.global.u8 	%rs347, [%rd4+18];
	st.shared.u8 	[%r135+561], %rs347;
	ld.global.u8 	%rs348, [%rd4+19];
	st.shared.u8 	[%r135+562], %rs348;
	ld.global.u8 	%rs349, [%rd4+20];
	st.shared.u8 	[%r135+563], %rs349;
$L__BB0_489:
	setp.gt.s32 	%p72, %r133, -1;
	setp.lt.s32 	%p73, %r133, %r250;
	and.pred  	%p74, %p72, %p73;
	@%p74 bra 	$L__BB0_491;
	mov.b16 	%rs350, 0;
	st.shared.u8 	[%r135+651], %rs350;
	st.shared.u8 	[%r135+652], %rs350;
	st.shared.u8 	[%r135+653], %rs350;
	bra.uni 	$L__BB0_538;
$L__BB0_491:
	ld.global.u8 	%rs351, [%rd4+21];
	st.shared.u8 	[%r135+651], %rs351;
	ld.global.u8 	%rs352, [%rd4+22];
	st.shared.u8 	[%r135+652], %rs352;
	ld.global.u8 	%rs353, [%rd4+23];
	st.shared.u8 	[%r135+653], %rs353;
	bra.uni 	$L__BB0_538;
$L__BB0_492:
	mov.u32 	%r259, _ZZ16smoothing_kernelP8PPMPixelS0_iiE8img_shrd;
	mad.lo.s32 	%r136, %r1, 90, %r259;
	setp.ne.s32 	%p24, %r498, 0;
	@%p24 bra 	$L__BB0_515;
	add.s32 	%r271, %r257, -7;
	mad.lo.s32 	%r137, %r271, %r250, %r3;
	setp.lt.u32 	%p33, %r257, 7;
	setp.ge.s32 	%p34, %r271, %r252;
	or.pred  	%p35, %p33, %p34;
	@%p35 bra 	$L__BB0_495;
	mul.wide.s32 	%rd25, %r137, 3;
	add.s64 	%rd26, %rd1, %rd25;
	ld.global.u8 	%rs292, [%rd26];
	st.shared.u8 	[%r136+630], %rs292;
	ld.global.u8 	%rs293, [%rd26+1];
	st.shared.u8 	[%r136+631], %rs293;
	ld.global.u8 	%rs294, [%rd26+2];
	st.shared.u8 	[%r136+632], %rs294;
	bra.uni 	$L__BB0_496;
$L__BB0_495:
	mov.b16 	%rs291, 0;
	st.shared.u8 	[%r136+630], %rs291;
	st.shared.u8 	[%r136+631], %rs291;
	st.shared.u8 	[%r136+632], %rs291;
$L__BB0_496:
	add.s32 	%r272, %r257, -6;
	add.s32 	%r138, %r137, %r250;
	setp.gt.u32 	%p36, %r257, 5;
	setp.lt.s32 	%p37, %r272, %r252;
	and.pred  	%p38, %p36, %p37;
	@%p38 bra 	$L__BB0_498;
	mov.b16 	%rs295, 0;
	st.shared.u8 	[%r136+633], %rs295;
	st.shared.u8 	[%r136+634], %rs295;
	st.shared.u8 	[%r136+635], %rs295;
	bra.uni 	$L__BB0_499;
$L__BB0_498:
	mul.wide.s32 	%rd27, %r138, 3;
	add.s64 	%rd28, %rd1, %rd27;
	ld.global.u8 	%rs296, [%rd28];
	st.shared.u8 	[%r136+633], %rs296;
	ld.global.u8 	%rs297, [%rd28+1];
	st.shared.u8 	[%r136+634], %rs297;
	ld.global.u8 	%rs298, [%rd28+2];
	st.shared.u8 	[%r136+635], %rs298;
$L__BB0_499:
	add.s32 	%r273, %r257, -5;
	add.s32 	%r139, %r138, %r250;
	setp.gt.u32 	%p39, %r257, 4;
	setp.lt.s32 	%p40, %r273, %r252;
	and.pred  	%p41, %p39, %p40;
	@%p41 bra 	$L__BB0_501;
	mov.b16 	%rs299, 0;
	st.shared.u8 	[%r136+636], %rs299;
	st.shared.u8 	[%r136+637], %rs299;
	st.shared.u8 	[%r136+638], %rs299;
	bra.uni 	$L__BB0_502;
$L__BB0_501:
	mul.wide.s32 	%rd29, %r139, 3;
	add.s64 	%rd30, %rd1, %rd29;
	ld.global.u8 	%rs300, [%rd30];
	st.shared.u8 	[%r136+636], %rs300;
	ld.global.u8 	%rs301, [%rd30+1];
	st.shared.u8 	[%r136+637], %rs301;
	ld.global.u8 	%rs302, [%rd30+2];
	st.shared.u8 	[%r136+638], %rs302;
$L__BB0_502:
	add.s32 	%r274, %r257, -4;
	add.s32 	%r140, %r139, %r250;
	setp.gt.u32 	%p42, %r257, 3;
	setp.lt.s32 	%p43, %r274, %r252;
	and.pred  	%p44, %p42, %p43;
	@%p44 bra 	$L__BB0_504;
	mov.b16 	%rs303, 0;
	st.shared.u8 	[%r136+639], %rs303;
	st.shared.u8 	[%r136+640], %rs303;
	st.shared.u8 	[%r136+641], %rs303;
	bra.uni 	$L__BB0_505;
$L__BB0_504:
	mul.wide.s32 	%rd31, %r140, 3;
	add.s64 	%rd32, %rd1, %rd31;
	ld.global.u8 	%rs304, [%rd32];
	st.shared.u8 	[%r136+639], %rs304;
	ld.global.u8 	%rs305, [%rd32+1];
	st.shared.u8 	[%r136+640], %rs305;
	ld.global.u8 	%rs306, [%rd32+2];
	st.shared.u8 	[%r136+641], %rs306;
$L__BB0_505:
	add.s32 	%r275, %r257, -3;
	add.s32 	%r141, %r140, %r250;
	setp.gt.u32 	%p45, %r257, 2;
	setp.lt.s32 	%p46, %r275, %r252;
	and.pred  	%p47, %p45, %p46;
	@%p47 bra 	$L__BB0_507;
	mov.b16 	%rs307, 0;
	st.shared.u8 	[%r136+642], %rs307;
	st.shared.u8 	[%r136+643], %rs307;
	st.shared.u8 	[%r136+644], %rs307;
	bra.uni 	$L__BB0_508;
$L__BB0_507:
	mul.wide.s32 	%rd33, %r141, 3;
	add.s64 	%rd34, %rd1, %rd33;
	ld.global.u8 	%rs308, [%rd34];
	st.shared.u8 	[%r136+642], %rs308;
	ld.global.u8 	%rs309, [%rd34+1];
	st.shared.u8 	[%r136+643], %rs309;
	ld.global.u8 	%rs310, [%rd34+2];
	st.shared.u8 	[%r136+644], %rs310;
$L__BB0_508:
	add.s32 	%r276, %r257, -2;
	add.s32 	%r142, %r141, %r250;
	setp.gt.u32 	%p48, %r257, 1;
	setp.lt.s32 	%p49, %r276, %r252;
	and.pred  	%p50, %p48, %p49;
	@%p50 bra 	$L__BB0_510;
	mov.b16 	%rs311, 0;
	st.shared.u8 	[%r136+645], %rs311;
	st.shared.u8 	[%r136+646], %rs311;
	st.shared.u8 	[%r136+647], %rs311;
	bra.uni 	$L__BB0_511;
$L__BB0_510:
	mul.wide.s32 	%rd35, %r142, 3;
	add.s64 	%rd36, %rd1, %rd35;
	ld.global.u8 	%rs312, [%rd36];
	st.shared.u8 	[%r136+645], %rs312;
	ld.global.u8 	%rs313, [%rd36+1];
	st.shared.u8 	[%r136+646], %rs313;
	ld.global.u8 	%rs314, [%rd36+2];
	st.shared.u8 	[%r136+647], %rs314;
$L__BB0_511:
	add.s32 	%r143, %r142, %r250;
	add.s32 	%r277, %r257, -1;
	setp.lt.u32 	%p51, %r277, %r252;
	@%p51 bra 	$L__BB0_513;
	mov.b16 	%rs315, 0;
	st.shared.u8 	[%r136+648], %rs315;
	st.shared.u8 	[%r136+649], %rs315;
	st.shared.u8 	[%r136+650], %rs315;
	bra.uni 	$L__BB0_514;
$L__BB0_513:
	mul.wide.s32 	%rd37, %r143, 3;
	add.s64 	%rd38, %rd1, %rd37;
	ld.global.u8 	%rs316, [%rd38];
	st.shared.u8 	[%r136+648], %rs316;
	ld.global.u8 	%rs317, [%rd38+1];
	st.shared.u8 	[%r136+649], %rs317;
	ld.global.u8 	%rs318, [%rd38+2];
	st.shared.u8 	[%r136+650], %rs318;
$L__BB0_514:
	add.s32 	%r278, %r143, %r250;
	mul.wide.s32 	%rd39, %r278, 3;
	add.s64 	%rd40, %rd1, %rd39;
	ld.global.u8 	%rs319, [%rd40];
	st.shared.u8 	[%r136+651], %rs319;
	ld.global.u8 	%rs320, [%rd40+1];
	st.shared.u8 	[%r136+652], %rs320;
	ld.global.u8 	%rs321, [%rd40+2];
	st.shared.u8 	[%r136+653], %rs321;
	bra.uni 	$L__BB0_538;
$L__BB0_515:
	setp.ne.s32 	%p25, %r498, 15;
	@%p25 bra 	$L__BB0_537;
	mad.lo.s32 	%r144, %r257, %r250, %r3;
	mul.wide.s32 	%rd10, %r144, 3;
	add.s64 	%rd5, %rd1, %rd10;
	ld.global.u8 	%rs260, [%rd5];
	st.shared.u8 	[%r136+696], %rs260;
	ld.global.u8 	%rs261, [%rd5+1];
	st.shared.u8 	[%r136+697], %rs261;
	ld.global.u8 	%rs262, [%rd5+2];
	st.shared.u8 	[%r136+698], %rs262;
	add.s32 	%r262, %r257, 1;
	setp.lt.u32 	%p26, %r262, %r252;
	@%p26 bra 	$L__BB0_518;
	mov.b16 	%rs263, 0;
	st.shared.u8 	[%r136+699], %rs263;
	st.shared.u8 	[%r136+700], %rs263;
	st.shared.u8 	[%r136+701], %rs263;
	bra.uni 	$L__BB0_519;
$L__BB0_518:
	mul.wide.s32 	%rd11, %r250, 3;
	add.s64 	%rd12, %rd5, %rd11;
	ld.global.u8 	%rs264, [%rd12];
	st.shared.u8 	[%r136+699], %rs264;
	ld.global.u8 	%rs265, [%rd12+1];
	st.shared.u8 	[%r136+700], %rs265;
	ld.global.u8 	%rs266, [%rd12+2];
	st.shared.u8 	[%r136+701], %rs266;
$L__BB0_519:
	add.s32 	%r263, %r257, 2;
	shl.b32 	%r264, %r250, 1;
	add.s32 	%r145, %r144, %r264;
	setp.lt.u32 	%p27, %r263, %r252;
	@%p27 bra 	$L__BB0_521;
	mov.b16 	%rs267, 0;
	st.shared.u8 	[%r136+702], %rs267;
	st.shared.u8 	[%r136+703], %rs267;
	st.shared.u8 	[%r136+704], %rs267;
	bra.uni 	$L__BB0_522;
$L__BB0_521:
	mul.wide.s32 	%rd13, %r145, 3;
	add.s64 	%rd14, %rd1, %rd13;
	ld.global.u8 	%rs268, [%rd14];
	st.shared.u8 	[%r136+702], %rs268;
	ld.global.u8 	%rs269, [%rd14+1];
	st.shared.u8 	[%r136+703], %rs269;
	ld.global.u8 	%rs270, [%rd14+2];
	st.shared.u8 	[%r136+704], %rs270;
$L__BB0_522:
	add.s32 	%r265, %r257, 3;
	add.s32 	%r146, %r145, %r250;
	setp.lt.u32 	%p28, %r265, %r252;
	@%p28 bra 	$L__BB0_524;
	mov.b16 	%rs271, 0;
	st.shared.u8 	[%r136+705], %rs271;
	st.shared.u8 	[%r136+706], %rs271;
	st.shared.u8 	[%r136+707], %rs271;
	bra.uni 	$L__BB0_525;
$L__BB0_524:
	mul.wide.s32 	%rd15, %r146, 3;
	add.s64 	%rd16, %rd1, %rd15;
	ld.global.u8 	%rs272, [%rd16];
	st.shared.u8 	[%r136+705], %rs272;
	ld.global.u8 	%rs273, [%rd16+1];
	st.shared.u8 	[%r136+706], %rs273;
	ld.global.u8 	%rs274, [%rd16+2];
	st.shared.u8 	[%r136+707], %rs274;
$L__BB0_525:
	add.s32 	%r266, %r257, 4;
	add.s32 	%r147, %r146, %r250;
	setp.lt.u32 	%p29, %r266, %r252;
	@%p29 bra 	$L__BB0_527;
	mov.b16 	%rs275, 0;
	st.shared.u8 	[%r136+708], %rs275;
	st.shared.u8 	[%r136+709], %rs275;
	st.shared.u8 	[%r136+710], %rs275;
	bra.uni 	$L__BB0_528;
$L__BB0_527:
	mul.wide.s32 	%rd17, %r147, 3;
	add.s64 	%rd18, %rd1, %rd17;
	ld.global.u8 	%rs276, [%rd18];
	st.shared.u8 	[%r136+708], %rs276;
	ld.global.u8 	%rs277, [%rd18+1];
	st.shared.u8 	[%r136+709], %rs277;
	ld.global.u8 	%rs278, [%rd18+2];
	st.shared.u8 	[%r136+710], %rs278;
$L__BB0_528:
	add.s32 	%r267, %r257, 5;
	add.s32 	%r148, %r147, %r250;
	setp.lt.u32 	%p30, %r267, %r252;
	@%p30 bra 	$L__BB0_530;
	mov.b16 	%rs279, 0;
	st.shared.u8 	[%r136+711], %rs279;
	st.shared.u8 	[%r136+712], %rs279;
	st.shared.u8 	[%r136+713], %rs279;
	bra.uni 	$L__BB0_531;
$L__BB0_530:
	mul.wide.s32 	%rd19, %r148, 3;
	add.s64 	%rd20, %rd1, %rd19;
	ld.global.u8 	%rs280, [%rd20];
	st.shared.u8 	[%r136+711], %rs280;
	ld.global.u8 	%rs281, [%rd20+1];
	st.shared.u8 	[%r136+712], %rs281;
	ld.global.u8 	%rs282, [%rd20+2];
	st.shared.u8 	[%r136+713], %rs282;
$L__BB0_531:
	add.s32 	%r268, %r257, 6;
	add.s32 	%r149, %r148, %r250;
	setp.lt.u32 	%p31, %r268, %r252;
	@%p31 bra 	$L__BB0_533;
	mov.b16 	%rs283, 0;
	st.shared.u8 	[%r136+714], %rs283;
	st.shared.u8 	[%r136+715], %rs283;
	st.shared.u8 	[%r136+716], %rs283;
	bra.uni 	$L__BB0_534;
$L__BB0_533:
	mul.wide.s32 	%rd21, %r149, 3;
	add.s64 	%rd22, %rd1, %rd21;
	ld.global.u8 	%rs284, [%rd22];
	st.shared.u8 	[%r136+714], %rs284;
	ld.global.u8 	%rs285, [%rd22+1];
	st.shared.u8 	[%r136+715], %rs285;
	ld.global.u8 	%rs286, [%rd22+2];
	st.shared.u8 	[%r136+716], %rs286;
$L__BB0_534:
	add.s32 	%r269, %r257, 7;
	setp.lt.u32 	%p32, %r269, %r252;
	@%p32 bra 	$L__BB0_536;
	mov.b16 	%rs287, 0;
	st.shared.u8 	[%r136+717], %rs287;
	st.shared.u8 	[%r136+718], %rs287;
	st.shared.u8 	[%r136+719], %rs287;
	bra.uni 	$L__BB0_538;
$L__BB0_536:
	add.s32 	%r270, %r149, %r250;
	mul.wide.s32 	%rd23, %r270, 3;
	add.s64 	%rd24, %rd1, %rd23;
	ld.global.u8 	%rs288, [%rd24];
	st.shared.u8 	[%r136+717], %rs288;
	ld.global.u8 	%rs289, [%rd24+1];
	st.shared.u8 	[%r136+718], %rs289;
	ld.global.u8 	%rs290, [%rd24+2];
	st.shared.u8 	[%r136+719], %rs290;
	bra.uni 	$L__BB0_538;
$L__BB0_537:
	mad.lo.s32 	%r260, %r250, %r257, %r3;
	mul.wide.s32 	%rd8, %r260, 3;
	add.s64 	%rd9, %rd1, %rd8;
	ld.global.u8 	%rs257, [%rd9];
	mad.lo.s32 	%r261, %r498, 3, %r136;
	st.shared.u8 	[%r261+651], %rs257;
	ld.global.u8 	%rs258, [%rd9+1];
	st.shared.u8 	[%r261+652], %rs258;
	ld.global.u8 	%rs259, [%rd9+2];
	st.shared.u8 	[%r261+653], %rs259;
$L__BB0_538:
	bar.sync 	0;
	mul.lo.s32 	%r393, %r498, 3;
	mad.lo.s32 	%r394, %r1, 90, %r393;
	mov.u32 	%r395, _ZZ16smoothing_kernelP8PPMPixelS0_iiE8img_shrd;
	add.s32 	%r396, %r394, %r395;
	add.s32 	%r496, %r396, 631;
	mov.b32 	%r504, 0;
	mov.b32 	%r497, 631;
	mov.u32 	%r503, %r504;
	mov.u32 	%r502, %r504;
$L__BB0_539:
	max.u32 	%r398, %r498, %r1;
	setp.gt.u32 	%p577, %r398, 30;
	@%p577 bra 	$L__BB0_541;
	ld.shared.u8 	%r399, [%r496+-631];
	add.s32 	%r504, %r504, %r399;
	ld.shared.u8 	%r400, [%r496+-629];
	add.s32 	%r503, %r503, %r400;
	ld.shared.u8 	%r401, [%r496+-630];
	add.s32 	%r502, %r502, %r401;
$L__BB0_541:
	setp.gt.u32 	%p578, %r498, 30;
	setp.gt.u32 	%p579, %r1, 29;
	or.pred  	%p580, %p578, %p579;
	@%p580 bra 	$L__BB0_543;
	ld.shared.u8 	%r403, [%r496+-541];
	add.s32 	%r504, %r504, %r403;
	ld.shared.u8 	%r404, [%r496+-539];
	add.s32 	%r503, %r503, %r404;
	ld.shared.u8 	%r405, [%r496+-540];
	add.s32 	%r502, %r502, %r405;
$L__BB0_543:
	setp.gt.u32 	%p581, %r498, 30;
	setp.gt.u32 	%p582, %r1, 28;
	or.pred  	%p583, %p581, %p582;
	@%p583 bra 	$L__BB0_545;
	ld.shared.u8 	%r407, [%r496+-451];
	add.s32 	%r504, %r504, %r407;
	ld.shared.u8 	%r408, [%r496+-449];
	add.s32 	%r503, %r503, %r408;
	ld.shared.u8 	%r409, [%r496+-450];
	add.s32 	%r502, %r502, %r409;
$L__BB0_545:
	setp.gt.u32 	%p584, %r498, 30;
	setp.gt.u32 	%p585, %r1, 27;
	or.pred  	%p586, %p584, %p585;
	@%p586 bra 	$L__BB0_547;
	ld.shared.u8 	%r411, [%r496+-361];
	add.s32 	%r504, %r504, %r411;
	ld.shared.u8 	%r412, [%r496+-359];
	add.s32 	%r503, %r503, %r412;
	ld.shared.u8 	%r413, [%r496+-360];
	add.s32 	%r502, %r502, %r413;
$L__BB0_547:
	setp.gt.u32 	%p587, %r498, 30;
	setp.gt.u32 	%p588, %r1, 26;
	or.pred  	%p589, %p587, %p588;
	@%p589 bra 	$L__BB0_549;
	ld.shared.u8 	%r415, [%r496+-271];
	add.s32 	%r504, %r504, %r415;
	ld.shared.u8 	%r416, [%r496+-269];
	add.s32 	%r503, %r503, %r416;
	ld.shared.u8 	%r417, [%r496+-270];
	add.s32 	%r502, %r502, %r417;
$L__BB0_549:
	setp.gt.u32 	%p590, %r498, 30;
	setp.gt.u32 	%p591, %r1, 25;
	or.pred  	%p592, %p590, %p591;
	@%p592 bra 	$L__BB0_551;
	ld.shared.u8 	%r419, [%r496+-181];
	add.s32 	%r504, %r504, %r419;
	ld.shared.u8 	%r420, [%r496+-179];
	add.s32 	%r503, %r503, %r420;
	ld.shared.u8 	%r421, [%r496+-180];
	add.s32 	%r502, %r502, %r421;
$L__BB0_551:
	setp.gt.u32 	%p593, %r498, 30;
	setp.gt.u32 	%p594, %r1, 24;
	or.pred  	%p595, %p593, %p594;
	@%p595 bra 	$L__BB0_553;
	ld.shared.u8 	%r423, [%r496+-91];
	add.s32 	%r504, %r504, %r423;
	ld.shared.u8 	%r424, [%r496+-89];
	add.s32 	%r503, %r503, %r424;
	ld.shared.u8 	%r425, [%r496+-90];
	add.s32 	%r502, %r502, %r425;
$L__BB0_553:
	setp.gt.u32 	%p596, %r498, 30;
	setp.gt.u32 	%p597, %r1, 23;
	or.pred  	%p598, %p596, %p597;
	@%p598 bra 	$L__BB0_555;
	ld.shared.u8 	%r427, [%r496+-1];
	add.s32 	%r504, %r504, %r427;
	ld.shared.u8 	%r428, [%r496+1];
	add.s32 	%r503, %r503, %r428;
	ld.shared.u8 	%r429, [%r496];
	add.s32 	%r502, %r502, %r429;
$L__BB0_555:
	setp.gt.u32 	%p599, %r498, 30;
	setp.gt.u32 	%p600, %r1, 22;
	or.pred  	%p601, %p599, %p600;
	@%p601 bra 	$L__BB0_557;
	ld.shared.u8 	%r431, [%r496+89];
	add.s32 	%r504, %r504, %r431;
	ld.shared.u8 	%r432, [%r496+91];
	add.s32 	%r503, %r503, %r432;
	ld.shared.u8 	%r433, [%r496+90];
	add.s32 	%r502, %r502, %r433;
$L__BB0_557:
	setp.gt.u32 	%p602, %r498, 30;
	setp.gt.u32 	%p603, %r1, 21;
	or.pred  	%p604, %p602, %p603;
	@%p604 bra 	$L__BB0_559;
	ld.shared.u8 	%r435, [%r496+179];
	add.s32 	%r504, %r504, %r435;
	ld.shared.u8 	%r436, [%r496+181];
	add.s32 	%r503, %r503, %r436;
	ld.shared.u8 	%r437, [%r496+180];
	add.s32 	%r502, %r502, %r437;
$L__BB0_559:
	setp.gt.u32 	%p605, %r498, 30;
	setp.gt.u32 	%p606, %r1, 20;
	or.pred  	%p607, %p605, %p606;
	@%p607 bra 	$L__BB0_561;
	ld.shared.u8 	%r439, [%r496+269];
	add.s32 	%r504, %r504, %r439;
	ld.shared.u8 	%r440, [%r496+271];
	add.s32 	%r503, %r503, %r440;
	ld.shared.u8 	%r441, [%r496+270];
	add.s32 	%r502, %r502, %r441;
$L__BB0_561:
	setp.gt.u32 	%p608, %r498, 30;
	setp.gt.u32 	%p609, %r1, 19;
	or.pred  	%p610, %p608, %p609;
	@%p610 bra 	$L__BB0_563;
	ld.shared.u8 	%r443, [%r496+359];
	add.s32 	%r504, %r504, %r443;
	ld.shared.u8 	%r444, [%r496+361];
	add.s32 	%r503, %r503, %r444;
	ld.shared.u8 	%r445, [%r496+360];
	add.s32 	%r502, %r502, %r445;
$L__BB0_563:
	setp.gt.u32 	%p611, %r498, 30;
	setp.gt.u32 	%p612, %r1, 18;
	or.pred  	%p613, %p611, %p612;
	@%p613 bra 	$L__BB0_565;
	ld.shared.u8 	%r447, [%r496+449];
	add.s32 	%r504, %r504, %r447;
	ld.shared.u8 	%r448, [%r496+451];
	add.s32 	%r503, %r503, %r448;
	ld.shared.u8 	%r449, [%r496+450];
	add.s32 	%r502, %r502, %r449;
$L__BB0_565:
	setp.gt.u32 	%p614, %r498, 30;
	setp.gt.u32 	%p615, %r1, 17;
	or.pred  	%p616, %p614, %p615;
	@%p616 bra 	$L__BB0_567;
	ld.shared.u8 	%r451, [%r496+539];
	add.s32 	%r504, %r504, %r451;
	ld.shared.u8 	%r452, [%r496+541];
	add.s32 	%r503, %r503, %r452;
	ld.shared.u8 	%r453, [%r496+540];
	add.s32 	%r502, %r502, %r453;
$L__BB0_567:
	setp.gt.u32 	%p617, %r498, 30;
	setp.gt.u32 	%p618, %r1, 16;
	or.pred  	%p619, %p617, %p618;
	@%p619 bra 	$L__BB0_569;
	ld.shared.u8 	%r455, [%r496+629];
	add.s32 	%r504, %r504, %r455;
	ld.shared.u8 	%r456, [%r496+631];
	add.s32 	%r503, %r503, %r456;
	ld.shared.u8 	%r457, [%r496+630];
	add.s32 	%r502, %r502, %r457;
$L__BB0_569:
	add.s32 	%r498, %r498, 1;
	add.s32 	%r497, %r497, 3;
	add.s32 	%r496, %r496, 3;
	setp.ne.s32 	%p620, %r497, 676;
	@%p620 bra 	$L__BB0_539;
	ld.param.u64 	%rd594, [_Z16smoothing_kernelP8PPMPixelS0_ii_param_0];
	mul.hi.s32 	%r458, %r504, -1851608123;
	add.s32 	%r459, %r458, %r504;
	shr.u32 	%r460, %r459, 31;
	shr.u32 	%r461, %r459, 7;
	add.s32 	%r462, %r461, %r460;
	mad.lo.s32 	%r463, %r250, %r257, %r3;
	cvta.to.global.u64 	%rd591, %rd594;
	mul.wide.s32 	%rd592, %r463, 3;
	add.s64 	%rd593, %rd591, %rd592;
	st.global.u8 	[%rd593], %r462;
	mul.hi.s32 	%r464, %r503, -1851608123;
	add.s32 	%r465, %r464, %r503;
	shr.u32 	%r466, %r465, 31;
	shr.u32 	%r467, %r465, 7;
	add.s32 	%r468, %r467, %r466;
	st.global.u8 	[%rd593+2], %r468;
	mul.hi.s32 	%r469, %r502, -1851608123;
	add.s32 	%r470, %r469, %r502;
	shr.u32 	%r471, %r470, 31;
	shr.u32 	%r472, %r470, 7;
	add.s32 	%r473, %r472, %r471;
	st.global.u8 	[%rd593+1], %r473;
$L__BB0_571:
	ret;

}


// ===== COMPILED SASS (sm_100) =====

	.target	sm_100

	.elftype	@"ET_EXEC"


//--------------------- .note.nv.tkinfo           --------------------------
	.section	.note.nv.tkinfo,"",@"SHT_NOTE"
	.sectionflags	@"SHF_NOTE_NV_TKINFO"
	.tkinfo
        /*0018*/ 	.word	0x00000002
        /*0030*/ 	.string	""
        /*0030*/ 	.string	"ptxas"
        /*0030*/ 	.string	"Cuda compilation tools, release 13.0, V13.0.88"
        /*0030*/ 	.string	"Build cuda_13.0.r13.0/compiler.36424714_0"
        /*0030*/ 	.string	"-arch sm_100 -m 64 "



//--------------------- .note.nv.cuinfo           --------------------------
	.section	.note.nv.cuinfo,"",@"SHT_NOTE"
	.sectionflags	@"SHF_NOTE_NV_CUINFO"
        /*0018*/ 	.short	0x0002
        /*001a*/ 	.short	0x0064
        /*001c*/ 	.short	0x0082
	.zero		2


//--------------------- .nv.info                  --------------------------
	.section	.nv.info,"",@"SHT_CUDA_INFO"
	.align	4


	//----- nvinfo : EIATTR_REGCOUNT
	.align		4
        /*0000*/ 	.byte	0x04, 0x2f
        /*0002*/ 	.short	(.L_1 - .L_0)
	.align		4
.L_0:
        /*0004*/ 	.word	index@(_Z16smoothing_kernelP8PPMPixelS0_ii)
        /*0008*/ 	.word	0x00000028


	//----- nvinfo : EIATTR_FRAME_SIZE
	.align		4
.L_1:
        /*000c*/ 	.byte	0x04, 0x11
        /*000e*/ 	.short	(.L_3 - .L_2)
	.align		4
.L_2:
        /*0010*/ 	.word	index@(_Z16smoothing_kernelP8PPMPixelS0_ii)
        /*0014*/ 	.word	0x00000000


	//----- nvinfo : EIATTR_MIN_STACK_SIZE
	.align		4
.L_3:
        /*0018*/ 	.byte	0x04, 0x12
        /*001a*/ 	.short	(.L_5 - .L_4)
	.align		4
.L_4:
        /*001c*/ 	.word	index@(_Z16smoothing_kernelP8PPMPixelS0_ii)
        /*0020*/ 	.word	0x00000000
.L_5:


//--------------------- .nv.compat                --------------------------
	.section	.nv.compat,"",@"SHT_CUDA_COMPAT_INFO"
	.align	4
        /*0000*/ 	.byte	0x02, 0x09, 0x00, 0x00, 0x02, 0x02, 0x01, 0x00, 0x02, 0x05, 0x05, 0x00, 0x03, 0x07, 0x01, 0x01
        /*0010*/ 	.byte	0x02, 0x03, 0x00, 0x00, 0x02, 0x06, 0x01, 0x00, 0x04, 0x0b, 0x08, 0x00, 0x09, 0x00, 0x00, 0x00
        /*0020*/ 	.byte	0x00, 0x00, 0x00, 0x00


//--------------------- .nv.info._Z16smoothing_kernelP8PPMPixelS0_ii --------------------------
	.section	.nv.info._Z16smoothing_kernelP8PPMPixelS0_ii,"",@"SHT_CUDA_INFO"
	.sectionflags	@""
	.align	4


	//----- nvinfo : EIATTR_CUDA_API_VERSION
	.align		4
        /*0000*/ 	.byte	0x04, 0x37
        /*0002*/ 	.short	(.L_7 - .L_6)
.L_6:
        /*0004*/ 	.word	0x00000082


	//----- nvinfo : EIATTR_KPARAM_INFO
	.align		4
.L_7:
        /*0008*/ 	.byte	0x04, 0x17
        /*000a*/ 	.short	(.L_9 - .L_8)
.L_8:
        /*000c*/ 	.word	0x00000000
        /*0010*/ 	.short	0x0003
        /*0012*/ 	.short	0x0014
        /*0014*/ 	.byte	0x00, 0xf0, 0x11, 0x00


	//----- nvinfo : EIATTR_KPARAM_INFO
	.align		4
.L_9:
        /*0018*/ 	.byte	0x04, 0x17
        /*001a*/ 	.short	(.L_11 - .L_10)
.L_10:
        /*001c*/ 	.word	0x00000000
        /*0020*/ 	.short	0x0002
        /*0022*/ 	.short	0x0010
        /*0024*/ 	.byte	0x00, 0xf0, 0x11, 0x00


	//----- nvinfo : EIATTR_KPARAM_INFO
	.align		4
.L_11:
        /*0028*/ 	.byte	0x04, 0x17
        /*002a*/ 	.short	(.L_13 - .L_12)
.L_12:
        /*002c*/ 	.word	0x00000000
        /*0030*/ 	.short	0x0001
        /*0032*/ 	.short	0x0008
        /*0034*/ 	.byte	0x00, 0xf5, 0x21, 0x00


	//----- nvinfo : EIATTR_KPARAM_INFO
	.align		4
.L_13:
        /*0038*/ 	.byte	0x04, 0x17
        /*003a*/ 	.short	(.L_15 - .L_14)
.L_14:
        /*003c*/ 	.word	0x00000000
        /*0040*/ 	.short	0x0000
        /*0042*/ 	.short	0x0000
        /*0044*/ 	.byte	0x00, 0xf5, 0x21, 0x00


	//----- nvinfo : EIATTR_SPARSE_MMA_MASK
	.align		4
.L_15:
        /*0048*/ 	.byte	0x03, 0x50
        /*004a*/ 	.short	0x0000


	//----- nvinfo : EIATTR_MAXREG_COUNT
	.align		4
        /*004c*/ 	.byte	0x03, 0x1b
        /*004e*/ 	.short	0x00ff


	//----- nvinfo : EIATTR_NUM_BARRIERS
	.align		4
        /*0050*/ 	.byte	0x02, 0x4c
        /*0052*/ 	.byte	0x01
	.zero		1


	//----- nvinfo : EIATTR_MERCURY_ISA_VERSION
	.align		4
        /*0054*/ 	.byte	0x03, 0x5f
        /*0056*/ 	.short	0x0101


	//----- nvinfo : EIATTR_VRC_CTA_INIT_COUNT
	.align		4
        /*0058*/ 	.byte	0x02, 0x4a
	.zero		1
	.zero		1


	//----- nvinfo : EIATTR_EXIT_INSTR_OFFSETS
	.align		4
        /*005c*/ 	.byte	0x04, 0x1c
        /*005e*/ 	.short	(.L_17 - .L_16)


	//   ....[0]....
.L_16:
        /*0060*/ 	.word	0x000000e0


	//   ....[1]....
        /*0064*/ 	.word	0x0000cac0


	//----- nvinfo : EIATTR_CRS_STACK_SIZE
	.align		4
.L_17:
        /*0068*/ 	.byte	0x04, 0x1e
        /*006a*/ 	.short	(.L_19 - .L_18)
.L_18:
        /*006c*/ 	.word	0x00000000


	//----- nvinfo : EIATTR_CBANK_PARAM_SIZE
	.align		4
.L_19:
        /*0070*/ 	.byte	0x03, 0x19
        /*0072*/ 	.short	0x0018


	//----- nvinfo : EIATTR_PARAM_CBANK
	.align		4
        /*0074*/ 	.byte	0x04, 0x0a
        /*0076*/ 	.short	(.L_21 - .L_20)
	.align		4
.L_20:
        /*0078*/ 	.word	index@(.nv.constant0._Z16smoothing_kernelP8PPMPixelS0_ii)
        /*007c*/ 	.short	0x0380
        /*007e*/ 	.short	0x0018


	//----- nvinfo : EIATTR_SW_WAR
	.align		4
.L_21:
        /*0080*/ 	.byte	0x04, 0x36
        /*0082*/ 	.short	(.L_23 - .L_22)
.L_22:
        /*0084*/ 	.word	0x00000008
.L_23:


//--------------------- .nv.callgraph             --------------------------
	.section	.nv.callgraph,"",@"SHT_CUDA_CALLGRAPH"
	.align	4
	.sectionentsize	8
	.align		4
        /*0000*/ 	.word	0x00000000
	.align		4
        /*0004*/ 	.word	0xffffffff
	.align		4
        /*0008*/ 	.word	0x00000000
	.align		4
        /*000c*/ 	.word	0xfffffffe
	.align		4
        /*0010*/ 	.word	0x00000000
	.align		4
        /*0014*/ 	.word	0xfffffffd
	.align		4
        /*0018*/ 	.word	0x00000000
	.align		4
        /*001c*/ 	.word	0xfffffffc


//--------------------- .text._Z16smoothing_kernelP8PPMPixelS0_ii --------------------------
	.section	.text._Z16smoothing_kernelP8PPMPixelS0_ii,"ax",@progbits
	.align	128
        .global         _Z16smoothing_kernelP8PPMPixelS0_ii
        .type           _Z16smoothing_kernelP8PPMPixelS0_ii,@function
        .size           _Z16smoothing_kernelP8PPMPixelS0_ii,(.L_x_18 - _Z16smoothing_kernelP8PPMPixelS0_ii)
        .other          _Z16smoothing_kernelP8PPMPixelS0_ii,@"STO_CUDA_ENTRY STV_DEFAULT"
_Z16smoothing_kernelP8PPMPixelS0_ii:
.text._Z16smoothing_kernelP8PPMPixelS0_ii:
[----:B------:R-:W-:Y:S01]  /*0000*/  LDC R1, c[0x0][0x37c] ;  /* 0x0000df00ff017b82 */ /* 0x000fe20000000800 */
[----:B------:R-:W0:Y:S07]  /*0010*/  S2R R5, SR_TID.Y ;  /* 0x0000000000057919 */ /* 0x000e2e0000002200 */
[----:B------:R-:W1:Y:S01]  /*0020*/  S2UR UR7, SR_CTAID.Y ;  /* 0x00000000000779c3 */ /* 0x000e620000002600 */
[----:B------:R-:W2:Y:S01]  /*0030*/  LDCU UR4, c[0x0][0x360] ;  /* 0x00006c00ff0477ac */ /* 0x000ea20008000800 */
[----:B------:R-:W3:Y:S01]  /*0040*/  S2R R0, SR_TID.X ;  /* 0x0000000000007919 */ /* 0x000ee20000002100 */
[----:B------:R-:W1:Y:S05]  /*0050*/  LDCU UR5, c[0x0][0x364] ;  /* 0x00006c80ff0577ac */ /* 0x000e6a0008000800 */
[----:B------:R-:W2:Y:S01]  /*0060*/  S2UR UR6, SR_CTAID.X ;  /* 0x00000000000679c3 */ /* 0x000ea20000002500 */
[----:B------:R-:W4:Y:S01]  /*0070*/  LDCU.64 UR16, c[0x0][0x390] ;  /* 0x00007200ff1077ac */ /* 0x000f220008000a00 */
[----:B-1----:R-:W-:-:S06]  /*0080*/  UIMAD UR5, UR5, UR7, URZ ;  /* 0x00000007050572a4 */ /* 0x002fcc000f8e02ff */
[----:B0-----:R-:W-:Y:S01]  /*0090*/  VIADD R2, R5, UR5 ;  /* 0x0000000505027c36 */ /* 0x001fe20008000000 */
[----:B--2---:R-:W-:-:S04]  /*00a0*/  UIMAD UR4, UR4, UR6, URZ ;  /* 0x00000006040472a4 */ /* 0x004fc8000f8e02ff */
[----:B----4-:R-:W-:Y:S02]  /*00b0*/  ISETP.GE.AND P0, PT, R2, UR17, PT ;  /* 0x0000001102007c0c */ /* 0x010fe4000bf06270 */
[----:B---3--:R-:W-:-:S05]  /*00c0*/  VIADD R3, R0, UR4 ;  /* 0x0000000400037c36 */ /* 0x008fca0008000000 */
[----:B------:R-:W-:-:S13]  /*00d0*/  ISETP.GE.OR P0, PT, R3, UR16, P0 ;  /* 0x0000001003007c0c */ /* 0x000fda0008706670 */
[----:B------:R-:W-:Y:S05]  /*00e0*/  @P0 EXIT ;  /* 0x000000000000094d */ /* 0x000fea0003800000 */
[----:B------:R-:W-:Y:S01]  /*00f0*/  LOP3.LUT P0, RZ, R0, R5, RZ, 0xfc, !PT ;  /* 0x0000000500ff7212 */ /* 0x000fe2000780fcff */
[----:B------:R-:W0:Y:S01]  /*0100*/  LDCU.64 UR18, c[0x0][0x358] ;  /* 0x00006b00ff1277ac */ /* 0x000e220008000a00 */
[----:B------:R-:W-:Y:S01]  /*0110*/  BSSY.RECONVERGENT B0, `(.L_x_0) ;  /* 0x0000bff000007945 */ /* 0x000fe20003800200 */
[----:B------:R-:W1:Y:S01]  /*0120*/  LDCU UR23, c[0x0][0x390] ;  /* 0x00007200ff1777ac */ /* 0x000e620008000800 */
[----:B------:R-:W2:Y:S01]  /*0130*/  LDCU UR24, c[0x0][0x394] ;  /* 0x00007280ff1877ac */ /* 0x000ea20008000800 */
[----:B------:R-:W3:Y:S08]  /*0140*/  LDCU.64 UR20, c[0x0][0x390] ;  /* 0x00007200ff1477ac */ /* 0x000ef00008000a00 */
[----:B------:R-:W-:Y:S05]  /*0150*/  @P0 BRA `(.L_x_1) ;  /* 0x0000004c00040947 */ /* 0x000fea0003800000 */
[C---:B------:R-:W-:Y:S02]  /*0160*/  VIADD R4, R3.reuse, 0xfffffff9 ;  /* 0xfffffff903047836 */ /* 0x040fe40000000000 */
[----:B------:R-:W-:Y:S02]  /*0170*/  VIADD R8, R2, 0xfffffff9 ;  /* 0xfffffff902087836 */ /* 0x000fe40000000000 */
[C---:B------:R-:W-:Y:S01]  /*0180*/  VIADD R7, R3.reuse, 0xfffffffa ;  /* 0xfffffffa03077836 */ /* 0x040fe20000000000 */
[----:B------:R-:W-:Y:S01]  /*0190*/  ISETP.GE.AND P0, PT, R4, UR16, PT ;  /* 0x0000001004007c0c */ /* 0x000fe2000bf06270 */
[----:B------:R-:W-:Y:S01]  /*01a0*/  VIADD R17, R2, 0xfffffffa ;  /* 0xfffffffa02117836 */ /* 0x000fe20000000000 */
[C---:B------:R-:W-:Y:S01]  /*01b0*/  LOP3.LUT R6, R8.reuse, R4, RZ, 0xfc, !PT ;  /* 0x0000000408067212 */ /* 0x040fe200078efcff */
[----:B------:R-:W-:Y:S01]  /*01c0*/  VIADD R12, R3, 0xfffffffa ;  /* 0xfffffffa030c7836 */ /* 0x000fe20000000000 */
[C---:B------:R-:W-:Y:S01]  /*01d0*/  ISETP.GE.OR P0, PT, R8.reuse, UR17, P0 ;  /* 0x0000001108007c0c */ /* 0x040fe20008706670 */
[----:B------:R-:W-:-:S03]  /*01e0*/  IMAD R14, R8, UR16, RZ ;  /* 0x00000010080e7c24 */ /* 0x000fc6000f8e02ff */
[----:B------:R-:W-:Y:S02]  /*01f0*/  ISETP.LT.OR P1, PT, R6, RZ, P0 ;  /* 0x000000ff0600720c */ /* 0x000fe40000721670 */
[----:B------:R-:W-:Y:S02]  /*0200*/  ISETP.GE.AND P0, PT, R7, UR16, PT ;  /* 0x0000001007007c0c */ /* 0x000fe4000bf06270 */
[C---:B------:R-:W-:Y:S02]  /*0210*/  LOP3.LUT R7, R8.reuse, R7, RZ, 0xfc, !PT ;  /* 0x0000000708077212 */ /* 0x040fe400078efcff */
[----:B------:R-:W-:Y:S02]  /*0220*/  ISETP.LT.AND P2, PT, R8, UR17, !P0 ;  /* 0x0000001108007c0c */ /* 0x000fe4000c741270 */
[----:B------:R-:W-:Y:S02]  /*0230*/  LOP3.LUT R10, R17, R12, RZ, 0xfc, !PT ;  /* 0x0000000c110a7212 */ /* 0x000fe400078efcff */
[----:B------:R-:W-:-:S02]  /*0240*/  ISETP.GT.AND P2, PT, R7, -0x1, P2 ;  /* 0xffffffff0700780c */ /* 0x000fc40001744270 */
[----:B------:R-:W-:Y:S01]  /*0250*/  ISETP.LT.AND P5, PT, R17, UR17, !P0 ;  /* 0x0000001111007c0c */ /* 0x000fe2000c7a1270 */
[----:B------:R-:W4:Y:S01]  /*0260*/  @!P1 LDC.64 R20, c[0x0][0x388] ;  /* 0x0000e200ff149b82 */ /* 0x000f220000000a00 */
[----:B------:R-:W-:Y:S02]  /*0270*/  @!P1 SHF.R.S32.HI R9, RZ, 0x1f, R3 ;  /* 0x0000001fff099819 */ /* 0x000fe40000011403 */
[----:B------:R-:W-:Y:S02]  /*0280*/  @!P1 IADD3 R11, P3, PT, R3, R14, RZ ;  /* 0x0000000e030b9210 */ /* 0x000fe40007f7e0ff */
[----:B------:R-:W-:Y:S02]  /*0290*/  ISETP.GT.AND P5, PT, R10, -0x1, P5 ;  /* 0xffffffff0a00780c */ /* 0x000fe40002fa4270 */
[----:B------:R-:W-:-:S03]  /*02a0*/  @!P1 LEA.HI.X.SX32 R9, R14, R9, 0x1, P3 ;  /* 0x000000090e099211 */ /* 0x000fc600018f0eff */
[----:B------:R-:W5:Y:S01]  /*02b0*/  @P2 LDC.64 R6, c[0x0][0x388] ;  /* 0x0000e200ff062b82 */ /* 0x000f620000000a00 */
[----:B------:R-:W-:Y:S01]  /*02c0*/  @P2 IADD3 R13, P3, PT, R3, R14, RZ ;  /* 0x0000000e030d2210 */ /* 0x000fe20007f7e0ff */
[----:B------:R-:W-:Y:S02]  /*02d0*/  @!P1 IMAD R9, R9, 0x3, RZ ;  /* 0x0000000309099824 */ /* 0x000fe400078e02ff */
[----:B----4-:R-:W-:Y:S01]  /*02e0*/  @!P1 IMAD.WIDE.U32 R20, R11, 0x3, R20 ;  /* 0x000000030b149825 */ /* 0x010fe200078e0014 */
[----:B------:R-:W-:-:S03]  /*02f0*/  @P2 SHF.R.S32.HI R11, RZ, 0x1f, R3 ;  /* 0x0000001fff0b2819 */ /* 0x000fc60000011403 */
[----:B------:R-:W-:Y:S01]  /*0300*/  @!P1 IMAD.IADD R21, R21, 0x1, R9 ;  /* 0x0000000115159824 */ /* 0x000fe200078e0209 */
[C---:B------:R-:W-:Y:S01]  /*0310*/  @P2 LEA.HI.X.SX32 R9, R14.reuse, R11, 0x1, P3 ;  /* 0x0000000b0e092211 */ /* 0x040fe200018f0eff */
[----:B------:R-:W-:-:S03]  /*0320*/  VIADD R18, R14, UR16 ;  /* 0x000000100e127c36 */ /* 0x000fc60008000000 */
[----:B0-----:R-:W4:Y:S01]  /*0330*/  @!P1 LDG.E.U8 R36, desc[UR18][R20.64+-0x15] ;  /* 0xffffeb1214249981 */ /* 0x001f22000c1e1100 */
[----:B-----5:R-:W-:Y:S02]  /*0340*/  @P2 IMAD.WIDE.U32 R10, R13, 0x3, R6 ;  /* 0x000000030d0a2825 */ /* 0x020fe400078e0006 */
[----:B------:R-:W0:Y:S01]  /*0350*/  @P5 LDC.64 R6, c[0x0][0x388] ;  /* 0x0000e200ff065b82 */ /* 0x000e220000000a00 */
[----:B------:R-:W5:Y:S01]  /*0360*/  @!P1 LDG.E.U8 R28, desc[UR18][R20.64+-0x14] ;  /* 0xffffec12141c9981 */ /* 0x000f62000c1e1100 */
[----:B------:R-:W-:Y:S01]  /*0370*/  @P2 IMAD R9, R9, 0x3, RZ ;  /* 0x0000000309092824 */ /* 0x000fe200078e02ff */
[----:B------:R-:W-:-:S03]  /*0380*/  @P5 SHF.R.S32.HI R16, RZ, 0x1f, R18 ;  /* 0x0000001fff105819 */ /* 0x000fc60000011412 */
[----:B------:R-:W-:Y:S01]  /*0390*/  @P2 IMAD.IADD R11, R11, 0x1, R9 ;  /* 0x000000010b0b2824 */ /* 0x000fe200078e0209 */
[----:B------:R-:W-:-:S04]  /*03a0*/  @P5 IADD3 R35, P3, PT, R3, R18, RZ ;  /* 0x0000001203235210 */ /* 0x000fc80007f7e0ff */
[----:B------:R-:W2:Y:S01]  /*03b0*/  @P2 LDG.E.U8 R24, desc[UR18][R10.64+-0x12] ;  /* 0xffffee120a182981 */ /* 0x000ea2000c1e1100 */
[----:B------:R-:W-:-:S03]  /*03c0*/  @P5 LEA.HI.X.SX32 R16, R3, R16, 0x1, P3 ;  /* 0x0000001003105211 */ /* 0x000fc600018f0eff */
[----:B------:R-:W3:Y:S01]  /*03d0*/  @P2 LDG.E.U8 R22, desc[UR18][R10.64+-0x11] ;  /* 0xffffef120a162981 */ /* 0x000ee2000c1e1100 */
[----:B0-----:R-:W-:Y:S01]  /*03e0*/  @P5 IMAD.WIDE.U32 R34, R35, 0x3, R6 ;  /* 0x0000000323225825 */ /* 0x001fe200078e0006 */
[----:B------:R-:W0:Y:S01]  /*03f0*/  S2UR UR7, SR_CgaCtaId ;  /* 0x00000000000779c3 */ /* 0x000e220000008800 */
[----:B------:R-:W-:Y:S01]  /*0400*/  ISETP.GE.AND P3, PT, R4, UR16, PT ;  /* 0x0000001004007c0c */ /* 0x000fe2000bf66270 */
[----:B------:R-:W-:Y:S01]  /*0410*/  UMOV UR6, 0x400 ;  /* 0x0000040000067882 */ /* 0x000fe20000000000 */
[----:B------:R-:W-:Y:S01]  /*0420*/  @P5 IMAD R7, R16, 0x3, RZ ;  /* 0x0000000310075824 */ /* 0x000fe200078e02ff */
[----:B------:R1:W3:Y:S03]  /*0430*/  @!P1 LDG.E.U8 R6, desc[UR18][R20.64+-0x13] ;  /* 0xffffed1214069981 */ /* 0x0002e6000c1e1100 */
[----:B------:R-:W-:-:S05]  /*0440*/  @P5 IMAD.IADD R35, R35, 0x1, R7 ;  /* 0x0000000123235824 */ /* 0x000fca00078e0207 */
[----:B------:R-:W3:Y:S04]  /*0450*/  @P5 LDG.E.U8 R18, desc[UR18][R34.64+-0x12] ;  /* 0xffffee1222125981 */ /* 0x000ee8000c1e1100 */
[----:B------:R-:W3:Y:S01]  /*0460*/  @P5 LDG.E.U8 R16, desc[UR18][R34.64+-0x11] ;  /* 0xffffef1222105981 */ /* 0x000ee2000c1e1100 */
[C---:B------:R-:W-:Y:S02]  /*0470*/  LOP3.LUT R7, R17.reuse, R4, RZ, 0xfc, !PT ;  /* 0x0000000411077212 */ /* 0x040fe400078efcff */
[----:B------:R-:W-:-:S04]  /*0480*/  ISETP.LT.AND P6, PT, R17, UR17, !P3 ;  /* 0x0000001111007c0c */ /* 0x000fc8000dfc1270 */
[----:B------:R-:W-:Y:S01]  /*0490*/  ISETP.GT.AND P6, PT, R7, -0x1, P6 ;  /* 0xffffffff0700780c */ /* 0x000fe200037c4270 */
[----:B------:R-:W-:Y:S01]  /*04a0*/  VIADD R15, R2, 0xfffffffb ;  /* 0xfffffffb020f7836 */ /* 0x000fe20000000000 */
[----:B0-----:R-:W-:-:S04]  /*04b0*/  ULEA UR6, UR7, UR6, 0x18 ;  /* 0x0000000607067291 */ /* 0x001fc8000f8ec0ff */
[C---:B------:R-:W-:Y:S02]  /*04c0*/  LOP3.LUT R9, R15.reuse, R4, RZ, 0xfc, !PT ;  /* 0x000000040f097212 */ /* 0x040fe400078efcff */
[----:B------:R-:W-:Y:S01]  /*04d0*/  ISETP.LT.AND P4, PT, R15, UR17, !P3 ;  /* 0x000000110f007c0c */ /* 0x000fe2000df81270 */
[----:B------:R-:W-:-:S03]  /*04e0*/  @!P1 IMAD.U32 R7, RZ, RZ, UR6 ;  /* 0x00000006ff079e24 */ /* 0x000fc6000f8e00ff */
[----:B------:R-:W-:Y:S01]  /*04f0*/  ISETP.GT.AND P4, PT, R9, -0x1, P4 ;  /* 0xffffffff0900780c */ /* 0x000fe20002784270 */
[----:B------:R-:W0:Y:S01]  /*0500*/  @P6 LDC.64 R30, c[0x0][0x388] ;  /* 0x0000e200ff1e6b82 */ /* 0x000e220000000a00 */
[----:B------:R-:W-:Y:S01]  /*0510*/  @!P2 PRMT R26, RZ, 0x7610, R26 ;  /* 0x00007610ff1aa816 */ /* 0x000fe2000000001a */
[----:B------:R-:W-:-:S05]  /*0520*/  VIADD R32, R14, UR16 ;  /* 0x000000100e207c36 */ /* 0x000fca0008000000 */
[----:B------:R0:W3:Y:S01]  /*0530*/  @P2 LDG.E.U8 R26, desc[UR18][R10.64+-0x10] ;  /* 0xfffff0120a1a2981 */ /* 0x0000e2000c1e1100 */
[----:B-1----:R-:W-:Y:S01]  /*0540*/  @P6 SHF.R.S32.HI R20, RZ, 0x1f, R32 ;  /* 0x0000001fff146819 */ /* 0x002fe20000011420 */
[----:B------:R-:W-:Y:S02]  /*0550*/  VIADD R13, R2, 0xfffffffc ;  /* 0xfffffffc020d7836 */ /* 0x000fe40000000000 */
[----:B----4-:R-:W-:Y:S04]  /*0560*/  @!P1 STS.U8 [R7], R36 ;  /* 0x0000002407009388 */ /* 0x010fe80000000000 */
[----:B-----5:R-:W-:Y:S01]  /*0570*/  @!P1 STS.U8 [R7+0x1], R28 ;  /* 0x0000011c07009388 */ /* 0x020fe20000000000 */
[----:B------:R-:W-:-:S05]  /*0580*/  @P1 IMAD.U32 R7, RZ, RZ, UR6 ;  /* 0x00000006ff071e24 */ /* 0x000fca000f8e00ff */
[----:B------:R-:W-:Y:S04]  /*0590*/  @!P2 STS.U8 [R7+0x5a], RZ ;  /* 0x00005aff0700a388 */ /* 0x000fe80000000000 */
[----:B--2---:R1:W-:Y:S04]  /*05a0*/  @P2 STS.U8 [R7+0x5a], R24 ;  /* 0x00005a1807002388 */ /* 0x0043e80000000000 */
[----:B------:R-:W-:Y:S04]  /*05b0*/  @!P2 STS.U8 [R7+0x5b], RZ ;  /* 0x00005bff0700a388 */ /* 0x000fe80000000000 */
[----:B---3--:R2:W-:Y:S01]  /*05c0*/  @P2 STS.U8 [R7+0x5b], R22 ;  /* 0x00005b1607002388 */ /* 0x0085e20000000000 */
[----:B-1----:R-:W1:Y:S01]  /*05d0*/  @P4 LDC.64 R24, c[0x0][0x388] ;  /* 0x0000e200ff184b82 */ /* 0x002e620000000a00 */
[----:B------:R-:W-:-:S04]  /*05e0*/  @P6 IADD3 R9, P2, PT, R3, R32, RZ ;  /* 0x0000002003096210 */ /* 0x000fc80007f5e0ff */
[----:B------:R-:W-:Y:S01]  /*05f0*/  @P6 LEA.HI.X.SX32 R20, R3, R20, 0x1, P2 ;  /* 0x0000001403146211 */ /* 0x000fe200010f0eff */
[----:B0-----:R-:W-:Y:S01]  /*0600*/  @P6 IMAD.WIDE.U32 R30, R9, 0x3, R30 ;  /* 0x00000003091e6825 */ /* 0x001fe200078e001e */
[----:B------:R-:W-:Y:S02]  /*0610*/  @!P5 PRMT R36, RZ, 0x7610, R36 ;  /* 0x00007610ff24d816 */ /* 0x000fe40000000024 */
[C---:B------:R-:W-:Y:S01]  /*0620*/  LOP3.LUT R9, R13.reuse, R4, RZ, 0xfc, !PT ;  /* 0x000000040d097212 */ /* 0x040fe200078efcff */
[----:B------:R-:W-:Y:S01]  /*0630*/  @P6 IMAD R19, R20, 0x3, RZ ;  /* 0x0000000314136824 */ /* 0x000fe200078e02ff */
[----:B------:R-:W-:Y:S01]  /*0640*/  ISETP.LT.AND P2, PT, R13, UR17, !P3 ;  /* 0x000000110d007c0c */ /* 0x000fe2000df41270 */
[----:B------:R-:W-:Y:S01]  /*0650*/  VIADD R32, R32, UR16 ;  /* 0x0000001020207c36 */ /* 0x000fe20008000000 */
[----:B------:R-:W-:Y:S01]  /*0660*/  @!P5 STS.U8 [R7+0x5d], RZ ;  /* 0x00005dff0700d388 */ /* 0x000fe20000000000 */
[----:B------:R-:W-:Y:S01]  /*0670*/  @P6 IMAD.IADD R31, R31, 0x1, R19 ;  /* 0x000000011f1f6824 */ /* 0x000fe200078e0213 */
[----:B------:R-:W-:-:S02]  /*0680*/  ISETP.GT.AND P2, PT, R9, -0x1, P2 ;  /* 0xffffffff0900780c */ /* 0x000fc40001744270 */
[----:B------:R-:W-:Y:S01]  /*0690*/  @!P5 STS.U8 [R7+0x5e], RZ ;  /* 0x00005eff0700d388 */ /* 0x000fe20000000000 */
[----:B------:R-:W-:-:S03]  /*06a0*/  @P4 SHF.R.S32.HI R10, RZ, 0x1f, R32 ;  /* 0x0000001fff0a4819 */ /* 0x000fc60000011420 */
[----:B------:R-:W-:Y:S04]  /*06b0*/  @P5 STS.U8 [R7+0x5d], R18 ;  /* 0x00005d1207005388 */ /* 0x000fe80000000000 */
[----:B------:R0:W-:Y:S04]  /*06c0*/  @P5 STS.U8 [R7+0x5e], R16 ;  /* 0x00005e1007005388 */ /* 0x0001e80000000000 */
[----:B------:R3:W4:Y:S01]  /*06d0*/  @P5 LDG.E.U8 R36, desc[UR18][R34.64+-0x10] ;  /* 0xfffff01222245981 */ /* 0x000722000c1e1100 */
[----:B------:R-:W-:-:S03]  /*06e0*/  @P4 IADD3 R9, P5, PT, R3, R32, RZ ;  /* 0x0000002003094210 */ /* 0x000fc60007fbe0ff */
[----:B------:R-:W5:Y:S01]  /*06f0*/  @P6 LDG.E.U8 R28, desc[UR18][R30.64+-0x15] ;  /* 0xffffeb121e1c6981 */ /* 0x000f62000c1e1100 */
[----:B------:R-:W-:Y:S01]  /*0700*/  @P4 LEA.HI.X.SX32 R10, R3, R10, 0x1, P5 ;  /* 0x0000000a030a4211 */ /* 0x000fe200028f0eff */
[----:B-1----:R-:W-:Y:S01]  /*0710*/  @P4 IMAD.WIDE.U32 R24, R9, 0x3, R24 ;  /* 0x0000000309184825 */ /* 0x002fe200078e0018 */
[----:B------:R-:W-:Y:S01]  /*0720*/  @!P6 PRMT R20, RZ, 0x7610, R20 ;  /* 0x00007610ff14e816 */ /* 0x000fe20000000014 */
[----:B------:R-:W4:Y:S02]  /*0730*/  @P6 LDG.E.U8 R19, desc[UR18][R30.64+-0x14] ;  /* 0xffffec121e136981 */ /* 0x000f24000c1e1100 */
[----:B------:R-:W-:Y:S01]  /*0740*/  @P4 IMAD R9, R10, 0x3, RZ ;  /* 0x000000030a094824 */ /* 0x000fe200078e02ff */
[----:B--2---:R-:W-:Y:S01]  /*0750*/  @!P4 PRMT R22, RZ, 0x7610, R22 ;  /* 0x00007610ff16c816 */ /* 0x004fe20000000016 */
[----:B------:R-:W1:Y:S01]  /*0760*/  @P2 LDC.64 R10, c[0x0][0x388] ;  /* 0x0000e200ff0a2b82 */ /* 0x000e620000000a00 */
[----:B------:R-:W2:Y:S01]  /*0770*/  @P6 LDG.E.U8 R20, desc[UR18][R30.64+-0x13] ;  /* 0xffffed121e146981 */ /* 0x000ea2000c1e1100 */
[----:B------:R-:W-:-:S05]  /*0780*/  @P4 IMAD.IADD R25, R25, 0x1, R9 ;  /* 0x0000000119194824 */ /* 0x000fca00078e0209 */
[----:B------:R-:W2:Y:S04]  /*0790*/  @P4 LDG.E.U8 R22, desc[UR18][R24.64+-0x13] ;  /* 0xffffed1218164981 */ /* 0x000ea8000c1e1100 */
[----:B------:R-:W2:Y:S04]  /*07a0*/  @P4 LDG.E.U8 R30, desc[UR18][R24.64+-0x15] ;  /* 0xffffeb12181e4981 */ /* 0x000ea8000c1e1100 */
[----:B------:R-:W2:Y:S01]  /*07b0*/  @P4 LDG.E.U8 R24, desc[UR18][R24.64+-0x14] ;  /* 0xffffec1218184981 */ /* 0x000ea2000c1e1100 */
[----:B---3--:R-:W-:-:S05]  /*07c0*/  VIADD R34, R32, UR16 ;  /* 0x0000001020227c36 */ /* 0x008fca0008000000 */
[----:B0-----:R-:W-:Y:S02]  /*07d0*/  @P2 SHF.R.S32.HI R16, RZ, 0x1f, R34 ;  /* 0x0000001fff102819 */ /* 0x001fe40000011422 */
[----:B------:R-:W-:-:S04]  /*07e0*/  @P2 IADD3 R9, P5, PT, R3, R34, RZ ;  /* 0x0000002203092210 */ /* 0x000fc80007fbe0ff */
[----:B------:R-:W-:Y:S01]  /*07f0*/  @P2 LEA.HI.X.SX32 R16, R3, R16, 0x1, P5 ;  /* 0x0000001003102211 */ /* 0x000fe200028f0eff */
[----:B-1----:R-:W-:-:S04]  /*0800*/  @P2 IMAD.WIDE.U32 R10, R9, 0x3, R10 ;  /* 0x00000003090a2825 */ /* 0x002fc800078e000a */
[----:B------:R-:W-:-:S04]  /*0810*/  @P2 IMAD R9, R16, 0x3, RZ ;  /* 0x0000000310092824 */ /* 0x000fc800078e02ff */
[----:B------:R-:W-:-:S05]  /*0820*/  @P2 IMAD.IADD R11, R11, 0x1, R9 ;  /* 0x000000010b0b2824 */ /* 0x000fca00078e0209 */
[----:B------:R-:W3:Y:S04]  /*0830*/  @P2 LDG.E.U8 R18, desc[UR18][R10.64+-0x15] ;  /* 0xffffeb120a122981 */ /* 0x000ee8000c1e1100 */
[----:B------:R-:W3:Y:S01]  /*0840*/  @P2 LDG.E.U8 R16, desc[UR18][R10.64+-0x14] ;  /* 0xffffec120a102981 */ /* 0x000ee2000c1e1100 */
[----:B------:R-:W-:Y:S01]  /*0850*/  @P1 PRMT R6, RZ, 0x7610, R6 ;  /* 0x00007610ff061816 */ /* 0x000fe20000000006 */
[----:B------:R-:W-:-:S04]  /*0860*/  VIADD R9, R2, 0xfffffffd ;  /* 0xfffffffd02097836 */ /* 0x000fc80000000000 */
[----:B------:R0:W-:Y:S01]  /*0870*/  STS.U8 [R7+0x2], R6 ;  /* 0x0000020607007388 */ /* 0x0001e20000000000 */
[C---:B------:R-:W-:Y:S02]  /*0880*/  ISETP.LT.AND P5, PT, R9.reuse, UR17, !P3 ;  /* 0x0000001109007c0c */ /* 0x040fe4000dfa1270 */
[----:B0-----:R-:W-:-:S04]  /*0890*/  LOP3.LUT R6, R9, R4, RZ, 0xfc, !PT ;  /* 0x0000000409067212 */ /* 0x001fc800078efcff */
[----:B------:R-:W-:Y:S02]  /*08a0*/  ISETP.GT.AND P5, PT, R6, -0x1, P5 ;  /* 0xffffffff0600780c */ /* 0x000fe40002fa4270 */
[----:B------:R-:W-:-:S06]  /*08b0*/  @!P2 PRMT R6, RZ, 0x7610, R6 ;  /* 0x00007610ff06a816 */ /* 0x000fcc0000000006 */
[----:B------:R0:W3:Y:S04]  /*08c0*/  @P2 LDG.E.U8 R6, desc[UR18][R10.64+-0x13] ;  /* 0xffffed120a062981 */ /* 0x0000e8000c1e1100 */
[----:B------:R-:W-:Y:S04]  /*08d0*/  @!P6 STS.U8 [R7+0x3], RZ ;  /* 0x000003ff0700e388 */ /* 0x000fe80000000000 */
[----:B------:R1:W-:Y:S04]  /*08e0*/  STS.U8 [R7+0x5c], R26 ;  /* 0x00005c1a07007388 */ /* 0x0003e80000000000 */
[----:B------:R-:W-:Y:S01]  /*08f0*/  @!P6 STS.U8 [R7+0x4], RZ ;  /* 0x000004ff0700e388 */ /* 0x000fe20000000000 */
[----:B-1----:R-:W-:-:S03]  /*0900*/  VIADD R26, R34, UR16 ;  /* 0x00000010221a7c36 */ /* 0x002fc60008000000 */
[----:B------:R-:W-:Y:S04]  /*0910*/  @!P4 STS.U8 [R7+0x6], RZ ;  /* 0x000006ff0700c388 */ /* 0x000fe80000000000 */
[----:B------:R-:W-:Y:S01]  /*0920*/  @!P4 STS.U8 [R7+0x7], RZ ;  /* 0x000007ff0700c388 */ /* 0x000fe20000000000 */
[----:B0-----:R-:W-:-:S03]  /*0930*/  @P5 SHF.R.S32.HI R10, RZ, 0x1f, R26 ;  /* 0x0000001fff0a5819 */ /* 0x001fc6000001141a */
[----:B-----5:R0:W-:Y:S02]  /*0940*/  @P6 STS.U8 [R7+0x3], R28 ;  /* 0x0000031c07006388 */ /* 0x0201e40000000000 */
[----:B0-----:R-:W0:Y:S02]  /*0950*/  @P5 LDC.64 R28, c[0x0][0x388] ;  /* 0x0000e200ff1c5b82 */ /* 0x001e240000000a00 */
[----:B----4-:R1:W-:Y:S04]  /*0960*/  @P6 STS.U8 [R7+0x4], R19 ;  /* 0x0000041307006388 */ /* 0x0103e80000000000 */
[----:B--2---:R-:W-:Y:S01]  /*0970*/  @P4 STS.U8 [R7+0x6], R30 ;  /* 0x0000061e07004388 */ /* 0x004fe20000000000 */
[----:B-1----:R-:W-:-:S03]  /*0980*/  VIADD R19, R2, 0xfffffffe ;  /* 0xfffffffe02137836 */ /* 0x002fc60000000000 */
[----:B------:R-:W-:Y:S01]  /*0990*/  @P4 STS.U8 [R7+0x7], R24 ;  /* 0x0000071807004388 */ /* 0x000fe20000000000 */
[----:B------:R-:W-:Y:S02]  /*09a0*/  @P5 IADD3 R11, P4, PT, R3, R26, RZ ;  /* 0x0000001a030b5210 */ /* 0x000fe40007f9e0ff */
[C---:B------:R-:W-:Y:S02]  /*09b0*/  LOP3.LUT R21, R19.reuse, R4, RZ, 0xfc, !PT ;  /* 0x0000000413157212 */ /* 0x040fe400078efcff */
[----:B------:R-:W-:Y:S02]  /*09c0*/  ISETP.LT.AND P6, PT, R19, UR17, !P3 ;  /* 0x0000001113007c0c */ /* 0x000fe4000dfc1270 */
[----:B------:R-:W-:Y:S01]  /*09d0*/  @P5 LEA.HI.X.SX32 R10, R3, R10, 0x1, P4 ;  /* 0x0000000a030a5211 */ /* 0x000fe200020f0eff */
[----:B0-----:R-:W-:Y:S01]  /*09e0*/  @P5 IMAD.WIDE.U32 R28, R11, 0x3, R28 ;  /* 0x000000030b1c5825 */ /* 0x001fe200078e001c */
[----:B------:R-:W-:Y:S01]  /*09f0*/  ISETP.GT.AND P6, PT, R21, -0x1, P6 ;  /* 0xffffffff1500780c */ /* 0x000fe200037c4270 */
[----:B------:R0:W-:Y:S02]  /*0a00*/  STS.U8 [R7+0x5f], R36 ;  /* 0x00005f2407007388 */ /* 0x0001e40000000000 */
[----:B------:R-:W-:-:S04]  /*0a10*/  @P5 IMAD R21, R10, 0x3, RZ ;  /* 0x000000030a155824 */ /* 0x000fc800078e02ff */
[----:B------:R-:W-:Y:S01]  /*0a20*/  @P5 IMAD.IADD R29, R29, 0x1, R21 ;  /* 0x000000011d1d5824 */ /* 0x000fe200078e0215 */
[----:B0-----:R-:W-:-:S04]  /*0a30*/  @!P5 PRMT R36, RZ, 0x7610, R36 ;  /* 0x00007610ff24d816 */ /* 0x001fc80000000024 */
[----:B------:R-:W2:Y:S01]  /*0a40*/  @P5 LDG.E.U8 R25, desc[UR18][R28.64+-0x15] ;  /* 0xffffeb121c195981 */ /* 0x000ea2000c1e1100 */
[----:B------:R-:W0:Y:S03]  /*0a50*/  @P6 LDC.64 R10, c[0x0][0x388] ;  /* 0x0000e200ff0a6b82 */ /* 0x000e260000000a00 */
[----:B------:R-:W4:Y:S04]  /*0a60*/  @P5 LDG.E.U8 R27, desc[UR18][R28.64+-0x14] ;  /* 0xffffec121c1b5981 */ /* 0x000f28000c1e1100 */
[----:B------:R1:W5:Y:S01]  /*0a70*/  @P5 LDG.E.U8 R36, desc[UR18][R28.64+-0x13] ;  /* 0xffffed121c245981 */ /* 0x000362000c1e1100 */
[----:B------:R-:W-:-:S03]  /*0a80*/  VIADD R24, R26, UR16 ;  /* 0x000000101a187c36 */ /* 0x000fc60008000000 */
[----:B------:R-:W-:Y:S04]  /*0a90*/  @!P2 STS.U8 [R7+0x9], RZ ;  /* 0x000009ff0700a388 */ /* 0x000fe80000000000 */
[----:B------:R-:W-:Y:S01]  /*0aa0*/  @!P2 STS.U8 [R7+0xa], RZ ;  /* 0x00000aff0700a388 */ /* 0x000fe20000000000 */
[----:B------:R-:W-:-:S03]  /*0ab0*/  ISETP.GT.AND P4, PT, R3, 0x6, !P3 ;  /* 0x000000060300780c */ /* 0x000fc60005f84270 */
[----:B------:R1:W-:Y:S04]  /*0ac0*/  STS.U8 [R7+0x5], R20 ;  /* 0x0000051407007388 */ /* 0x0003e80000000000 */
[----:B---3--:R3:W-:Y:S04]  /*0ad0*/  @P2 STS.U8 [R7+0x9], R18 ;  /* 0x0000091207002388 */ /* 0x0087e80000000000 */
[----:B------:R0:W-:Y:S01]  /*0ae0*/  @P2 STS.U8 [R7+0xa], R16 ;  /* 0x00000a1007002388 */ /* 0x0001e20000000000 */
[----:B------:R-:W-:Y:S02]  /*0af0*/  @P6 IADD3 R21, P2, PT, R3, R24, RZ ;  /* 0x0000001803156210 */ /* 0x000fe40007f5e0ff */
[----:B-1----:R-:W-:-:S04]  /*0b00*/  @P6 SHF.R.S32.HI R20, RZ, 0x1f, R24 ;  /* 0x0000001fff146819 */ /* 0x002fc80000011418 */
[----:B---3--:R-:W-:Y:S01]  /*0b10*/  @P6 LEA.HI.X.SX32 R18, R3, R20, 0x1, P2 ;  /* 0x0000001403126211 */ /* 0x008fe200010f0eff */
[----:B0-----:R-:W-:-:S04]  /*0b20*/  @P6 IMAD.WIDE.U32 R20, R21, 0x3, R10 ;  /* 0x0000000315146825 */ /* 0x001fc800078e000a */
[----:B------:R-:W-:-:S04]  /*0b30*/  @P6 IMAD R11, R18, 0x3, RZ ;  /* 0x00000003120b6824 */ /* 0x000fc800078e02ff */
[----:B------:R-:W-:Y:S02]  /*0b40*/  @P6 IMAD.IADD R21, R21, 0x1, R11 ;  /* 0x0000000115156824 */ /* 0x000fe400078e020b */
[----:B------:R-:W0:Y:S01]  /*0b50*/  @P4 LDC.64 R10, c[0x0][0x388] ;  /* 0x0000e200ff0a4b82 */ /* 0x000e220000000a00 */
[----:B------:R1:W-:Y:S01]  /*0b60*/  STS.U8 [R7+0x8], R22 ;  /* 0x0000081607007388 */ /* 0x0003e20000000000 */
[----:B------:R-:W-:-:S03]  /*0b70*/  VIADD R18, R24, UR16 ;  /* 0x0000001018127c36 */ /* 0x000fc60008000000 */
[----:B------:R3:W-:Y:S01]  /*0b80*/  STS.U8 [R7+0xb], R6 ;  /* 0x00000b0607007388 */ /* 0x0007e20000000000 */
[----:B------:R-:W-:-:S03]  /*0b90*/  @!P6 PRMT R16, RZ, 0x7610, R16 ;  /* 0x00007610ff10e816 */ /* 0x000fc60000000010 */
[----:B------:R-:W4:Y:S04]  /*0ba0*/  @P6 LDG.E.U8 R30, desc[UR18][R20.64+-0x15] ;  /* 0xffffeb12141e6981 */ /* 0x000f28000c1e1100 */
[----:B-1----:R-:W4:Y:S01]  /*0bb0*/  @P6 LDG.E.U8 R22, desc[UR18][R20.64+-0x14] ;  /* 0xffffec1214166981 */ /* 0x002f22000c1e1100 */
[----:B---3--:R-:W-:-:S03]  /*0bc0*/  VIADD R6, R18, UR16 ;  /* 0x0000001012067c36 */ /* 0x008fc60008000000 */
[----:B------:R1:W3:Y:S02]  /*0bd0*/  @P6 LDG.E.U8 R16, desc[UR18][R20.64+-0x13] ;  /* 0xffffed1214106981 */ /* 0x0002e4000c1e1100 */
[----:B------:R-:W-:-:S04]  /*0be0*/  @P4 IADD3 R29, P2, PT, R3, R6, RZ ;  /* 0x00000006031d4210 */ /* 0x000fc80007f5e0ff */
[----:B-1----:R-:W-:Y:S01]  /*0bf0*/  @P4 LEA.HI.X.SX32 R20, R6, RZ, 0x1, P2 ;  /* 0x000000ff06144211 */ /* 0x002fe200010f0eff */
[----:B0-----:R-:W-:-:S04]  /*0c00*/  @P4 IMAD.WIDE.U32 R28, R29, 0x3, R10 ;  /* 0x000000031d1c4825 */ /* 0x001fc800078e000a */
[----:B------:R-:W-:-:S04]  /*0c10*/  @P4 IMAD R11, R20, 0x3, RZ ;  /* 0x00000003140b4824 */ /* 0x000fc800078e02ff */
[----:B------:R-:W-:-:S05]  /*0c20*/  @P4 IMAD.IADD R29, R29, 0x1, R11 ;  /* 0x000000011d1d4824 */ /* 0x000fca00078e020b */
[----:B------:R-:W3:Y:S01]  /*0c30*/  @P4 LDG.E.U8 R10, desc[UR18][R28.64+-0x15] ;  /* 0xffffeb121c0a4981 */ /* 0x000ee2000c1e1100 */
[C---:B------:R-:W-:Y:S01]  /*0c40*/  VIADD R11, R2.reuse, 0xffffffff ;  /* 0xffffffff020b7836 */ /* 0x040fe20000000000 */
[----:B------:R-:W-:Y:S02]  /*0c50*/  ISETP.GT.U32.AND P2, PT, R2, UR17, PT ;  /* 0x0000001102007c0c */ /* 0x000fe4000bf44070 */
[----:B------:R-:W-:Y:S02]  /*0c60*/  @!P5 STS.U8 [R7+0xc], RZ ;  /* 0x00000cff0700d388 */ /* 0x000fe40000000000 */
[----:B------:R-:W-:Y:S02]  /*0c70*/  LOP3.LUT R20, R11, R4, RZ, 0xfc, !PT ;  /* 0x000000040b147212 */ /* 0x000fe400078efcff */
[----:B------:R-:W-:Y:S04]  /*0c80*/  @!P5 STS.U8 [R7+0xd], RZ ;  /* 0x00000dff0700d388 */ /* 0x000fe80000000000 */
[----:B-----5:R0:W-:Y:S04]  /*0c90*/  STS.U8 [R7+0xe], R36 ;  /* 0x00000e2407007388 */ /* 0x0201e80000000000 */
[----:B0-----:R-:W5:Y:S04]  /*0ca0*/  @P4 LDG.E.U8 R36, desc[UR18][R28.64+-0x14] ;  /* 0xffffec121c244981 */ /* 0x001f68000c1e1100 */
[----:B--2---:R0:W-:Y:S04]  /*0cb0*/  @P5 STS.U8 [R7+0xc], R25 ;  /* 0x00000c1907005388 */ /* 0x0041e80000000000 */
[----:B----4-:R-:W-:Y:S01]  /*0cc0*/  @P5 STS.U8 [R7+0xd], R27 ;  /* 0x00000d1b07005388 */ /* 0x010fe20000000000 */
[----:B------:R-:W-:-:S04]  /*0cd0*/  ISETP.GT.AND P5, PT, R20, -0x1, !P2 ;  /* 0xffffffff1400780c */ /* 0x000fc800057a4270 */
[----:B------:R-:W-:Y:S02]  /*0ce0*/  ISETP.LT.AND P5, PT, R4, UR16, P5 ;  /* 0x0000001004007c0c */ /* 0x000fe4000afa1270 */
[----:B------:R-:W-:-:S06]  /*0cf0*/  @!P4 PRMT R4, RZ, 0x7610, R4 ;  /* 0x00007610ff04c816 */ /* 0x000fcc0000000004 */
[----:B------:R1:W2:Y:S05]  /*0d00*/  @P4 LDG.E.U8 R4, desc[UR18][R28.64+-0x13] ;  /* 0xffffed121c044981 */ /* 0x0002aa000c1e1100 */
[----:B------:R-:W4:Y:S01]  /*0d10*/  @P5 LDC.64 R20, c[0x0][0x388] ;  /* 0x0000e200ff145b82 */ /* 0x000f220000000a00 */
[----:B------:R-:W-:Y:S01]  /*0d20*/  @!P6 STS.U8 [R7+0x10], RZ ;  /* 0x000010ff0700e388 */ /* 0x000fe20000000000 */
[----:B0-----:R-:W-:-:S03]  /*0d30*/  @P5 IADD3 R25, P3, PT, R3, R18, RZ ;  /* 0x0000001203195210 */ /* 0x001fc60007f7e0ff */
[----:B------:R0:W-:Y:S02]  /*0d40*/  @P6 STS.U8 [R7+0x10], R22 ;  /* 0x0000101607006388 */ /* 0x0001e40000000000 */
[----:B0-----:R-:W-:-:S04]  /*0d50*/  @P5 SHF.R.S32.HI R22, RZ, 0x1f, R18 ;  /* 0x0000001fff165819 */ /* 0x001fc80000011412 */
[----:B------:R-:W-:Y:S01]  /*0d60*/  @P5 LEA.HI.X.SX32 R22, R3, R22, 0x1, P3 ;  /* 0x0000001603165211 */ /* 0x000fe200018f0eff */
[----:B----4-:R-:W-:-:S04]  /*0d70*/  @P5 IMAD.WIDE.U32 R20, R25, 0x3, R20 ;  /* 0x0000000319145825 */ /* 0x010fc800078e0014 */
[----:B------:R-:W-:-:S04]  /*0d80*/  @P5 IMAD R25, R22, 0x3, RZ ;  /* 0x0000000316195824 */ /* 0x000fc800078e02ff */
[----:B------:R-:W-:-:S05]  /*0d90*/  @P5 IMAD.IADD R21, R21, 0x1, R25 ;  /* 0x0000000115155824 */ /* 0x000fca00078e0219 */
[----:B------:R-:W4:Y:S01]  /*0da0*/  @P5 LDG.E.U8 R22, desc[UR18][R20.64+-0x15] ;  /* 0xffffeb1214165981 */ /* 0x000f22000c1e1100 */
[----:B------:R-:W-:-:S03]  /*0db0*/  ISETP.LT.AND P3, PT, R15, UR17, !P0 ;  /* 0x000000110f007c0c */ /* 0x000fc6000c761270 */
[----:B---3--:R0:W-:Y:S04]  /*0dc0*/  STS.U8 [R7+0x11], R16 ;  /* 0x0000111007007388 */ /* 0x0081e80000000000 */
[----:B------:R-:W-:Y:S01]  /*0dd0*/  @!P4 STS.U8 [R7+0x15], RZ ;  /* 0x000015ff0700c388 */ /* 0x000fe20000000000 */
[----:B0-----:R-:W-:-:S03]  /*0de0*/  LOP3.LUT R16, R15, R12, RZ, 0xfc, !PT ;  /* 0x0000000c0f107212 */ /* 0x001fc600078efcff */
[----:B------:R0:W-:Y:S01]  /*0df0*/  @P4 STS.U8 [R7+0x15], R10 ;  /* 0x0000150a07004388 */ /* 0x0001e20000000000 */
[----:B------:R-:W-:-:S03]  /*0e00*/  ISETP.GT.AND P3, PT, R16, -0x1, P3 ;  /* 0xffffffff1000780c */ /* 0x000fc60001f64270 */
[----:B------:R-:W-:Y:S01]  /*0e10*/  @!P6 STS.U8 [R7+0xf], RZ ;  /* 0x00000fff0700e388 */ /* 0x000fe20000000000 */
[----:B0-----:R-:W-:-:S03]  /*0e20*/  @!P5 PRMT R10, RZ, 0x7610, R10 ;  /* 0x00007610ff0ad816 */ /* 0x001fc6000000000a */
[----:B------:R0:W-:Y:S04]  /*0e30*/  @P6 STS.U8 [R7+0xf], R30 ;  /* 0x00000f1e07006388 */ /* 0x0001e80000000000 */
[----:B------:R-:W3:Y:S02]  /*0e40*/  @P5 LDG.E.U8 R10, desc[UR18][R20.64+-0x13] ;  /* 0xffffed12140a5981 */ /* 0x000ee4000c1e1100 */
[----:B-1----:R-:W1:Y:S02]  /*0e50*/  @P3 LDC.64 R28, c[0x0][0x388] ;  /* 0x0000e200ff1c3b82 */ /* 0x002e640000000a00 */
[----:B0-----:R0:W3:Y:S01]  /*0e60*/  @P5 LDG.E.U8 R30, desc[UR18][R20.64+-0x14] ;  /* 0xffffec12141e5981 */ /* 0x0010e2000c1e1100 */
[----:B------:R-:W-:-:S03]  /*0e70*/  @P3 SHF.R.S32.HI R16, RZ, 0x1f, R32 ;  /* 0x0000001fff103819 */ /* 0x000fc60000011420 */
[----:B------:R-:W-:Y:S04]  /*0e80*/  @!P4 STS.U8 [R7+0x16], RZ ;  /* 0x000016ff0700c388 */ /* 0x000fe80000000000 */
[----:B-----5:R-:W-:Y:S01]  /*0e90*/  @P4 STS.U8 [R7+0x16], R36 ;  /* 0x0000162407004388 */ /* 0x020fe20000000000 */
[----:B------:R-:W-:-:S04]  /*0ea0*/  @P3 IADD3 R25, P4, PT, R3, R32, RZ ;  /* 0x0000002003193210 */ /* 0x000fc80007f9e0ff */
[----:B------:R-:W-:Y:S01]  /*0eb0*/  @P3 LEA.HI.X.SX32 R16, R3, R16, 0x1, P4 ;  /* 0x0000001003103211 */ /* 0x000fe200020f0eff */
[----:B-1----:R-:W-:-:S04]  /*0ec0*/  @P3 IMAD.WIDE.U32 R28, R25, 0x3, R28 ;  /* 0x00000003191c3825 */ /* 0x002fc800078e001c */
[----:B------:R-:W-:-:S04]  /*0ed0*/  @P3 IMAD R25, R16, 0x3, RZ ;  /* 0x0000000310193824 */ /* 0x000fc800078e02ff */
[----:B------:R-:W-:-:S05]  /*0ee0*/  @P3 IMAD.IADD R29, R29, 0x1, R25 ;  /* 0x000000011d1d3824 */ /* 0x000fca00078e0219 */
[----:B------:R-:W5:Y:S01]  /*0ef0*/  @P3 LDG.E.U8 R16, desc[UR18][R28.64+-0x12] ;  /* 0xffffee121c103981 */ /* 0x000f62000c1e1100 */
[----:B------:R-:W-:-:S03]  /*0f00*/  ISETP.LT.AND P6, PT, R13, UR17, !P0 ;  /* 0x000000110d007c0c */ /* 0x000fc6000c7c1270 */
[----:B--2---:R1:W-:Y:S02]  /*0f10*/  STS.U8 [R7+0x17], R4 ;  /* 0x0000170407007388 */ /* 0x0043e40000000000 */
[----:B-1----:R-:W-:-:S04]  /*0f20*/  LOP3.LUT R4, R13, R12, RZ, 0xfc, !PT ;  /* 0x0000000c0d047212 */ /* 0x002fc800078efcff */
[----:B------:R-:W-:-:S13]  /*0f30*/  ISETP.GT.AND P6, PT, R4, -0x1, P6 ;  /* 0xffffffff0400780c */ /* 0x000fda00037c4270 */
[----:B0-----:R-:W0:Y:S01]  /*0f40*/  @P6 LDC.64 R20, c[0x0][0x388] ;  /* 0x0000e200ff146b82 */ /* 0x001e220000000a00 */
[----:B------:R-:W-:Y:S01]  /*0f50*/  @!P5 STS.U8 [R7+0x12], RZ ;  /* 0x000012ff0700d388 */ /* 0x000fe20000000000 */
[----:B------:R-:W-:Y:S02]  /*0f60*/  @P6 SHF.R.S32.HI R36, RZ, 0x1f, R34 ;  /* 0x0000001fff246819 */ /* 0x000fe40000011422 */
[----:B------:R-:W-:-:S04]  /*0f70*/  @P6 IADD3 R25, P4, PT, R3, R34, RZ ;  /* 0x0000002203196210 */ /* 0x000fc80007f9e0ff */
[----:B------:R-:W-:Y:S01]  /*0f80*/  @P6 LEA.HI.X.SX32 R36, R3, R36, 0x1, P4 ;  /* 0x0000002403246211 */ /* 0x000fe200020f0eff */
[----:B----4-:R1:W-:Y:S04]  /*0f90*/  @P5 STS.U8 [R7+0x12], R22 ;  /* 0x0000121607005388 */ /* 0x0103e80000000000 */
[----:B-1----:R-:W2:Y:S01]  /*0fa0*/  @P3 LDG.E.U8 R22, desc[UR18][R28.64+-0x11] ;  /* 0xffffef121c163981 */ /* 0x002ea2000c1e1100 */
[----:B0-----:R-:W-:-:S04]  /*0fb0*/  @P6 IMAD.WIDE.U32 R20, R25, 0x3, R20 ;  /* 0x0000000319146825 */ /* 0x001fc800078e0014 */
[----:B------:R-:W-:Y:S01]  /*0fc0*/  @P6 IMAD R25, R36, 0x3, RZ ;  /* 0x0000000324196824 */ /* 0x000fe200078e02ff */
[----:B------:R-:W-:-:S03]  /*0fd0*/  @!P3 PRMT R4, RZ, 0x7610, R4 ;  /* 0x00007610ff04b816 */ /* 0x000fc60000000004 */
[----:B------:R-:W-:Y:S01]  /*0fe0*/  @P6 IMAD.IADD R21, R21, 0x1, R25 ;  /* 0x0000000115156824 */ /* 0x000fe200078e0219 */
[----:B------:R-:W-:Y:S04]  /*0ff0*/  @!P5 STS.U8 [R7+0x13], RZ ;  /* 0x000013ff0700d388 */ /* 0x000fe80000000000 */
[----:B------:R0:W4:Y:S04]  /*1000*/  @P3 LDG.E.U8 R4, desc[UR18][R28.64+-0x10] ;  /* 0xfffff0121c043981 */ /* 0x000128000c1e1100 */
[----:B---3--:R1:W-:Y:S04]  /*1010*/  STS.U8 [R7+0x14], R10 ;  /* 0x0000140a07007388 */ /* 0x0083e80000000000 */
[----:B------:R3:W-:Y:S04]  /*1020*/  @P5 STS.U8 [R7+0x13], R30 ;  /* 0x0000131e07005388 */ /* 0x0007e80000000000 */
[----:B-1----:R-:W4:Y:S04]  /*1030*/  @P6 LDG.E.U8 R10, desc[UR18][R20.64+-0x12] ;  /* 0xffffee12140a6981 */ /* 0x002f28000c1e1100 */
[----:B---3--:R-:W3:Y:S04]  /*1040*/  @P6 LDG.E.U8 R30, desc[UR18][R20.64+-0x11] ;  /* 0xffffef12141e6981 */ /* 0x008ee8000c1e1100 */
[----:B------:R-:W-:Y:S04]  /*1050*/  @!P3 STS.U8 [R7+0x60], RZ ;  /* 0x000060ff0700b388 */ /* 0x000fe80000000000 */
[----:B-----5:R1:W-:Y:S02]  /*1060*/  @P3 STS.U8 [R7+0x60], R16 ;  /* 0x0000601007003388 */ /* 0x0203e40000000000 */
[----:B-1----:R-:W-:-:S06]  /*1070*/  @!P6 PRMT R16, RZ, 0x7610, R16 ;  /* 0x00007610ff10e816 */ /* 0x002fcc0000000010 */
[----:B------:R1:W5:Y:S01]  /*1080*/  @P6 LDG.E.U8 R16, desc[UR18][R20.64+-0x10] ;  /* 0xfffff01214106981 */ /* 0x000362000c1e1100 */
[C---:B------:R-:W-:Y:S02]  /*1090*/  ISETP.LT.AND P4, PT, R9.reuse, UR17, !P0 ;  /* 0x0000001109007c0c */ /* 0x040fe4000c781270 */
[----:B------:R-:W-:-:S04]  /*10a0*/  LOP3.LUT R25, R9, R12, RZ, 0xfc, !PT ;  /* 0x0000000c09197212 */ /* 0x000fc800078efcff */
[----:B------:R-:W-:-:S13]  /*10b0*/  ISETP.GT.AND P4, PT, R25, -0x1, P4 ;  /* 0xffffffff1900780c */ /* 0x000fda0002784270 */
[----:B0-----:R-:W0:Y:S01]  /*10c0*/  @P4 LDC.64 R28, c[0x0][0x388] ;  /* 0x0000e200ff1c4b82 */ /* 0x001e220000000a00 */
[----:B------:R-:W-:Y:S01]  /*10d0*/  @!P3 STS.U8 [R7+0x61], RZ ;  /* 0x000061ff0700b388 */ /* 0x000fe20000000000 */
[----:B------:R-:W-:-:S03]  /*10e0*/  @P4 SHF.R.S32.HI R36, RZ, 0x1f, R26 ;  /* 0x0000001fff244819 */ /* 0x000fc6000001141a */
[----:B------:R-:W-:Y:S04]  /*10f0*/  @!P6 STS.U8 [R7+0x63], RZ ;  /* 0x000063ff0700e388 */ /* 0x000fe80000000000 */
[----:B--2---:R2:W-:Y:S01]  /*1100*/  @P3 STS.U8 [R7+0x61], R22 ;  /* 0x0000611607003388 */ /* 0x0045e20000000000 */
[----:B------:R-:W-:-:S04]  /*1110*/  @P4 IADD3 R25, P3, PT, R3, R26, RZ ;  /* 0x0000001a03194210 */ /* 0x000fc80007f7e0ff */
[----:B------:R-:W-:Y:S01]  /*1120*/  @P4 LEA.HI.X.SX32 R36, R3, R36, 0x1, P3 ;  /* 0x0000002403244211 */ /* 0x000fe200018f0eff */
[----:B0-----:R-:W-:-:S04]  /*1130*/  @P4 IMAD.WIDE.U32 R28, R25, 0x3, R28 ;  /* 0x00000003191c4825 */ /* 0x001fc800078e001c */
[----:B------:R-:W-:-:S04]  /*1140*/  @P4 IMAD R25, R36, 0x3, RZ ;  /* 0x0000000324194824 */ /* 0x000fc800078e02ff */
[----:B------:R-:W-:Y:S01]  /*1150*/  @P4 IMAD.IADD R29, R29, 0x1, R25 ;  /* 0x000000011d1d4824 */ /* 0x000fe200078e0219 */
[----:B------:R-:W-:Y:S04]  /*1160*/  @!P6 STS.U8 [R7+0x64], RZ ;  /* 0x000064ff0700e388 */ /* 0x000fe80000000000 */
[----:B--2---:R-:W2:Y:S04]  /*1170*/  @P4 LDG.E.U8 R22, desc[UR18][R28.64+-0x12] ;  /* 0xffffee121c164981 */ /* 0x004ea8000c1e1100 */
[----:B----4-:R0:W-:Y:S04]  /*1180*/  STS.U8 [R7+0x62], R4 ;  /* 0x0000620407007388 */ /* 0x0101e80000000000 */
[----:B------:R4:W-:Y:S01]  /*1190*/  @P6 STS.U8 [R7+0x63], R10 ;  /* 0x0000630a07006388 */ /* 0x0009e20000000000 */
[----:B0-----:R-:W-:-:S03]  /*11a0*/  LOP3.LUT R4, R19, R12, RZ, 0xfc, !PT ;  /* 0x0000000c13047212 */ /* 0x001fc600078efcff */
[----:B---3--:R0:W-:Y:S01]  /*11b0*/  @P6 STS.U8 [R7+0x64], R30 ;  /* 0x0000641e07006388 */ /* 0x0081e20000000000 */
[----:B------:R-:W-:-:S03]  /*11c0*/  ISETP.LT.AND P6, PT, R19, UR17, !P0 ;  /* 0x0000001113007c0c */ /* 0x000fc6000c7c1270 */
[----:B----4-:R-:W3:Y:S01]  /*11d0*/  @P4 LDG.E.U8 R10, desc[UR18][R28.64+-0x11] ;  /* 0xffffef121c0a4981 */ /* 0x010ee2000c1e1100 */
[----:B------:R-:W-:-:S13]  /*11e0*/  ISETP.GT.AND P6, PT, R4, -0x1, P6 ;  /* 0xffffffff0400780c */ /* 0x000fda00037c4270 */
[----:B-1----:R-:W1:Y:S01]  /*11f0*/  @P6 LDC.64 R20, c[0x0][0x388] ;  /* 0x0000e200ff146b82 */ /* 0x002e620000000a00 */
[----:B0-----:R-:W-:Y:S02]  /*1200*/  @P6 SHF.R.S32.HI R30, RZ, 0x1f, R24 ;  /* 0x0000001fff1e6819 */ /* 0x001fe40000011418 */
[----:B------:R-:W-:-:S04]  /*1210*/  @P6 IADD3 R25, P3, PT, R3, R24, RZ ;  /* 0x0000001803196210 */ /* 0x000fc80007f7e0ff */
[----:B------:R-:W-:Y:S01]  /*1220*/  @P6 LEA.HI.X.SX32 R30, R3, R30, 0x1, P3 ;  /* 0x0000001e031e6211 */ /* 0x000fe200018f0eff */
[----:B-1----:R-:W-:-:S04]  /*1230*/  @P6 IMAD.WIDE.U32 R20, R25, 0x3, R20 ;  /* 0x0000000319146825 */ /* 0x002fc800078e0014 */
[----:B------:R-:W-:-:S04]  /*1240*/  @P6 IMAD R25, R30, 0x3, RZ ;  /* 0x000000031e196824 */ /* 0x000fc800078e02ff */
[----:B------:R-:W-:-:S05]  /*1250*/  @P6 IMAD.IADD R21, R21, 0x1, R25 ;  /* 0x0000000115156824 */ /* 0x000fca00078e0219 */
[----:B------:R-:W4:Y:S04]  /*1260*/  @P6 LDG.E.U8 R30, desc[UR18][R20.64+-0x12] ;  /* 0xffffee12141e6981 */ /* 0x000f28000c1e1100 */
[----:B-----5:R0:W-:Y:S02]  /*1270*/  STS.U8 [R7+0x65], R16 ;  /* 0x0000651007007388 */ /* 0x0201e40000000000 */
[----:B0-----:R-:W-:-:S04]  /*1280*/  LOP3.LUT R16, R11, R12, RZ, 0xfc, !PT ;  /* 0x0000000c0b107212 */ /* 0x001fc800078efcff */
[----:B------:R-:W-:Y:S02]  /*1290*/  ISETP.GT.AND P3, PT, R16, -0x1, !P2 ;  /* 0xffffffff1000780c */ /* 0x000fe40005764270 */
[----:B------:R-:W5:Y:S01]  /*12a0*/  @P6 LDG.E.U8 R16, desc[UR18][R20.64+-0x11] ;  /* 0xffffef1214106981 */ /* 0x000f62000c1e1100 */
[----:B------:R-:W-:Y:S02]  /*12b0*/  @!P4 PRMT R4, RZ, 0x7610, R4 ;  /* 0x00007610ff04c816 */ /* 0x000fe40000000004 */
[----:B------:R-:W-:-:S04]  /*12c0*/  ISETP.LT.AND P3, PT, R12, UR16, P3 ;  /* 0x000000100c007c0c */ /* 0x000fc80009f61270 */
[----:B------:R0:W5:Y:S09]  /*12d0*/  @P4 LDG.E.U8 R4, desc[UR18][R28.64+-0x10] ;  /* 0xfffff0121c044981 */ /* 0x000172000c1e1100 */
[----:B0-----:R-:W0:Y:S01]  /*12e0*/  @P3 LDC.64 R28, c[0x0][0x388] ;  /* 0x0000e200ff1c3b82 */ /* 0x001e220000000a00 */
[----:B------:R-:W-:Y:S01]  /*12f0*/  @!P4 STS.U8 [R7+0x66], RZ ;  /* 0x000066ff0700c388 */ /* 0x000fe20000000000 */
[----:B------:R-:W-:-:S03]  /*1300*/  @P3 SHF.R.S32.HI R12, RZ, 0x1f, R18 ;  /* 0x0000001fff0c3819 */ /* 0x000fc60000011412 */
[----:B------:R-:W-:Y:S04]  /*1310*/  @!P4 STS.U8 [R7+0x67], RZ ;  /* 0x000067ff0700c388 */ /* 0x000fe80000000000 */
[----:B--2---:R1:W-:Y:S04]  /*1320*/  @P4 STS.U8 [R7+0x66], R22 ;  /* 0x0000661607004388 */ /* 0x0043e80000000000 */
[----:B---3--:R2:W-:Y:S01]  /*1330*/  @P4 STS.U8 [R7+0x67], R10 ;  /* 0x0000670a07004388 */ /* 0x0085e20000000000 */
[----:B------:R-:W-:-:S04]  /*1340*/  @P3 IADD3 R25, P4, PT, R3, R18, RZ ;  /* 0x0000001203193210 */ /* 0x000fc80007f9e0ff */
[----:B------:R-:W-:Y:S01]  /*1350*/  @P3 LEA.HI.X.SX32 R12, R3, R12, 0x1, P4 ;  /* 0x0000000c030c3211 */ /* 0x000fe200020f0eff */
[----:B0-----:R-:W-:-:S04]  /*1360*/  @P3 IMAD.WIDE.U32 R28, R25, 0x3, R28 ;  /* 0x00000003191c3825 */ /* 0x001fc800078e001c */
[----:B------:R-:W-:-:S04]  /*1370*/  @P3 IMAD R25, R12, 0x3, RZ ;  /* 0x000000030c193824 */ /* 0x000fc800078e02ff */
[----:B------:R-:W-:Y:S01]  /*1380*/  @P3 IMAD.IADD R29, R29, 0x1, R25 ;  /* 0x000000011d1d3824 */ /* 0x000fe200078e0219 */
[----:B-1----:R-:W-:-:S04]  /*1390*/  @!P6 PRMT R22, RZ, 0x7610, R22 ;  /* 0x00007610ff16e816 */ /* 0x002fc80000000016 */
[----:B------:R-:W3:Y:S04]  /*13a0*/  @P3 LDG.E.U8 R12, desc[UR18][R28.64+-0x12] ;  /* 0xffffee121c0c3981 */ /* 0x000ee8000c1e1100 */
[----:B--2---:R-:W2:Y:S01]  /*13b0*/  @P3 LDG.E.U8 R10, desc[UR18][R28.64+-0x11] ;  /* 0xffffef121c0a3981 */ /* 0x004ea2000c1e1100 */
[----:B------:R-:W-:-:S03]  /*13c0*/  ISETP.GT.AND P5, PT, R3, 0x5, !P0 ;  /* 0x000000050300780c */ /* 0x000fc600047a4270 */
[----:B------:R0:W2:Y:S01]  /*13d0*/  @P6 LDG.E.U8 R22, desc[UR18][R20.64+-0x10] ;  /* 0xfffff01214166981 */ /* 0x0000a2000c1e1100 */
[----:B------:R-:W-:-:S09]  /*13e0*/  VIADD R25, R3, 0xfffffffb ;  /* 0xfffffffb03197836 */ /* 0x000fd20000000000 */
[----:B0-----:R-:W0:Y:S01]  /*13f0*/  @P5 LDC.64 R20, c[0x0][0x388] ;  /* 0x0000e200ff145b82 */ /* 0x001e220000000a00 */
[----:B------:R-:W-:Y:S01]  /*1400*/  ISETP.GE.AND P0, PT, R25, UR16, PT ;  /* 0x0000001019007c0c */ /* 0x000fe2000bf06270 */
[----:B------:R-:W-:Y:S01]  /*1410*/  @!P6 STS.U8 [R7+0x69], RZ ;  /* 0x000069ff0700e388 */ /* 0x000fe20000000000 */
[C---:B------:R-:W-:Y:S02]  /*1420*/  LOP3.LUT R25, R8.reuse, R25, RZ, 0xfc, !PT ;  /* 0x0000001908197212 */ /* 0x040fe400078efcff */
[----:B------:R-:W-:Y:S01]  /*1430*/  ISETP.LT.AND P4, PT, R8, UR17, !P0 ;  /* 0x0000001108007c0c */ /* 0x000fe2000c781270 */
[----:B------:R-:W-:Y:S03]  /*1440*/  @!P6 STS.U8 [R7+0x6a], RZ ;  /* 0x00006aff0700e388 */ /* 0x000fe60000000000 */
[----:B------:R-:W-:Y:S01]  /*1450*/  ISETP.GT.AND P4, PT, R25, -0x1, P4 ;  /* 0xffffffff1900780c */ /* 0x000fe20002784270 */
[----:B----4-:R-:W-:Y:S04]  /*1460*/  @P6 STS.U8 [R7+0x69], R30 ;  /* 0x0000691e07006388 */ /* 0x010fe80000000000 */
[----:B-----5:R1:W-:Y:S01]  /*1470*/  @P6 STS.U8 [R7+0x6a], R16 ;  /* 0x00006a1007006388 */ /* 0x0203e20000000000 */
[----:B------:R-:W-:-:S04]  /*1480*/  @P5 IADD3 R27, P6, PT, R3, R6, RZ ;  /* 0x00000006031b5210 */ /* 0x000fc80007fde0ff */
[----:B------:R-:W-:Y:S01]  /*1490*/  @P5 LEA.HI.X.SX32 R25, R6, RZ, 0x1, P6 ;  /* 0x000000ff06195211 */ /* 0x000fe200030f0eff */
[----:B0-----:R-:W-:-:S04]  /*14a0*/  @P5 IMAD.WIDE.U32 R20, R27, 0x3, R20 ;  /* 0x000000031b145825 */ /* 0x001fc800078e0014 */
[----:B------:R-:W-:-:S04]  /*14b0*/  @P5 IMAD R25, R25, 0x3, RZ ;  /* 0x0000000319195824 */ /* 0x000fc800078e02ff */
[----:B------:R-:W-:-:S05]  /*14c0*/  @P5 IMAD.IADD R21, R21, 0x1, R25 ;  /* 0x0000000115155824 */ /* 0x000fca00078e0219 */
[----:B-1----:R-:W4:Y:S04]  /*14d0*/  @P5 LDG.E.U8 R16, desc[UR18][R20.64+-0x12] ;  /* 0xffffee1214105981 */ /* 0x002f28000c1e1100 */
[----:B------:R0:W-:Y:S01]  /*14e0*/  STS.U8 [R7+0x68], R4 ;  /* 0x0000680407007388 */ /* 0x0001e20000000000 */
[----:B------:R-:W-:-:S03]  /*14f0*/  @P4 SHF.R.S32.HI R25, RZ, 0x1f, R3 ;  /* 0x0000001fff194819 */ /* 0x000fc60000011403 */
[----:B------:R-:W-:Y:S04]  /*1500*/  @!P3 STS.U8 [R7+0x6c], RZ ;  /* 0x00006cff0700b388 */ /* 0x000fe80000000000 */
[----:B------:R-:W-:Y:S01]  /*1510*/  @!P3 STS.U8 [R7+0x6d], RZ ;  /* 0x00006dff0700b388 */ /* 0x000fe20000000000 */
[----:B0-----:R-:W-:-:S03]  /*1520*/  @!P3 PRMT R4, RZ, 0x7610, R4 ;  /* 0x00007610ff04b816 */ /* 0x001fc60000000004 */
[----:B------:R-:W-:Y:S04]  /*1530*/  @!P5 STS.U8 [R7+0x6f], RZ ;  /* 0x00006fff0700d388 */ /* 0x000fe80000000000 */
[----:B------:R0:W5:Y:S04]  /*1540*/  @P3 LDG.E.U8 R4, desc[UR18][R28.64+-0x10] ;  /* 0xfffff0121c043981 */ /* 0x000168000c1e1100 */
[----:B------:R-:W5:Y:S01]  /*1550*/  @P5 LDG.E.U8 R30, desc[UR18][R20.64+-0x11] ;  /* 0xffffef12141e5981 */ /* 0x000f62000c1e1100 */
[----:B0-----:R-:W0:Y:S03]  /*1560*/  @P4 LDC.64 R28, c[0x0][0x388] ;  /* 0x0000e200ff1c4b82 */ /* 0x001e260000000a00 */
[----:B---3--:R-:W-:Y:S04]  /*1570*/  @P3 STS.U8 [R7+0x6c], R12 ;  /* 0x00006c0c07003388 */ /* 0x008fe80000000000 */
[----:B--2---:R-:W-:Y:S01]  /*1580*/  @P3 STS.U8 [R7+0x6d], R10 ;  /* 0x00006d0a07003388 */ /* 0x004fe20000000000 */
[----:B------:R-:W-:-:S03]  /*1590*/  @P4 IADD3 R27, P3, PT, R3, R14, RZ ;  /* 0x0000000e031b4210 */ /* 0x000fc60007f7e0ff */
[----:B------:R1:W-:Y:S01]  /*15a0*/  STS.U8 [R7+0x6b], R22 ;  /* 0x00006b1607007388 */ /* 0x0003e20000000000 */
[----:B------:R-:W-:Y:S01]  /*15b0*/  @P4 LEA.HI.X.SX32 R25, R14, R25, 0x1, P3 ;  /* 0x000000190e194211 */ /* 0x000fe200018f0eff */
[----:B0-----:R-:W-:-:S04]  /*15c0*/  @P4 IMAD.WIDE.U32 R28, R27, 0x3, R28 ;  /* 0x000000031b1c4825 */ /* 0x001fc800078e001c */
[----:B------:R-:W-:Y:S01]  /*15d0*/  @P4 IMAD R25, R25, 0x3, RZ ;  /* 0x0000000319194824 */ /* 0x000fe200078e02ff */
[----:B-1----:R-:W-:-:S03]  /*15e0*/  @!P5 PRMT R22, RZ, 0x7610, R22 ;  /* 0x00007610ff16d816 */ /* 0x002fc60000000016 */
[----:B------:R-:W-:-:S03]  /*15f0*/  @P4 IMAD.IADD R29, R29, 0x1, R25 ;  /* 0x000000011d1d4824 */ /* 0x000fc600078e0219 */
[----:B------:R0:W2:Y:S04]  /*1600*/  @P5 LDG.E.U8 R22, desc[UR18][R20.64+-0x10] ;  /* 0xfffff01214165981 */ /* 0x0000a8000c1e1100 */
[----:B------:R-:W3:Y:S04]  /*1610*/  @P4 LDG.E.U8 R10, desc[UR18][R28.64+-0xf] ;  /* 0xfffff1121c0a4981 */ /* 0x000ee8000c1e1100 */
[----:B----4-:R1:W-:Y:S04]  /*1620*/  @P5 STS.U8 [R7+0x6f], R16 ;  /* 0x00006f1007005388 */ /* 0x0103e80000000000 */
[----:B-1----:R-:W4:Y:S01]  /*1630*/  @P4 LDG.E.U8 R16, desc[UR18][R28.64+-0xe] ;  /* 0xfffff2121c104981 */ /* 0x002f22000c1e1100 */
[----:B------:R-:W-:Y:S01]  /*1640*/  VIADD R12, R3, 0xfffffffb ;  /* 0xfffffffb030c7836 */ /* 0x000fe20000000000 */
[----:B------:R-:W-:-:S02]  /*1650*/  ISETP.LT.AND P6, PT, R17, UR17, !P0 ;  /* 0x0000001111007c0c */ /* 0x000fc4000c7c1270 */
[----:B-----5:R1:W-:Y:S02]  /*1660*/  STS.U8 [R7+0x6e], R4 ;  /* 0x00006e0407007388 */ /* 0x0203e40000000000 */
[----:B-1----:R-:W-:-:S04]  /*1670*/  LOP3.LUT R4, R17, R12, RZ, 0xfc, !PT ;  /* 0x0000000c11047212 */ /* 0x002fc800078efcff */
[----:B------:R-:W-:Y:S02]  /*1680*/  ISETP.GT.AND P6, PT, R4, -0x1, P6 ;  /* 0xffffffff0400780c */ /* 0x000fe400037c4270 */
[----:B------:R-:W-:-:S06]  /*1690*/  @!P4 PRMT R4, RZ, 0x7610, R4 ;  /* 0x00007610ff04c816 */ /* 0x000fcc0000000004 */
[----:B------:R1:W5:Y:S05]  /*16a0*/  @P4 LDG.E.U8 R4, desc[UR18][R28.64+-0xd] ;  /* 0xfffff3121c044981 */ /* 0x00036a000c1e1100 */
[----:B0-----:R-:W0:Y:S01]  /*16b0*/  @P6 LDC.64 R20, c[0x0][0x388] ;  /* 0x0000e200ff146b82 */ /* 0x001e220000000a00 */
[----:B------:R-:W-:-:S05]  /*16c0*/  VIADD R25, R14, UR16 ;  /* 0x000000100e197c36 */ /* 0x000fca0008000000 */
[----:B------:R-:W-:Y:S02]  /*16d0*/  @P6 SHF.R.S32.HI R36, RZ, 0x1f, R25 ;  /* 0x0000001fff246819 */ /* 0x000fe40000011419 */
[----:B------:R-:W-:-:S04]  /*16e0*/  @P6 IADD3 R25, P3, PT, R3, R25, RZ ;  /* 0x0000001903196210 */ /* 0x000fc80007f7e0ff */
[----:B------:R-:W-:Y:S01]  /*16f0*/  @P6 LEA.HI.X.SX32 R36, R3, R36, 0x1, P3 ;  /* 0x0000002403246211 */ /* 0x000fe200018f0eff */
[----:B0-----:R-:W-:-:S04]  /*1700*/  @P6 IMAD.WIDE.U32 R20, R25, 0x3, R20 ;  /* 0x0000000319146825 */ /* 0x001fc800078e0014 */
[----:B------:R-:W-:-:S04]  /*1710*/  @P6 IMAD R25, R36, 0x3, RZ ;  /* 0x0000000324196824 */ /* 0x000fc800078e02ff */
[----:B------:R-:W-:Y:S01]  /*1720*/  @P6 IMAD.IADD R21, R21, 0x1, R25 ;  /* 0x0000000115156824 */ /* 0x000fe200078e0219 */
[----:B------:R-:W-:Y:S01]  /*1730*/  @!P4 STS.U8 [R7+0xb4], RZ ;  /* 0x0000b4ff0700c388 */ /* 0x000fe20000000000 */
[----:B------:R-:W-:-:S03]  /*1740*/  ISETP.LT.AND P3, PT, R15, UR17, !P0 ;  /* 0x000000110f007c0c */ /* 0x000fc6000c761270 */
[----:B--2---:R0:W-:Y:S04]  /*1750*/  STS.U8 [R7+0x71], R22 ;  /* 0x0000711607007388 */ /* 0x0041e80000000000 */
[----:B---3--:R2:W-:Y:S04]  /*1760*/  @P4 STS.U8 [R7+0xb4], R10 ;  /* 0x0000b40a07004388 */ /* 0x0085e80000000000 */
[----:B0-----:R-:W3:Y:S01]  /*1770*/  @P6 LDG.E.U8 R22, desc[UR18][R20.64+-0xf] ;  /* 0xfffff11214166981 */ /* 0x001ee2000c1e1100 */
[----:B--2---:R-:W-:-:S04]  /*1780*/  LOP3.LUT R10, R15, R12, RZ, 0xfc, !PT ;  /* 0x0000000c0f0a7212 */ /* 0x004fc800078efcff */
[----:B------:R-:W-:Y:S02]  /*1790*/  ISETP.GT.AND P3, PT, R10, -0x1, P3 ;  /* 0xffffffff0a00780c */ /* 0x000fe40001f64270 */
[----:B------:R-:W-:-:S06]  /*17a0*/  @!P6 PRMT R10, RZ, 0x7610, R10 ;  /* 0x00007610ff0ae816 */ /* 0x000fcc000000000a */
[----:B------:R-:W2:Y:S05]  /*17b0*/  @P6 LDG.E.U8 R10, desc[UR18][R20.64+-0xd] ;  /* 0xfffff312140a6981 */ /* 0x000eaa000c1e1100 */
[----:B-1----:R-:W0:Y:S01]  /*17c0*/  @P3 LDC.64 R28, c[0x0][0x388] ;  /* 0x0000e200ff1c3b82 */ /* 0x002e220000000a00 */
[----:B------:R-:W-:Y:S01]  /*17d0*/  @!P4 STS.U8 [R7+0xb5], RZ ;  /* 0x0000b5ff0700c388 */ /* 0x000fe20000000000 */
[----:B------:R-:W-:-:S03]  /*17e0*/  @P3 SHF.R.S32.HI R36, RZ, 0x1f, R32 ;  /* 0x0000001fff243819 */ /* 0x000fc60000011420 */
[----:B------:R-:W-:Y:S04]  /*17f0*/  @!P5 STS.U8 [R7+0x70], RZ ;  /* 0x000070ff0700d388 */ /* 0x000fe80000000000 */
[----:B------:R1:W-:Y:S04]  /*1800*/  @P5 STS.U8 [R7+0x70], R30 ;  /* 0x0000701e07005388 */ /* 0x0003e80000000000 */
[----:B-1----:R1:W2:Y:S04]  /*1810*/  @P6 LDG.E.U8 R30, desc[UR18][R20.64+-0xe] ;  /* 0xfffff212141e6981 */ /* 0x0022a8000c1e1100 */
[----:B----4-:R4:W-:Y:S01]  /*1820*/  @P4 STS.U8 [R7+0xb5], R16 ;  /* 0x0000b51007004388 */ /* 0x0109e20000000000 */
[----:B------:R-:W-:-:S04]  /*1830*/  @P3 IADD3 R25, P4, PT, R3, R32, RZ ;  /* 0x0000002003193210 */ /* 0x000fc80007f9e0ff */
[----:B------:R-:W-:Y:S01]  /*1840*/  @P3 LEA.HI.X.SX32 R36, R3, R36, 0x1, P4 ;  /* 0x0000002403243211 */ /* 0x000fe200020f0eff */
[----:B0-----:R-:W-:-:S04]  /*1850*/  @P3 IMAD.WIDE.U32 R28, R25, 0x3, R28 ;  /* 0x00000003191c3825 */ /* 0x001fc800078e001c */
[----:B------:R-:W-:-:S04]  /*1860*/  @P3 IMAD R25, R36, 0x3, RZ ;  /* 0x0000000324193824 */ /* 0x000fc800078e02ff */
[----:B------:R-:W-:-:S05]  /*1870*/  @P3 IMAD.IADD R29, R29, 0x1, R25 ;  /* 0x000000011d1d3824 */ /* 0x000fca00078e0219 */
[----:B----4-:R-:W4:Y:S01]  /*1880*/  @P3 LDG.E.U8 R16, desc[UR18][R28.64+-0xf] ;  /* 0xfffff1121c103981 */ /* 0x010f22000c1e1100 */
[----:B------:R-:W-:-:S03]  /*1890*/  ISETP.LT.AND P5, PT, R13, UR17, !P0 ;  /* 0x000000110d007c0c */ /* 0x000fc6000c7a1270 */
[----:B-----5:R0:W-:Y:S02]  /*18a0*/  STS.U8 [R7+0xb6], R4 ;  /* 0x0000b60407007388 */ /* 0x0201e40000000000 */
[----:B0-----:R-:W-:-:S04]  /*18b0*/  LOP3.LUT R4, R13, R12, RZ, 0xfc, !PT ;  /* 0x0000000c0d047212 */ /* 0x001fc800078efcff */
[----:B------:R-:W-:-:S13]  /*18c0*/  ISETP.GT.AND P5, PT, R4, -0x1, P5 ;  /* 0xffffffff0400780c */ /* 0x000fda0002fa4270 */
[----:B-1----:R-:W0:Y:S01]  /*18d0*/  @P5 LDC.64 R20, c[0x0][0x388] ;  /* 0x0000e200ff145b82 */ /* 0x002e220000000a00 */
[----:B------:R-:W-:Y:S01]  /*18e0*/  @!P6 STS.U8 [R7+0xb7], RZ ;  /* 0x0000b7ff0700e388 */ /* 0x000fe20000000000 */
[----:B------:R-:W-:Y:S02]  /*18f0*/  @P5 SHF.R.S32.HI R36, RZ, 0x1f, R34 ;  /* 0x0000001fff245819 */ /* 0x000fe40000011422 */
[----:B------:R-:W-:-:S04]  /*1900*/  @P5 IADD3 R25, P4, PT, R3, R34, RZ ;  /* 0x0000002203195210 */ /* 0x000fc80007f9e0ff */
[----:B------:R-:W-:Y:S02]  /*1910*/  @P5 LEA.HI.X.SX32 R36, R3, R36, 0x1, P4 ;  /* 0x0000002403245211 */ /* 0x000fe400020f0eff */
[----:B------:R-:W-:-:S06]  /*1920*/  @!P3 PRMT R4, RZ, 0x7610, R4 ;  /* 0x00007610ff04b816 */ /* 0x000fcc0000000004 */
[----:B------:R-:W5:Y:S01]  /*1930*/  @P3 LDG.E.U8 R4, desc[UR18][R28.64+-0xd] ;  /* 0xfffff3121c043981 */ /* 0x000f62000c1e1100 */
[----:B0-----:R-:W-:-:S03]  /*1940*/  @P5 IMAD.WIDE.U32 R20, R25, 0x3, R20 ;  /* 0x0000000319145825 */ /* 0x001fc600078e0014 */
[----:B---3--:R0:W-:Y:S01]  /*1950*/  @P6 STS.U8 [R7+0xb7], R22 ;  /* 0x0000b71607006388 */ /* 0x0081e20000000000 */
[----:B------:R-:W-:-:S03]  /*1960*/  @P5 IMAD R25, R36, 0x3, RZ ;  /* 0x0000000324195824 */ /* 0x000fc600078e02ff */
[----:B0-----:R0:W3:Y:S01]  /*1970*/  @P3 LDG.E.U8 R22, desc[UR18][R28.64+-0xe] ;  /* 0xfffff2121c163981 */ /* 0x0010e2000c1e1100 */
[----:B------:R-:W-:-:S03]  /*1980*/  @P5 IMAD.IADD R21, R21, 0x1, R25 ;  /* 0x0000000115155824 */ /* 0x000fc600078e0219 */
[----:B--2---:R1:W-:Y:S04]  /*1990*/  STS.U8 [R7+0xb9], R10 ;  /* 0x0000b90a07007388 */ /* 0x0043e80000000000 */
[----:B-1----:R-:W2:Y:S04]  /*19a0*/  @P5 LDG.E.U8 R10, desc[UR18][R20.64+-0xf] ;  /* 0xfffff112140a5981 */ /* 0x002ea8000c1e1100 */
[----:B------:R-:W-:Y:S04]  /*19b0*/  @!P6 STS.U8 [R7+0xb8], RZ ;  /* 0x0000b8ff0700e388 */ /* 0x000fe80000000000 */
[----:B------:R-:W-:Y:S04]  /*19c0*/  @!P3 STS.U8 [R7+0xba], RZ ;  /* 0x0000baff0700b388 */ /* 0x000fe80000000000 */
[----:B------:R1:W-:Y:S04]  /*19d0*/  @P6 STS.U8 [R7+0xb8], R30 ;  /* 0x0000b81e07006388 */ /* 0x0003e80000000000 */
[----:B-1----:R-:W2:Y:S04]  /*19e0*/  @P5 LDG.E.U8 R30, desc[UR18][R20.64+-0xe] ;  /* 0xfffff212141e5981 */ /* 0x002ea8000c1e1100 */
[----:B----4-:R1:W-:Y:S02]  /*19f0*/  @P3 STS.U8 [R7+0xba], R16 ;  /* 0x0000ba1007003388 */ /* 0x0103e40000000000 */
[----:B-1----:R-:W-:-:S06]  /*1a00*/  @!P5 PRMT R16, RZ, 0x7610, R16 ;  /* 0x00007610ff10d816 */ /* 0x002fcc0000000010 */
[----:B------:R1:W4:Y:S01]  /*1a10*/  @P5 LDG.E.U8 R16, desc[UR18][R20.64+-0xd] ;  /* 0xfffff31214105981 */ /* 0x000322000c1e1100 */
[C---:B------:R-:W-:Y:S02]  /*1a20*/  ISETP.LT.AND P4, PT, R9.reuse, UR17, !P0 ;  /* 0x0000001109007c0c */ /* 0x040fe4000c781270 */
[----:B------:R-:W-:-:S04]  /*1a30*/  LOP3.LUT R25, R9, R12, RZ, 0xfc, !PT ;  /* 0x0000000c09197212 */ /* 0x000fc800078efcff */
[----:B------:R-:W-:-:S13]  /*1a40*/  ISETP.GT.AND P4, PT, R25, -0x1, P4 ;  /* 0xffffffff1900780c */ /* 0x000fda0002784270 */
[----:B0-----:R-:W0:Y:S01]  /*1a50*/  @P4 LDC.64 R28, c[0x0][0x388] ;  /* 0x0000e200ff1c4b82 */ /* 0x001e220000000a00 */
[----:B------:R-:W-:Y:S01]  /*1a60*/  @!P3 STS.U8 [R7+0xbb], RZ ;  /* 0x0000bbff0700b388 */ /* 0x000fe20000000000 */
[----:B------:R-:W-:-:S03]  /*1a70*/  @P4 SHF.R.S32.HI R36, RZ, 0x1f, R26 ;  /* 0x0000001fff244819 */ /* 0x000fc6000001141a */
[----:B------:R-:W-:Y:S01]  /*1a80*/  @!P5 STS.U8 [R7+0xbd], RZ ;  /* 0x0000bdff0700d388 */ /* 0x000fe20000000000 */
[----:B------:R-:W-:-:S03]  /*1a90*/  ISETP.LT.AND P6, PT, R19, UR17, !P0 ;  /* 0x0000001113007c0c */ /* 0x000fc6000c7c1270 */
[----:B-----5:R5:W-:Y:S04]  /*1aa0*/  STS.U8 [R7+0xbc], R4 ;  /* 0x0000bc0407007388 */ /* 0x020be80000000000 */
[----:B---3--:R3:W-:Y:S01]  /*1ab0*/  @P3 STS.U8 [R7+0xbb], R22 ;  /* 0x0000bb1607003388 */ /* 0x0087e20000000000 */
[----:B------:R-:W-:-:S04]  /*1ac0*/  @P4 IADD3 R25, P3, PT, R3, R26, RZ ;  /* 0x0000001a03194210 */ /* 0x000fc80007f7e0ff */
[----:B------:R-:W-:Y:S01]  /*1ad0*/  @P4 LEA.HI.X.SX32 R36, R3, R36, 0x1, P3 ;  /* 0x0000002403244211 */ /* 0x000fe200018f0eff */
[----:B0-----:R-:W-:-:S04]  /*1ae0*/  @P4 IMAD.WIDE.U32 R28, R25, 0x3, R28 ;  /* 0x00000003191c4825 */ /* 0x001fc800078e001c */
[----:B------:R-:W-:-:S04]  /*1af0*/  @P4 IMAD R25, R36, 0x3, RZ ;  /* 0x0000000324194824 */ /* 0x000fc800078e02ff */
[----:B------:R-:W-:Y:S01]  /*1b00*/  @P4 IMAD.IADD R29, R29, 0x1, R25 ;  /* 0x000000011d1d4824 */ /* 0x000fe200078e0219 */
[----:B--2---:R0:W-:Y:S01]  /*1b10*/  @P5 STS.U8 [R7+0xbd], R10 ;  /* 0x0000bd0a07005388 */ /* 0x0041e20000000000 */
[----:B-----5:R-:W-:-:S03]  /*1b20*/  LOP3.LUT R4, R19, R12, RZ, 0xfc, !PT ;  /* 0x0000000c13047212 */ /* 0x020fc600078efcff */
[----:B---3--:R-:W2:Y:S04]  /*1b30*/  @P4 LDG.E.U8 R22, desc[UR18][R28.64+-0xf] ;  /* 0xfffff1121c164981 */ /* 0x008ea8000c1e1100 */
[----:B0-----:R-:W3:Y:S01]  /*1b40*/  @P4 LDG.E.U8 R10, desc[UR18][R28.64+-0xe] ;  /* 0xfffff2121c0a4981 */ /* 0x001ee2000c1e1100 */
[----:B------:R-:W-:-:S13]  /*1b50*/  ISETP.GT.AND P6, PT, R4, -0x1, P6 ;  /* 0xffffffff0400780c */ /* 0x000fda00037c4270 */
[----:B-1----:R-:W0:Y:S01]  /*1b60*/  @P6 LDC.64 R20, c[0x0][0x388] ;  /* 0x0000e200ff146b82 */ /* 0x002e220000000a00 */
[----:B------:R-:W-:Y:S01]  /*1b70*/  @!P5 STS.U8 [R7+0xbe], RZ ;  /* 0x0000beff0700d388 */ /* 0x000fe20000000000 */
[----:B------:R-:W-:-:S03]  /*1b80*/  @P6 IADD3 R25, P3, PT, R3, R24, RZ ;  /* 0x0000001803196210 */ /* 0x000fc60007f7e0ff */
[----:B------:R1:W-:Y:S02]  /*1b90*/  @P5 STS.U8 [R7+0xbe], R30 ;  /* 0x0000be1e07005388 */ /* 0x0003e40000000000 */
[----:B-1----:R-:W-:-:S04]  /*1ba0*/  @P6 SHF.R.S32.HI R30, RZ, 0x1f, R24 ;  /* 0x0000001fff1e6819 */ /* 0x002fc80000011418 */
[----:B------:R-:W-:Y:S01]  /*1bb0*/  @P6 LEA.HI.X.SX32 R30, R3, R30, 0x1, P3 ;  /* 0x0000001e031e6211 */ /* 0x000fe200018f0eff */
[----:B0-----:R-:W-:-:S04]  /*1bc0*/  @P6 IMAD.WIDE.U32 R20, R25, 0x3, R20 ;  /* 0x0000000319146825 */ /* 0x001fc800078e0014 */
[----:B------:R-:W-:-:S04]  /*1bd0*/  @P6 IMAD R25, R30, 0x3, RZ ;  /* 0x000000031e196824 */ /* 0x000fc800078e02ff */
[----:B------:R-:W-:-:S05]  /*1be0*/  @P6 IMAD.IADD R21, R21, 0x1, R25 ;  /* 0x0000000115156824 */ /* 0x000fca00078e0219 */
[----:B------:R-:W5:Y:S04]  /*1bf0*/  @P6 LDG.E.U8 R30, desc[UR18][R20.64+-0xf] ;  /* 0xfffff112141e6981 */ /* 0x000f68000c1e1100 */
[----:B----4-:R0:W-:Y:S02]  /*1c00*/  STS.U8 [R7+0xbf], R16 ;  /* 0x0000bf1007007388 */ /* 0x0101e40000000000 */
[----:B0-----:R-:W-:-:S04]  /*1c10*/  LOP3.LUT R16, R11, R12, RZ, 0xfc, !PT ;  /* 0x0000000c0b107212 */ /* 0x001fc800078efcff */
[----:B------:R-:W-:Y:S02]  /*1c20*/  ISETP.GT.AND P3, PT, R16, -0x1, !P2 ;  /* 0xffffffff1000780c */ /* 0x000fe40005764270 */
[----:B------:R-:W4:Y:S01]  /*1c30*/  @P6 LDG.E.U8 R16, desc[UR18][R20.64+-0xe] ;  /* 0xfffff21214106981 */ /* 0x000f22000c1e1100 */
[----:B------:R-:W-:Y:S02]  /*1c40*/  @!P4 PRMT R4, RZ, 0x7610, R4 ;  /* 0x00007610ff04c816 */ /* 0x000fe40000000004 */
[----:B------:R-:W-:-:S04]  /*1c50*/  ISETP.LT.AND P3, PT, R12, UR16, P3 ;  /* 0x000000100c007c0c */ /* 0x000fc80009f61270 */
[----:B------:R0:W4:Y:S09]  /*1c60*/  @P4 LDG.E.U8 R4, desc[UR18][R28.64+-0xd] ;  /* 0xfffff3121c044981 */ /* 0x000132000c1e1100 */
[----:B0-----:R-:W0:Y:S01]  /*1c70*/  @P3 LDC.64 R28, c[0x0][0x388] ;  /* 0x0000e200ff1c3b82 */ /* 0x001e220000000a00 */
[----:B------:R-:W-:Y:S01]  /*1c80*/  @!P4 STS.U8 [R7+0xc0], RZ ;  /* 0x0000c0ff0700c388 */ /* 0x000fe20000000000 */
[----:B------:R-:W-:-:S03]  /*1c90*/  @P3 SHF.R.S32.HI R12, RZ, 0x1f, R18 ;  /* 0x0000001fff0c3819 */ /* 0x000fc60000011412 */
[----:B------:R-:W-:Y:S01]  /*1ca0*/  @!P4 STS.U8 [R7+0xc1], RZ ;  /* 0x0000c1ff0700c388 */ /* 0x000fe20000000000 */
[----:B------:R-:W-:-:S03]  /*1cb0*/  ISETP.GT.AND P5, PT, R3, 0x4, !P0 ;  /* 0x000000040300780c */ /* 0x000fc600047a4270 */
        /* <DEDUP_REMOVED lines=9> */
[----:B--2---:R-:W2:Y:S04]  /*1d50*/  @P3 LDG.E.U8 R10, desc[UR18][R28.64+-0xe] ;  /* 0xfffff2121c0a3981 */ /* 0x004ea8000c1e1100 */
[----:B------:R0:W2:Y:S01]  /*1d60*/  @P6 LDG.E.U8 R22, desc[UR18][R20.64+-0xd] ;  /* 0xfffff31214166981 */ /* 0x0000a2000c1e1100 */
[----:B------:R-:W-:Y:S01]  /*1d70*/  VIADD R25, R3, 0xfffffffc ;  /* 0xfffffffc03197836 */ /* 0x000fe20000000000 */
[----:B0-----:R-:W0:Y:S04]  /*1d80*/  @P5 LDC.64 R20, c[0x0][0x388] ;  /* 0x0000e200ff145b82 */ /* 0x001e280000000a00 */
[----:B------:R-:W-:Y:S01]  /*1d90*/  ISETP.GE.AND P0, PT, R25, UR16, PT ;  /* 0x0000001019007c0c */ /* 0x000fe2000bf06270 */
[----:B------:R-:W-:Y:S01]  /*1da0*/  @!P6 STS.U8 [R7+0xc3], RZ ;  /* 0x0000c3ff0700e388 */ /* 0x000fe20000000000 */
[----:B------:R-:W-:-:S02]  /*1db0*/  LOP3.LUT R25, R8, R25, RZ, 0xfc, !PT ;  /* 0x0000001908197212 */ /* 0x000fc400078efcff */
[----:B------:R-:W-:Y:S01]  /*1dc0*/  ISETP.LT.AND P4, PT, R8, UR17, !P0 ;  /* 0x0000001108007c0c */ /* 0x000fe2000c781270 */
[----:B------:R-:W-:Y:S03]  /*1dd0*/  @!P6 STS.U8 [R7+0xc4], RZ ;  /* 0x0000c4ff0700e388 */ /* 0x000fe60000000000 */
[----:B------:R-:W-:Y:S01]  /*1de0*/  ISETP.GT.AND P4, PT, R25, -0x1, P4 ;  /* 0xffffffff1900780c */ /* 0x000fe20002784270 */
[----:B-----5:R-:W-:Y:S04]  /*1df0*/  @P6 STS.U8 [R7+0xc3], R30 ;  /* 0x0000c31e07006388 */ /* 0x020fe80000000000 */
[----:B----4-:R1:W-:Y:S01]  /*1e00*/  @P6 STS.U8 [R7+0xc4], R16 ;  /* 0x0000c41007006388 */ /* 0x0103e20000000000 */
        /* <DEDUP_REMOVED lines=11> */
[----:B------:R-:W5:Y:S04]  /*1ec0*/  @P5 LDG.E.U8 R30, desc[UR18][R20.64+-0xe] ;  /* 0xfffff212141e5981 */ /* 0x000f68000c1e1100 */
[----:B------:R0:W5:Y:S02]  /*1ed0*/  @P3 LDG.E.U8 R4, desc[UR18][R28.64+-0xd] ;  /* 0xfffff3121c043981 */ /* 0x000164000c1e1100 */
[----:B0-----:R-:W0:Y:S02]  /*1ee0*/  @P4 LDC.64 R28, c[0x0][0x388] ;  /* 0x0000e200ff1c4b82 */ /* 0x001e240000000a00 */
        /* <DEDUP_REMOVED lines=11> */
[----:B------:R-:W-:Y:S04]  /*1fa0*/  @!P5 STS.U8 [R7+0xc9], RZ ;  /* 0x0000c9ff0700d388 */ /* 0x000fe80000000000 */
        /* <DEDUP_REMOVED lines=24> */
[----:B------:R-:W-:Y:S01]  /*2130*/  @!P6 PRMT R10, RZ, 0x7610, R10 ;  /* 0x00007610ff0ae816 */ /* 0x000fe2000000000a */
[----:B------:R-:W-:Y:S05]  /*2140*/  @!P5 STS.U8 [R7+0xca], RZ ;  /* 0x0000caff0700d388 */ /* 0x000fea0000000000 */
[----:B------:R-:W2:Y:S04]  /*2150*/  @P6 LDG.E.U8 R10, desc[UR18][R20.64+-0xa] ;  /* 0xfffff612140a6981 */ /* 0x000ea8000c1e1100 */
[----:B------:R0:W-:Y:S01]  /*2160*/  @P5 STS.U8 [R7+0xca], R30 ;  /* 0x0000ca1e07005388 */ /* 0x0001e20000000000 */
[----:B-1----:R-:W1:Y:S03]  /*2170*/  @P3 LDC.64 R28, c[0x0][0x388] ;  /* 0x0000e200ff1c3b82 */ /* 0x002e660000000a00 */
[----:B0-----:R0:W2:Y:S01]  /*2180*/  @P6 LDG.E.U8 R30, desc[UR18][R20.64+-0xb] ;  /* 0xfffff512141e6981 */ /* 0x0010a2000c1e1100 */
[----:B------:R-:W-:-:S03]  /*2190*/  @P3 SHF.R.S32.HI R36, RZ, 0x1f, R32 ;  /* 0x0000001fff243819 */ /* 0x000fc60000011420 */
[----:B------:R-:W-:Y:S04]  /*21a0*/  @!P4 STS.U8 [R7+0x10f], RZ ;  /* 0x00010fff0700c388 */ /* 0x000fe80000000000 */
[----:B----4-:R4:W-:Y:S01]  /*21b0*/  @P4 STS.U8 [R7+0x10f], R16 ;  /* 0x00010f1007004388 */ /* 0x0109e20000000000 */
[----:B------:R-:W-:-:S04]  /*21c0*/  @P3 IADD3 R25, P4, PT, R3, R32, RZ ;  /* 0x0000002003193210 */ /* 0x000fc80007f9e0ff */
[----:B------:R-:W-:Y:S01]  /*21d0*/  @P3 LEA.HI.X.SX32 R36, R3, R36, 0x1, P4 ;  /* 0x0000002403243211 */ /* 0x000fe200020f0eff */
[----:B-1----:R-:W-:-:S04]  /*21e0*/  @P3 IMAD.WIDE.U32 R28, R25, 0x3, R28 ;  /* 0x00000003191c3825 */ /* 0x002fc800078e001c */
[----:B------:R-:W-:-:S04]  /*21f0*/  @P3 IMAD R25, R36, 0x3, RZ ;  /* 0x0000000324193824 */ /* 0x000fc800078e02ff */
[----:B------:R-:W-:-:S05]  /*2200*/  @P3 IMAD.IADD R29, R29, 0x1, R25 ;  /* 0x000000011d1d3824 */ /* 0x000fca00078e0219 */
[----:B----4-:R-:W4:Y:S01]  /*2210*/  @P3 LDG.E.U8 R16, desc[UR18][R28.64+-0xc] ;  /* 0xfffff4121c103981 */ /* 0x010f22000c1e1100 */
[----:B------:R-:W-:-:S03]  /*2220*/  ISETP.LT.AND P5, PT, R13, UR17, !P0 ;  /* 0x000000110d007c0c */ /* 0x000fc6000c7a1270 */
[----:B-----5:R1:W-:Y:S02]  /*2230*/  STS.U8 [R7+0x110], R4 ;  /* 0x0001100407007388 */ /* 0x0203e40000000000 */
[----:B-1----:R-:W-:-:S04]  /*2240*/  LOP3.LUT R4, R13, R12, RZ, 0xfc, !PT ;  /* 0x0000000c0d047212 */ /* 0x002fc800078efcff */
[----:B------:R-:W-:-:S13]  /*2250*/  ISETP.GT.AND P5, PT, R4, -0x1, P5 ;  /* 0xffffffff0400780c */ /* 0x000fda0002fa4270 */
[----:B0-----:R-:W0:Y:S01]  /*2260*/  @P5 LDC.64 R20, c[0x0][0x388] ;  /* 0x0000e200ff145b82 */ /* 0x001e220000000a00 */
[----:B------:R-:W-:Y:S01]  /*2270*/  @!P6 STS.U8 [R7+0x111], RZ ;  /* 0x000111ff0700e388 */ /* 0x000fe20000000000 */
[----:B------:R-:W-:Y:S02]  /*2280*/  @P5 SHF.R.S32.HI R36, RZ, 0x1f, R34 ;  /* 0x0000001fff245819 */ /* 0x000fe40000011422 */
[----:B------:R-:W-:-:S04]  /*2290*/  @P5 IADD3 R25, P4, PT, R3, R34, RZ ;  /* 0x0000002203195210 */ /* 0x000fc80007f9e0ff */
[----:B------:R-:W-:Y:S02]  /*22a0*/  @P5 LEA.HI.X.SX32 R36, R3, R36, 0x1, P4 ;  /* 0x0000002403245211 */ /* 0x000fe400020f0eff */
[----:B------:R-:W-:Y:S01]  /*22b0*/  @!P3 PRMT R4, RZ, 0x7610, R4 ;  /* 0x00007610ff04b816 */ /* 0x000fe20000000004 */
[----:B------:R-:W-:Y:S05]  /*22c0*/  @!P6 STS.U8 [R7+0x112], RZ ;  /* 0x000112ff0700e388 */ /* 0x000fea0000000000 */
[----:B------:R-:W5:Y:S01]  /*22d0*/  @P3 LDG.E.U8 R4, desc[UR18][R28.64+-0xa] ;  /* 0xfffff6121c043981 */ /* 0x000f62000c1e1100 */
[----:B0-----:R-:W-:-:S04]  /*22e0*/  @P5 IMAD.WIDE.U32 R20, R25, 0x3, R20 ;  /* 0x0000000319145825 */ /* 0x001fc800078e0014 */
[----:B------:R-:W-:Y:S01]  /*22f0*/  @P5 IMAD R25, R36, 0x3, RZ ;  /* 0x0000000324195824 */ /* 0x000fe200078e02ff */
[----:B---3--:R0:W-:Y:S04]  /*2300*/  @P6 STS.U8 [R7+0x111], R22 ;  /* 0x0001111607006388 */ /* 0x0081e80000000000 */
[----:B0-----:R0:W3:Y:S01]  /*2310*/  @P3 LDG.E.U8 R22, desc[UR18][R28.64+-0xb] ;  /* 0xfffff5121c163981 */ /* 0x0010e2000c1e1100 */
[----:B------:R-:W-:-:S03]  /*2320*/  @P5 IMAD.IADD R21, R21, 0x1, R25 ;  /* 0x0000000115155824 */ /* 0x000fc600078e0219 */
[----:B--2---:R1:W-:Y:S04]  /*2330*/  STS.U8 [R7+0x113], R10 ;  /* 0x0001130a07007388 */ /* 0x0043e80000000000 */
[----:B-1----:R-:W2:Y:S04]  /*2340*/  @P5 LDG.E.U8 R10, desc[UR18][R20.64+-0xc] ;  /* 0xfffff412140a5981 */ /* 0x002ea8000c1e1100 */
[----:B------:R1:W-:Y:S04]  /*2350*/  @P6 STS.U8 [R7+0x112], R30 ;  /* 0x0001121e07006388 */ /* 0x0003e80000000000 */
[----:B-1----:R-:W2:Y:S04]  /*2360*/  @P5 LDG.E.U8 R30, desc[UR18][R20.64+-0xb] ;  /* 0xfffff512141e5981 */ /* 0x002ea8000c1e1100 */
[----:B------:R-:W-:Y:S04]  /*2370*/  @!P3 STS.U8 [R7+0x114], RZ ;  /* 0x000114ff0700b388 */ /* 0x000fe80000000000 */
        /* <DEDUP_REMOVED lines=9> */
[----:B------:R-:W-:Y:S04]  /*2410*/  @!P5 STS.U8 [R7+0x117], RZ ;  /* 0x000117ff0700d388 */ /* 0x000fe80000000000 */
[----:B------:R-:W-:Y:S04]  /*2420*/  @!P5 STS.U8 [R7+0x118], RZ ;  /* 0x000118ff0700d388 */ /* 0x000fe80000000000 */
[----:B-----5:R5:W-:Y:S02]  /*2430*/  STS.U8 [R7+0x116], R4 ;  /* 0x0001160407007388 */ /* 0x020be40000000000 */
[----:B-----5:R-:W-:-:S02]  /*2440*/  LOP3.LUT R4, R19, R12, RZ, 0xfc, !PT ;  /* 0x0000000c13047212 */ /* 0x020fc400078efcff */
[----:B---3--:R3:W-:Y:S01]  /*2450*/  @P3 STS.U8 [R7+0x115], R22 ;  /* 0x0001151607003388 */ /* 0x0087e20000000000 */
[----:B------:R-:W-:-:S04]  /*2460*/  @P4 IADD3 R25, P3, PT, R3, R26, RZ ;  /* 0x0000001a03194210 */ /* 0x000fc80007f7e0ff */
[----:B------:R-:W-:Y:S01]  /*2470*/  @P4 LEA.HI.X.SX32 R36, R3, R36, 0x1, P3 ;  /* 0x0000002403244211 */ /* 0x000fe200018f0eff */
[----:B0-----:R-:W-:-:S04]  /*2480*/  @P4 IMAD.WIDE.U32 R28, R25, 0x3, R28 ;  /* 0x00000003191c4825 */ /* 0x001fc800078e001c */
[----:B------:R-:W-:-:S04]  /*2490*/  @P4 IMAD R25, R36, 0x3, RZ ;  /* 0x0000000324194824 */ /* 0x000fc800078e02ff */
[----:B------:R-:W-:Y:S01]  /*24a0*/  @P4 IMAD.IADD R29, R29, 0x1, R25 ;  /* 0x000000011d1d4824 */ /* 0x000fe200078e0219 */
[----:B--2---:R0:W-:Y:S04]  /*24b0*/  @P5 STS.U8 [R7+0x117], R10 ;  /* 0x0001170a07005388 */ /* 0x0041e80000000000 */
[----:B---3--:R-:W2:Y:S04]  /*24c0*/  @P4 LDG.E.U8 R22, desc[UR18][R28.64+-0xc] ;  /* 0xfffff4121c164981 */ /* 0x008ea8000c1e1100 */
[----:B0-----:R-:W3:Y:S04]  /*24d0*/  @P4 LDG.E.U8 R10, desc[UR18][R28.64+-0xb] ;  /* 0xfffff5121c0a4981 */ /* 0x001ee8000c1e1100 */
[----:B------:R0:W-:Y:S01]  /*24e0*/  @P5 STS.U8 [R7+0x118], R30 ;  /* 0x0001181e07005388 */ /* 0x0001e20000000000 */
[----:B------:R-:W-:-:S04]  /*24f0*/  ISETP.LT.AND P5, PT, R19, UR17, !P0 ;  /* 0x0000001113007c0c */ /* 0x000fc8000c7a1270 */
        /* <DEDUP_REMOVED lines=38> */
[----:B------:R-:W-:-:S04]  /*2760*/  ISETP.LT.AND P4, PT, R8, UR17, !P0 ;  /* 0x0000001108007c0c */ /* 0x000fc8000c781270 */
        /* <DEDUP_REMOVED lines=17> */
[----:B------:R-:W-:Y:S04]  /*2880*/  @!P6 STS.U8 [R7+0x123], RZ ;  /* 0x000123ff0700e388 */ /* 0x000fe80000000000 */
        /* <DEDUP_REMOVED lines=25> */
[----:B------:R-:W-:Y:S01]  /*2a20*/  @!P6 STS.U8 [R7+0x124], RZ ;  /* 0x000124ff0700e388 */ /* 0x000fe20000000000 */
[----:B0-----:R-:W-:-:S04]  /*2a30*/  @P5 IMAD.WIDE.U32 R20, R25, 0x3, R20 ;  /* 0x0000000319145825 */ /* 0x001fc800078e0014 */
[----:B------:R-:W-:-:S04]  /*2a40*/  @P5 IMAD R25, R36, 0x3, RZ ;  /* 0x0000000324195824 */ /* 0x000fc800078e02ff */
[----:B------:R-:W-:Y:S01]  /*2a50*/  @P5 IMAD.IADD R21, R21, 0x1, R25 ;  /* 0x0000000115155824 */ /* 0x000fe200078e0219 */
[----:B------:R0:W-:Y:S01]  /*2a60*/  @P6 STS.U8 [R7+0x124], R30 ;  /* 0x0001241e07006388 */ /* 0x0001e20000000000 */
[----:B------:R-:W-:-:S03]  /*2a70*/  ISETP.LT.AND P3, PT, R15, UR17, !P0 ;  /* 0x000000110f007c0c */ /* 0x000fc6000c761270 */
[----:B------:R-:W-:Y:S04]  /*2a80*/  @!P4 STS.U8 [R7+0x168], RZ ;  /* 0x000168ff0700c388 */ /* 0x000fe80000000000 */
[----:B0-----:R-:W5:Y:S04]  /*2a90*/  @P5 LDG.E.U8 R30, desc[UR18][R20.64+-0x8] ;  /* 0xfffff812141e5981 */ /* 0x001f68000c1e1100 */
[----:B--2---:R0:W-:Y:S04]  /*2aa0*/  STS.U8 [R7+0x125], R22 ;  /* 0x0001251607007388 */ /* 0x0041e80000000000 */
[----:B---3--:R2:W-:Y:S04]  /*2ab0*/  @P4 STS.U8 [R7+0x168], R10 ;  /* 0x0001680a07004388 */ /* 0x0085e80000000000 */
[----:B0-----:R-:W3:Y:S01]  /*2ac0*/  @P5 LDG.E.U8 R22, desc[UR18][R20.64+-0x9] ;  /* 0xfffff71214165981 */ /* 0x001ee2000c1e1100 */
[----:B--2---:R-:W-:-:S04]  /*2ad0*/  LOP3.LUT R10, R15, R12, RZ, 0xfc, !PT ;  /* 0x0000000c0f0a7212 */ /* 0x004fc800078efcff */
[----:B------:R-:W-:Y:S02]  /*2ae0*/  ISETP.GT.AND P3, PT, R10, -0x1, P3 ;  /* 0xffffffff0a00780c */ /* 0x000fe40001f64270 */
[----:B------:R-:W-:-:S06]  /*2af0*/  @!P5 PRMT R10, RZ, 0x7610, R10 ;  /* 0x00007610ff0ad816 */ /* 0x000fcc000000000a */
[----:B------:R0:W2:Y:S05]  /*2b00*/  @P5 LDG.E.U8 R10, desc[UR18][R20.64+-0x7] ;  /* 0xfffff912140a5981 */ /* 0x0000aa000c1e1100 */
[----:B-1----:R-:W1:Y:S01]  /*2b10*/  @P3 LDC.64 R28, c[0x0][0x388] ;  /* 0x0000e200ff1c3b82 */ /* 0x002e620000000a00 */
[----:B------:R-:W-:Y:S01]  /*2b20*/  @!P4 STS.U8 [R7+0x169], RZ ;  /* 0x000169ff0700c388 */ /* 0x000fe20000000000 */
[----:B------:R-:W-:-:S03]  /*2b30*/  @P3 SHF.R.S32.HI R36, RZ, 0x1f, R32 ;  /* 0x0000001fff243819 */ /* 0x000fc60000011420 */
        /* <DEDUP_REMOVED lines=13> */
[----:B------:R-:W-:-:S03]  /*2c10*/  @P4 SHF.R.S32.HI R36, RZ, 0x1f, R34 ;  /* 0x0000001fff244819 */ /* 0x000fc60000011422 */
[----:B------:R-:W-:Y:S04]  /*2c20*/  @!P5 STS.U8 [R7+0x16c], RZ ;  /* 0x00016cff0700d388 */ /* 0x000fe80000000000 */
[----:B------:R-:W-:Y:S01]  /*2c30*/  @P5 STS.U8 [R7+0x16c], R30 ;  /* 0x00016c1e07005388 */ /* 0x000fe20000000000 */
[----:B------:R-:W-:-:S06]  /*2c40*/  @!P3 PRMT R4, RZ, 0x7610, R4 ;  /* 0x00007610ff04b816 */ /* 0x000fcc0000000004 */
[----:B------:R-:W5:Y:S04]  /*2c50*/  @P3 LDG.E.U8 R4, desc[UR18][R28.64+-0x7] ;  /* 0xfffff9121c043981 */ /* 0x000f68000c1e1100 */
[----:B---3--:R1:W-:Y:S01]  /*2c60*/  @P5 STS.U8 [R7+0x16b], R22 ;  /* 0x00016b1607005388 */ /* 0x0083e20000000000 */
[----:B------:R-:W-:-:S04]  /*2c70*/  @P4 IADD3 R25, P5, PT, R3, R34, RZ ;  /* 0x0000002203194210 */ /* 0x000fc80007fbe0ff */
[----:B------:R-:W-:Y:S01]  /*2c80*/  @P4 LEA.HI.X.SX32 R36, R3, R36, 0x1, P5 ;  /* 0x0000002403244211 */ /* 0x000fe200028f0eff */
[----:B-1----:R1:W3:Y:S01]  /*2c90*/  @P3 LDG.E.U8 R22, desc[UR18][R28.64+-0x8] ;  /* 0xfffff8121c163981 */ /* 0x0022e2000c1e1100 */
[----:B0-----:R-:W-:-:S04]  /*2ca0*/  @P4 IMAD.WIDE.U32 R20, R25, 0x3, R20 ;  /* 0x0000000319144825 */ /* 0x001fc800078e0014 */
[----:B------:R-:W-:-:S04]  /*2cb0*/  @P4 IMAD R25, R36, 0x3, RZ ;  /* 0x0000000324194824 */ /* 0x000fc800078e02ff */
[----:B------:R-:W-:Y:S01]  /*2cc0*/  @P4 IMAD.IADD R21, R21, 0x1, R25 ;  /* 0x0000000115154824 */ /* 0x000fe200078e0219 */
[----:B--2---:R0:W-:Y:S04]  /*2cd0*/  STS.U8 [R7+0x16d], R10 ;  /* 0x00016d0a07007388 */ /* 0x0041e80000000000 */
[----:B------:R-:W2:Y:S04]  /*2ce0*/  @P4 LDG.E.U8 R30, desc[UR18][R20.64+-0x8] ;  /* 0xfffff812141e4981 */ /* 0x000ea8000c1e1100 */
[----:B0-----:R-:W2:Y:S04]  /*2cf0*/  @P4 LDG.E.U8 R10, desc[UR18][R20.64+-0x9] ;  /* 0xfffff712140a4981 */ /* 0x001ea8000c1e1100 */
[----:B------:R-:W-:Y:S04]  /*2d00*/  @!P3 STS.U8 [R7+0x16e], RZ ;  /* 0x00016eff0700b388 */ /* 0x000fe80000000000 */
[----:B----4-:R0:W-:Y:S02]  /*2d10*/  @P3 STS.U8 [R7+0x16e], R16 ;  /* 0x00016e1007003388 */ /* 0x0101e40000000000 */
[----:B0-----:R-:W-:-:S06]  /*2d20*/  @!P4 PRMT R16, RZ, 0x7610, R16 ;  /* 0x00007610ff10c816 */ /* 0x001fcc0000000010 */
[----:B------:R0:W4:Y:S01]  /*2d30*/  @P4 LDG.E.U8 R16, desc[UR18][R20.64+-0x7] ;  /* 0xfffff91214104981 */ /* 0x000122000c1e1100 */
[C---:B------:R-:W-:Y:S02]  /*2d40*/  ISETP.LT.AND P5, PT, R9.reuse, UR17, !P0 ;  /* 0x0000001109007c0c */ /* 0x040fe4000c7a1270 */
[----:B------:R-:W-:-:S04]  /*2d50*/  LOP3.LUT R25, R9, R12, RZ, 0xfc, !PT ;  /* 0x0000000c09197212 */ /* 0x000fc800078efcff */
[----:B------:R-:W-:-:S13]  /*2d60*/  ISETP.GT.AND P5, PT, R25, -0x1, P5 ;  /* 0xffffffff1900780c */ /* 0x000fda0002fa4270 */
[----:B-1----:R-:W1:Y:S01]  /*2d70*/  @P5 LDC.64 R28, c[0x0][0x388] ;  /* 0x0000e200ff1c5b82 */ /* 0x002e620000000a00 */
[----:B------:R-:W-:Y:S01]  /*2d80*/  @!P3 STS.U8 [R7+0x16f], RZ ;  /* 0x00016fff0700b388 */ /* 0x000fe20000000000 */
[----:B------:R-:W-:-:S03]  /*2d90*/  @P5 SHF.R.S32.HI R36, RZ, 0x1f, R26 ;  /* 0x0000001fff245819 */ /* 0x000fc6000001141a */
[----:B------:R-:W-:Y:S04]  /*2da0*/  @!P4 STS.U8 [R7+0x171], RZ ;  /* 0x000171ff0700c388 */ /* 0x000fe80000000000 */
[----:B-----5:R5:W-:Y:S02]  /*2db0*/  STS.U8 [R7+0x170], R4 ;  /* 0x0001700407007388 */ /* 0x020be40000000000 */
[----:B-----5:R-:W-:Y:S02]  /*2dc0*/  LOP3.LUT R4, R19, R12, RZ, 0xfc, !PT ;  /* 0x0000000c13047212 */ /* 0x020fe400078efcff */
[----:B---3--:R3:W-:Y:S01]  /*2dd0*/  @P3 STS.U8 [R7+0x16f], R22 ;  /* 0x00016f1607003388 */ /* 0x0087e20000000000 */
[----:B------:R-:W-:-:S04]  /*2de0*/  @P5 IADD3 R25, P3, PT, R3, R26, RZ ;  /* 0x0000001a03195210 */ /* 0x000fc80007f7e0ff */
[----:B------:R-:W-:Y:S01]  /*2df0*/  @P5 LEA.HI.X.SX32 R36, R3, R36, 0x1, P3 ;  /* 0x0000002403245211 */ /* 0x000fe200018f0eff */
[----:B-1----:R-:W-:-:S04]  /*2e00*/  @P5 IMAD.WIDE.U32 R28, R25, 0x3, R28 ;  /* 0x00000003191c5825 */ /* 0x002fc800078e001c */
[----:B------:R-:W-:-:S04]  /*2e10*/  @P5 IMAD R25, R36, 0x3, RZ ;  /* 0x0000000324195824 */ /* 0x000fc800078e02ff */
[----:B------:R-:W-:-:S05]  /*2e20*/  @P5 IMAD.IADD R29, R29, 0x1, R25 ;  /* 0x000000011d1d5824 */ /* 0x000fca00078e0219 */
[----:B---3--:R-:W3:Y:S04]  /*2e30*/  @P5 LDG.E.U8 R22, desc[UR18][R28.64+-0x9] ;  /* 0xfffff7121c165981 */ /* 0x008ee8000c1e1100 */
[----:B--2---:R1:W-:Y:S01]  /*2e40*/  @P4 STS.U8 [R7+0x171], R10 ;  /* 0x0001710a07004388 */ /* 0x0043e20000000000 */
[----:B------:R-:W-:-:S03]  /*2e50*/  ISETP.LT.AND P3, PT, R19, UR17, !P0 ;  /* 0x0000001113007c0c */ /* 0x000fc6000c761270 */
[----:B-1----:R-:W2:Y:S01]  /*2e60*/  @P5 LDG.E.U8 R10, desc[UR18][R28.64+-0x8] ;  /* 0xfffff8121c0a5981 */ /* 0x002ea2000c1e1100 */
[----:B------:R-:W-:-:S13]  /*2e70*/  ISETP.GT.AND P3, PT, R4, -0x1, P3 ;  /* 0xffffffff0400780c */ /* 0x000fda0001f64270 */
[----:B0-----:R-:W0:Y:S01]  /*2e80*/  @P3 LDC.64 R20, c[0x0][0x388] ;  /* 0x0000e200ff143b82 */ /* 0x001e220000000a00 */
[----:B------:R-:W-:Y:S01]  /*2e90*/  @!P4 STS.U8 [R7+0x172], RZ ;  /* 0x000172ff0700c388 */ /* 0x000fe20000000000 */
[----:B------:R-:W-:Y:S02]  /*2ea0*/  @!P5 PRMT R4, RZ, 0x7610, R4 ;  /* 0x00007610ff04d816 */ /* 0x000fe40000000004 */
[----:B------:R-:W-:Y:S01]  /*2eb0*/  @P3 SHF.R.S32.HI R36, RZ, 0x1f, R24 ;  /* 0x0000001fff243819 */ /* 0x000fe20000011418 */
[----:B------:R1:W-:Y:S01]  /*2ec0*/  @P4 STS.U8 [R7+0x172], R30 ;  /* 0x0001721e07004388 */ /* 0x0003e20000000000 */
[----:B------:R-:W-:-:S03]  /*2ed0*/  @P3 IADD3 R25, P4, PT, R3, R24, RZ ;  /* 0x0000001803193210 */ /* 0x000fc60007f9e0ff */
[----:B------:R5:W2:Y:S01]  /*2ee0*/  @P5 LDG.E.U8 R4, desc[UR18][R28.64+-0x7] ;  /* 0xfffff9121c045981 */ /* 0x000aa2000c1e1100 */
[----:B------:R-:W-:Y:S01]  /*2ef0*/  @P3 LEA.HI.X.SX32 R36, R3, R36, 0x1, P4 ;  /* 0x0000002403243211 */ /* 0x000fe200020f0eff */
[----:B0-----:R-:W-:-:S04]  /*2f00*/  @P3 IMAD.WIDE.U32 R20, R25, 0x3, R20 ;  /* 0x0000000319143825 */ /* 0x001fc800078e0014 */
[----:B------:R-:W-:-:S04]  /*2f10*/  @P3 IMAD R25, R36, 0x3, RZ ;  /* 0x0000000324193824 */ /* 0x000fc800078e02ff */
[----:B------:R-:W-:-:S05]  /*2f20*/  @P3 IMAD.IADD R21, R21, 0x1, R25 ;  /* 0x0000000115153824 */ /* 0x000fca00078e0219 */
[----:B-1----:R-:W2:Y:S04]  /*2f30*/  @P3 LDG.E.U8 R30, desc[UR18][R20.64+-0x9] ;  /* 0xfffff712141e3981 */ /* 0x002ea8000c1e1100 */
[----:B----4-:R0:W-:Y:S02]  /*2f40*/  STS.U8 [R7+0x173], R16 ;  /* 0x0001731007007388 */ /* 0x0101e40000000000 */
[----:B0-----:R-:W-:-:S04]  /*2f50*/  LOP3.LUT R16, R11, R12, RZ, 0xfc, !PT ;  /* 0x0000000c0b107212 */ /* 0x001fc800078efcff */
[----:B------:R-:W-:Y:S02]  /*2f60*/  ISETP.GT.AND P4, PT, R16, -0x1, !P2 ;  /* 0xffffffff1000780c */ /* 0x000fe40005784270 */
[----:B------:R-:W4:Y:S02]  /*2f70*/  @P3 LDG.E.U8 R16, desc[UR18][R20.64+-0x8] ;  /* 0xfffff81214103981 */ /* 0x000f24000c1e1100 */
[----:B------:R-:W-:Y:S02]  /*2f80*/  ISETP.LT.AND P4, PT, R12, UR16, P4 ;  /* 0x000000100c007c0c */ /* 0x000fe4000a781270 */
[----:B------:R-:W-:-:S06]  /*2f90*/  @!P3 PRMT R12, RZ, 0x7610, R12 ;  /* 0x00007610ff0cb816 */ /* 0x000fcc000000000c */
[----:B------:R0:W4:Y:S05]  /*2fa0*/  @P3 LDG.E.U8 R12, desc[UR18][R20.64+-0x7] ;  /* 0xfffff912140c3981 */ /* 0x00012a000c1e1100 */
[----:B-----5:R-:W1:Y:S01]  /*2fb0*/  @P4 LDC.64 R28, c[0x0][0x388] ;  /* 0x0000e200ff1c4b82 */ /* 0x020e620000000a00 */
[----:B------:R-:W-:Y:S01]  /*2fc0*/  @!P5 STS.U8 [R7+0x174], RZ ;  /* 0x000174ff0700d388 */ /* 0x000fe20000000000 */
[----:B------:R-:W-:-:S03]  /*2fd0*/  ISETP.GT.AND P0, PT, R3, 0x2, !P0 ;  /* 0x000000020300780c */ /* 0x000fc60004704270 */
[----:B------:R-:W-:Y:S10]  /*2fe0*/  @!P5 STS.U8 [R7+0x175], RZ ;  /* 0x000175ff0700d388 */ /* 0x000ff40000000000 */
[----:B0-----:R-:W0:Y:S01]  /*2ff0*/  @P0 LDC.64 R20, c[0x0][0x388] ;  /* 0x0000e200ff140b82 */ /* 0x001e220000000a00 */
[----:B------:R-:W-:Y:S01]  /*3000*/  @P0 IADD3 R27, P6, PT, R3, R6, RZ ;  /* 0x00000006031b0210 */ /* 0x000fe20007fde0ff */
[----:B------:R-:W-:Y:S04]  /*3010*/  @!P3 STS.U8 [R7+0x178], RZ ;  /* 0x000178ff0700b388 */ /* 0x000fe80000000000 */
[----:B---3--:R3:W-:Y:S02]  /*3020*/  @P5 STS.U8 [R7+0x174], R22 ;  /* 0x0001741607005388 */ /* 0x0087e40000000000 */
[----:B---3--:R-:W-:-:S02]  /*3030*/  @P4 SHF.R.S32.HI R22, RZ, 0x1f, R18 ;  /* 0x0000001fff164819 */ /* 0x008fc40000011412 */
[----:B--2---:R2:W-:Y:S01]  /*3040*/  @P5 STS.U8 [R7+0x175], R10 ;  /* 0x0001750a07005388 */ /* 0x0045e20000000000 */
[----:B------:R-:W-:-:S04]  /*3050*/  @P4 IADD3 R25, P5, PT, R3, R18, RZ ;  /* 0x0000001203194210 */ /* 0x000fc80007fbe0ff */
[----:B------:R-:W-:Y:S01]  /*3060*/  @P4 LEA.HI.X.SX32 R22, R3, R22, 0x1, P5 ;  /* 0x0000001603164211 */ /* 0x000fe200028f0eff */
[----:B-1----:R-:W-:-:S04]  /*3070*/  @P4 IMAD.WIDE.U32 R28, R25, 0x3, R28 ;  /* 0x00000003191c4825 */ /* 0x002fc800078e001c */
[----:B------:R-:W-:-:S04]  /*3080*/  @P4 IMAD R25, R22, 0x3, RZ ;  /* 0x0000000316194824 */ /* 0x000fc800078e02ff */
[----:B------:R-:W-:-:S05]  /*3090*/  @P4 IMAD.IADD R29, R29, 0x1, R25 ;  /* 0x000000011d1d4824 */ /* 0x000fca00078e0219 */
[----:B------:R-:W3:Y:S04]  /*30a0*/  @P4 LDG.E.U8 R22, desc[UR18][R28.64+-0x9] ;  /* 0xfffff7121c164981 */ /* 0x000ee8000c1e1100 */
[----:B--2---:R-:W2:Y:S01]  /*30b0*/  @P4 LDG.E.U8 R10, desc[UR18][R28.64+-0x8] ;  /* 0xfffff8121c0a4981 */ /* 0x004ea2000c1e1100 */
[----:B0-----:R-:W-:Y:S01]  /*30c0*/  @P0 IMAD.WIDE.U32 R20, R27, 0x3, R20 ;  /* 0x000000031b140825 */ /* 0x001fe200078e0014 */
[----:B------:R-:W-:Y:S02]  /*30d0*/  @P0 LEA.HI.X.SX32 R27, R6, RZ, 0x1, P6 ;  /* 0x000000ff061b0211 */ /* 0x000fe400030f0eff */
[----:B------:R0:W-:Y:S03]  /*30e0*/  STS.U8 [R7+0x176], R4 ;  /* 0x0001760407007388 */ /* 0x0001e60000000000 */
[----:B------:R-:W-:-:S04]  /*30f0*/  @P0 IMAD R27, R27, 0x3, RZ ;  /* 0x000000031b1b0824 */ /* 0x000fc800078e02ff */
[----:B------:R-:W-:Y:S01]  /*3100*/  @P0 IMAD.IADD R21, R21, 0x1, R27 ;  /* 0x0000000115150824 */ /* 0x000fe200078e021b */
[----:B0-----:R-:W-:-:S04]  /*3110*/  @!P4 PRMT R4, RZ, 0x7610, R4 ;  /* 0x00007610ff04c816 */ /* 0x001fc80000000004 */
[----:B------:R-:W5:Y:S04]  /*3120*/  @P0 LDG.E.U8 R36, desc[UR18][R20.64+-0x9] ;  /* 0xfffff71214240981 */ /* 0x000f68000c1e1100 */
[----:B------:R-:W5:Y:S04]  /*3130*/  @P4 LDG.E.U8 R4, desc[UR18][R28.64+-0x7] ;  /* 0xfffff9121c044981 */ /* 0x000f68000c1e1100 */
[----:B----4-:R0:W-:Y:S04]  /*3140*/  @P3 STS.U8 [R7+0x178], R16 ;  /* 0x0001781007003388 */ /* 0x0101e80000000000 */
[----:B0-----:R-:W4:Y:S04]  /*3150*/  @P0 LDG.E.U8 R16, desc[UR18][R20.64+-0x8] ;  /* 0xfffff81214100981 */ /* 0x001f28000c1e1100 */
[----:B------:R0:W-:Y:S02]  /*3160*/  STS.U8 [R7+0x179], R12 ;  /* 0x0001790c07007388 */ /* 0x0001e40000000000 */
[----:B0-----:R-:W-:-:S06]  /*3170*/  @!P0 PRMT R12, RZ, 0x7610, R12 ;  /* 0x00007610ff0c8816 */ /* 0x001fcc000000000c */
[----:B------:R0:W4:Y:S01]  /*3180*/  @P0 LDG.E.U8 R12, desc[UR18][R20.64+-0x7] ;  /* 0xfffff912140c0981 */ /* 0x000122000c1e1100 */
[----:B------:R-:W-:-:S03]  /*3190*/  VIADD R25, R3, 0xfffffffe ;  /* 0xfffffffe03197836 */ /* 0x000fc60000000000 */
[----:B------:R-:W-:Y:S04]  /*31a0*/  @!P3 STS.U8 [R7+0x177], RZ ;  /* 0x000177ff0700b388 */ /* 0x000fe80000000000 */
[----:B------:R1:W-:Y:S01]  /*31b0*/  @P3 STS.U8 [R7+0x177], R30 ;  /* 0x0001771e07003388 */ /* 0x0003e20000000000 */
[----:B------:R-:W-:Y:S02]  /*31c0*/  ISETP.GE.AND P3, PT, R25, UR16, PT ;  /* 0x0000001019007c0c */ /* 0x000fe4000bf66270 */
[C---:B------:R-:W-:Y:S02]  /*31d0*/  LOP3.LUT R25, R8.reuse, R25, RZ, 0xfc, !PT ;  /* 0x0000001908197212 */ /* 0x040fe400078efcff */
[----:B------:R-:W-:-:S04]  /*31e0*/  ISETP.LT.AND P5, PT, R8, UR17, !P3 ;  /* 0x0000001108007c0c */ /* 0x000fc8000dfa1270 */
[----:B------:R-:W-:-:S13]  /*31f0*/  ISETP.GT.AND P5, PT, R25, -0x1, P5 ;  /* 0xffffffff1900780c */ /* 0x000fda0002fa4270 */
[----:B-1----:R-:W1:Y:S01]  /*3200*/  @P5 LDC.64 R30, c[0x0][0x388] ;  /* 0x0000e200ff1e5b82 */ /* 0x002e620000000a00 */
[----:B------:R-:W-:Y:S01]  /*3210*/  @!P4 STS.U8 [R7+0x17a], RZ ;  /* 0x00017aff0700c388 */ /* 0x000fe20000000000 */
[----:B------:R-:W-:-:S03]  /*3220*/  @P5 SHF.R.S32.HI R25, RZ, 0x1f, R3 ;  /* 0x0000001fff195819 */ /* 0x000fc60000011403 */
[----:B------:R-:W-:Y:S04]  /*3230*/  @!P4 STS.U8 [R7+0x17b], RZ ;  /* 0x00017bff0700c388 */ /* 0x000fe80000000000 */
[----:B------:R-:W-:Y:S04]  /*3240*/  @!P0 STS.U8 [R7+0x17d], RZ ;  /* 0x00017dff07008388 */ /* 0x000fe80000000000 */
[----:B------:R-:W-:Y:S04]  /*3250*/  @!P0 STS.U8 [R7+0x17e], RZ ;  /* 0x00017eff07008388 */ /* 0x000fe80000000000 */
[----:B---3--:R-:W-:Y:S04]  /*3260*/  @P4 STS.U8 [R7+0x17a], R22 ;  /* 0x00017a1607004388 */ /* 0x008fe80000000000 */
[----:B--2---:R2:W-:Y:S01]  /*3270*/  @P4 STS.U8 [R7+0x17b], R10 ;  /* 0x00017b0a07004388 */ /* 0x0045e20000000000 */
[----:B------:R-:W-:-:S04]  /*3280*/  @P5 IADD3 R27, P4, PT, R3, R14, RZ ;  /* 0x0000000e031b5210 */ /* 0x000fc80007f9e0ff */
[----:B------:R-:W-:Y:S01]  /*3290*/  @P5 LEA.HI.X.SX32 R25, R14, R25, 0x1, P4 ;  /* 0x000000190e195211 */ /* 0x000fe200020f0eff */
[----:B--2---:R-:W-:Y:S01]  /*32a0*/  VIADD R10, R3, 0xfffffffe ;  /* 0xfffffffe030a7836 */ /* 0x004fe20000000000 */
[----:B------:R-:W-:-:S04]  /*32b0*/  ISETP.LT.AND P4, PT, R17, UR17, !P3 ;  /* 0x0000001111007c0c */ /* 0x000fc8000df81270 */
[----:B0-----:R-:W-:Y:S01]  /*32c0*/  LOP3.LUT R20, R17, R10, RZ, 0xfc, !PT ;  /* 0x0000000a11147212 */ /* 0x001fe200078efcff */
[----:B-1----:R-:W-:-:S03]  /*32d0*/  @P5 IMAD.WIDE.U32 R30, R27, 0x3, R30 ;  /* 0x000000031b1e5825 */ /* 0x002fc600078e001e */
[----:B------:R-:W-:Y:S01]  /*32e0*/  ISETP.GT.AND P4, PT, R20, -0x1, P4 ;  /* 0xffffffff1400780c */ /* 0x000fe20002784270 */
[----:B------:R-:W-:-:S04]  /*32f0*/  @P5 IMAD R25, R25, 0x3, RZ ;  /* 0x0000000319195824 */ /* 0x000fc800078e02ff */
[----:B------:R-:W-:-:S05]  /*3300*/  @P5 IMAD.IADD R31, R31, 0x1, R25 ;  /* 0x000000011f1f5824 */ /* 0x000fca00078e0219 */
[----:B------:R-:W2:Y:S03]  /*3310*/  @P5 LDG.E.U8 R22, desc[UR18][R30.64+-0x6] ;  /* 0xfffffa121e165981 */ /* 0x000ea6000c1e1100 */
[----:B------:R-:W0:Y:S01]  /*3320*/  @P4 LDC.64 R20, c[0x0][0x388] ;  /* 0x0000e200ff144b82 */ /* 0x000e220000000a00 */
[----:B-----5:R1:W-:Y:S04]  /*3330*/  STS.U8 [R7+0x17c], R4 ;  /* 0x00017c0407007388 */ /* 0x0203e80000000000 */
[----:B------:R3:W-:Y:S04]  /*3340*/  @P0 STS.U8 [R7+0x17d], R36 ;  /* 0x00017d2407000388 */ /* 0x0007e80000000000 */
[----:B------:R-:W5:Y:S01]  /*3350*/  @P5 LDG.E.U8 R28, desc[UR18][R30.64+-0x5] ;  /* 0xfffffb121e1c5981 */ /* 0x000f62000c1e1100 */
[----:B-1----:R-:W-:Y:S01]  /*3360*/  @!P5 PRMT R4, RZ, 0x7610, R4 ;  /* 0x00007610ff04d816 */ /* 0x002fe20000000004 */
[----:B---3--:R-:W-:-:S05]  /*3370*/  VIADD R36, R14, UR16 ;  /* 0x000000100e247c36 */ /* 0x008fca0008000000 */
[----:B------:R1:W3:Y:S02]  /*3380*/  @P5 LDG.E.U8 R4, desc[UR18][R30.64+-0x4] ;  /* 0xfffffc121e045981 */ /* 0x0002e4000c1e1100 */
[----:B-1----:R-:W-:Y:S02]  /*3390*/  @P4 SHF.R.S32.HI R30, RZ, 0x1f, R36 ;  /* 0x0000001fff1e4819 */ /* 0x002fe40000011424 */
[----:B----4-:R-:W-:Y:S01]  /*33a0*/  @P0 STS.U8 [R7+0x17e], R16 ;  /* 0x00017e1007000388 */ /* 0x010fe20000000000 */
[----:B------:R-:W-:-:S04]  /*33b0*/  @P4 IADD3 R25, P0, PT, R3, R36, RZ ;  /* 0x0000002403194210 */ /* 0x000fc80007f1e0ff */
[----:B------:R-:W-:Y:S01]  /*33c0*/  @P4 LEA.HI.X.SX32 R30, R3, R30, 0x1, P0 ;  /* 0x0000001e031e4211 */ /* 0x000fe200000f0eff */
[----:B0-----:R-:W-:-:S04]  /*33d0*/  @P4 IMAD.WIDE.U32 R20, R25, 0x3, R20 ;  /* 0x0000000319144825 */ /* 0x001fc800078e0014 */
[----:B------:R-:W-:-:S04]  /*33e0*/  @P4 IMAD R25, R30, 0x3, RZ ;  /* 0x000000031e194824 */ /* 0x000fc800078e02ff */
[----:B------:R-:W-:Y:S01]  /*33f0*/  @P4 IMAD.IADD R21, R21, 0x1, R25 ;  /* 0x0000000115154824 */ /* 0x000fe200078e0219 */
[----:B------:R0:W-:Y:S04]  /*3400*/  STS.U8 [R7+0x17f], R12 ;  /* 0x00017f0c07007388 */ /* 0x0001e80000000000 */
[----:B0-----:R-:W4:Y:S01]  /*3410*/  @P4 LDG.E.U8 R12, desc[UR18][R20.64+-0x6] ;  /* 0xfffffa12140c4981 */ /* 0x001f22000c1e1100 */
[C---:B------:R-:W-:Y:S02]  /*3420*/  ISETP.LT.AND P0, PT, R19.reuse, UR17, !P3 ;  /* 0x0000001113007c0c */ /* 0x040fe4000df01270 */
[----:B------:R-:W-:-:S04]  /*3430*/  LOP3.LUT R19, R19, R10, RZ, 0xfc, !PT ;  /* 0x0000000a13137212 */ /* 0x000fc800078efcff */
[----:B------:R-:W-:Y:S01]  /*3440*/  ISETP.GT.AND P0, PT, R19, -0x1, P0 ;  /* 0xffffffff1300780c */ /* 0x000fe20000704270 */
[----:B------:R-:W-:Y:S01]  /*3450*/  @!P5 STS.U8 [R7+0x1c2], RZ ;  /* 0x0001c2ff0700d388 */ /* 0x000fe20000000000 */
[----:B------:R-:W-:-:S06]  /*3460*/  @!P4 PRMT R16, RZ, 0x7610, R16 ;  /* 0x00007610ff10c816 */ /* 0x000fcc0000000010 */
[----:B------:R-:W3:Y:S05]  /*3470*/  @P4 LDG.E.U8 R16, desc[UR18][R20.64+-0x4] ;  /* 0xfffffc1214104981 */ /* 0x000eea000c1e1100 */
[----:B------:R-:W0:Y:S01]  /*3480*/  @P0 LDC.64 R30, c[0x0][0x388] ;  /* 0x0000e200ff1e0b82 */ /* 0x000e220000000a00 */
[----:B------:R-:W-:Y:S01]  /*3490*/  @!P5 STS.U8 [R7+0x1c3], RZ ;  /* 0x0001c3ff0700d388 */ /* 0x000fe20000000000 */
[----:B------:R-:W-:-:S03]  /*34a0*/  LOP3.LUT R19, R15, R10, RZ, 0xfc, !PT ;  /* 0x0000000a0f137212 */ /* 0x000fc600078efcff */
[----:B------:R-:W-:Y:S04]  /*34b0*/  @!P4 STS.U8 [R7+0x1c5], RZ ;  /* 0x0001c5ff0700c388 */ /* 0x000fe80000000000 */
[----:B--2---:R1:W-:Y:S04]  /*34c0*/  @P5 STS.U8 [R7+0x1c2], R22 ;  /* 0x0001c21607005388 */ /* 0x0043e80000000000 */
[----:B-1----:R1:W2:Y:S04]  /*34d0*/  @P4 LDG.E.U8 R22, desc[UR18][R20.64+-0x5] ;  /* 0xfffffb1214164981 */ /* 0x0022a8000c1e1100 */
[----:B-----5:R-:W-:Y:S01]  /*34e0*/  @P5 STS.U8 [R7+0x1c3], R28 ;  /* 0x0001c31c07005388 */ /* 0x020fe20000000000 */
[----:B------:R-:W-:-:S04]  /*34f0*/  ISETP.LT.AND P5, PT, R15, UR17, !P3 ;  /* 0x000000110f007c0c */ /* 0x000fc8000dfa1270 */
[----:B------:R-:W-:Y:S02]  /*3500*/  ISETP.GT.AND P5, PT, R19, -0x1, P5 ;  /* 0xffffffff1300780c */ /* 0x000fe40002fa4270 */
[----:B-1----:R-:W-:Y:S02]  /*3510*/  @P0 SHF.R.S32.HI R20, RZ, 0x1f, R24 ;  /* 0x0000001fff140819 */ /* 0x002fe40000011418 */
[----:B------:R-:W-:-:S04]  /*3520*/  @P0 IADD3 R19, P6, PT, R3, R24, RZ ;  /* 0x0000001803130210 */ /* 0x000fc80007fde0ff */
[----:B------:R-:W-:Y:S01]  /*3530*/  @P0 LEA.HI.X.SX32 R20, R3, R20, 0x1, P6 ;  /* 0x0000001403140211 */ /* 0x000fe200030f0eff */
[----:B0-----:R-:W-:-:S04]  /*3540*/  @P0 IMAD.WIDE.U32 R30, R19, 0x3, R30 ;  /* 0x00000003131e0825 */ /* 0x001fc800078e001e */
[----:B------:R-:W-:Y:S02]  /*3550*/  @P0 IMAD R19, R20, 0x3, RZ ;  /* 0x0000000314130824 */ /* 0x000fe400078e02ff */
[----:B------:R-:W0:Y:S02]  /*3560*/  @P5 LDC.64 R20, c[0x0][0x388] ;  /* 0x0000e200ff145b82 */ /* 0x000e240000000a00 */
[----:B------:R-:W-:-:S05]  /*3570*/  @P0 IMAD.IADD R31, R31, 0x1, R19 ;  /* 0x000000011f1f0824 */ /* 0x000fca00078e0213 */
[----:B------:R-:W5:Y:S04]  /*3580*/  @P0 LDG.E.U8 R36, desc[UR18][R30.64+-0x5] ;  /* 0xfffffb121e240981 */ /* 0x000f68000c1e1100 */
[----:B----4-:R1:W-:Y:S04]  /*3590*/  @P4 STS.U8 [R7+0x1c5], R12 ;  /* 0x0001c50c07004388 */ /* 0x0103e80000000000 */
[----:B-1----:R-:W4:Y:S01]  /*35a0*/  @P0 LDG.E.U8 R12, desc[UR18][R30.64+-0x6] ;  /* 0xfffffa121e0c0981 */ /* 0x002f22000c1e1100 */
[----:B------:R-:W-:-:S03]  /*35b0*/  @P5 SHF.R.S32.HI R28, RZ, 0x1f, R32 ;  /* 0x0000001fff1c5819 */ /* 0x000fc60000011420 */
[----:B------:R-:W-:Y:S04]  /*35c0*/  @!P4 STS.U8 [R7+0x1c6], RZ ;  /* 0x0001c6ff0700c388 */ /* 0x000fe80000000000 */
[----:B---3--:R1:W-:Y:S02]  /*35d0*/  STS.U8 [R7+0x1c7], R16 ;  /* 0x0001c71007007388 */ /* 0x0083e40000000000 */
[----:B-1----:R-:W-:Y:S02]  /*35e0*/  LOP3.LUT R16, R13, R10, RZ, 0xfc, !PT ;  /* 0x0000000a0d107212 */ /* 0x002fe400078efcff */
[----:B------:R1:W-:Y:S04]  /*35f0*/  STS.U8 [R7+0x1c4], R4 ;  /* 0x0001c40407007388 */ /* 0x0003e80000000000 */
[----:B------:R-:W-:Y:S01]  /*3600*/  @!P0 STS.U8 [R7+0x1d1], RZ ;  /* 0x0001d1ff07008388 */ /* 0x000fe20000000000 */
[----:B-1----:R-:W-:-:S03]  /*3610*/  @!P0 PRMT R4, RZ, 0x7610, R4 ;  /* 0x00007610ff048816 */ /* 0x002fc60000000004 */
[----:B------:R-:W-:Y:S04]  /*3620*/  @!P0 STS.U8 [R7+0x1d2], RZ ;  /* 0x0001d2ff07008388 */ /* 0x000fe80000000000 */
[----:B------:R1:W3:Y:S04]  /*3630*/  @P0 LDG.E.U8 R4, desc[UR18][R30.64+-0x4] ;  /* 0xfffffc121e040981 */ /* 0x0002e8000c1e1100 */
[----:B--2---:R2:W-:Y:S01]  /*3640*/  @P4 STS.U8 [R7+0x1c6], R22 ;  /* 0x0001c61607004388 */ /* 0x0045e20000000000 */
[----:B------:R-:W-:-:S04]  /*3650*/  @P5 IADD3 R29, P4, PT, R3, R32, RZ ;  /* 0x00000020031d5210 */ /* 0x000fc80007f9e0ff */
[----:B------:R-:W-:Y:S02]  /*3660*/  @P5 LEA.HI.X.SX32 R19, R3, R28, 0x1, P4 ;  /* 0x0000001c03135211 */ /* 0x000fe400020f0eff */
[----:B------:R-:W-:-:S04]  /*3670*/  ISETP.LT.AND P4, PT, R13, UR17, !P3 ;  /* 0x000000110d007c0c */ /* 0x000fc8000df81270 */
[----:B------:R-:W-:Y:S01]  /*3680*/  ISETP.GT.AND P4, PT, R16, -0x1, P4 ;  /* 0xffffffff1000780c */ /* 0x000fe20002784270 */
[----:B0-----:R-:W-:-:S04]  /*3690*/  @P5 IMAD.WIDE.U32 R28, R29, 0x3, R20 ;  /* 0x000000031d1c5825 */ /* 0x001fc800078e0014 */
[----:B------:R-:W-:-:S04]  /*36a0*/  @P5 IMAD R19, R19, 0x3, RZ ;  /* 0x0000000313135824 */ /* 0x000fc800078e02ff */
[----:B------:R-:W-:-:S04]  /*36b0*/  @P5 IMAD.IADD R29, R29, 0x1, R19 ;  /* 0x000000011d1d5824 */ /* 0x000fc800078e0213 */
[----:B------:R-:W0:Y:S01]  /*36c0*/  @P4 LDC.64 R20, c[0x0][0x388] ;  /* 0x0000e200ff144b82 */ /* 0x000e220000000a00 */
[----:B------:R-:W3:Y:S01]  /*36d0*/  @P5 LDG.E.U8 R19, desc[UR18][R28.64+-0x6] ;  /* 0xfffffa121c135981 */ /* 0x000ee2000c1e1100 */
[----:B-1----:R-:W-:-:S03]  /*36e0*/  @P4 SHF.R.S32.HI R30, RZ, 0x1f, R34 ;  /* 0x0000001fff1e4819 */ /* 0x002fc60000011422 */
[----:B--2---:R-:W2:Y:S04]  /*36f0*/  @P5 LDG.E.U8 R22, desc[UR18][R28.64+-0x5] ;  /* 0xfffffb121c165981 */ /* 0x004ea8000c1e1100 */
[----:B-----5:R-:W-:Y:S04]  /*3700*/  @P0 STS.U8 [R7+0x1d2], R36 ;  /* 0x0001d22407000388 */ /* 0x020fe80000000000 */
[----:B----4-:R1:W-:Y:S01]  /*3710*/  @P0 STS.U8 [R7+0x1d1], R12 ;  /* 0x0001d10c07000388 */ /* 0x0103e20000000000 */
[----:B------:R-:W-:-:S04]  /*3720*/  @P4 IADD3 R31, P0, PT, R3, R34, RZ ;  /* 0x00000022031f4210 */ /* 0x000fc80007f1e0ff */
[----:B-1----:R-:W-:Y:S01]  /*3730*/  @P4 LEA.HI.X.SX32 R12, R3, R30, 0x1, P0 ;  /* 0x0000001e030c4211 */ /* 0x002fe200000f0eff */
[----:B0-----:R-:W-:-:S04]  /*3740*/  @P4 IMAD.WIDE.U32 R30, R31, 0x3, R20 ;  /* 0x000000031f1e4825 */ /* 0x001fc800078e0014 */
[----:B------:R-:W-:-:S04]  /*3750*/  @P4 IMAD R21, R12, 0x3, RZ ;  /* 0x000000030c154824 */ /* 0x000fc800078e02ff */
[----:B------:R-:W-:-:S05]  /*3760*/  @P4 IMAD.IADD R31, R31, 0x1, R21 ;  /* 0x000000011f1f4824 */ /* 0x000fca00078e0215 */
[----:B------:R-:W4:Y:S04]  /*3770*/  @P4 LDG.E.U8 R12, desc[UR18][R30.64+-0x6] ;  /* 0xfffffa121e0c4981 */ /* 0x000f28000c1e1100 */
[----:B------:R-:W5:Y:S01]  /*3780*/  @P4 LDG.E.U8 R20, desc[UR18][R30.64+-0x5] ;  /* 0xfffffb121e144981 */ /* 0x000f62000c1e1100 */
[----:B------:R-:W-:-:S03]  /*3790*/  ISETP.LT.AND P0, PT, R9, UR17, !P3 ;  /* 0x0000001109007c0c */ /* 0x000fc6000df01270 */
[----:B------:R-:W-:Y:S01]  /*37a0*/  @!P5 STS.U8 [R7+0x1c8], RZ ;  /* 0x0001c8ff0700d388 */ /* 0x000fe20000000000 */
[----:B------:R-:W-:-:S06]  /*37b0*/  @!P5 PRMT R16, RZ, 0x7610, R16 ;  /* 0x00007610ff10d816 */ /* 0x000fcc0000000010 */
[----:B------:R0:W5:Y:S01]  /*37c0*/  @P5 LDG.E.U8 R16, desc[UR18][R28.64+-0x4] ;  /* 0xfffffc121c105981 */ /* 0x000162000c1e1100 */
[----:B------:R-:W-:-:S03]  /*37d0*/  @!P4 PRMT R21, RZ, 0x7610, R21 ;  /* 0x00007610ff15c816 */ /* 0x000fc60000000015 */
[----:B------:R-:W-:Y:S04]  /*37e0*/  @!P5 STS.U8 [R7+0x1c9], RZ ;  /* 0x0001c9ff0700d388 */ /* 0x000fe80000000000 */
[----:B------:R-:W-:Y:S04]  /*37f0*/  @!P4 STS.U8 [R7+0x1cb], RZ ;  /* 0x0001cbff0700c388 */ /* 0x000fe80000000000 */
[----:B------:R-:W-:Y:S04]  /*3800*/  @!P4 STS.U8 [R7+0x1cc], RZ ;  /* 0x0001ccff0700c388 */ /* 0x000fe80000000000 */
[----:B------:R1:W5:Y:S04]  /*3810*/  @P4 LDG.E.U8 R21, desc[UR18][R30.64+-0x4] ;  /* 0xfffffc121e154981 */ /* 0x000368000c1e1100 */
[----:B---3--:R3:W-:Y:S02]  /*3820*/  @P5 STS.U8 [R7+0x1c8], R19 ;  /* 0x0001c81307005388 */ /* 0x0087e40000000000 */
[----:B---3--:R-:W-:-:S04]  /*3830*/  LOP3.LUT R19, R9, R10, RZ, 0xfc, !PT ;  /* 0x0000000a09137212 */ /* 0x008fc800078efcff */
[----:B------:R-:W-:-:S13]  /*3840*/  ISETP.GT.AND P0, PT, R19, -0x1, P0 ;  /* 0xffffffff1300780c */ /* 0x000fda0000704270 */
[----:B0-----:R-:W1:Y:S01]  /*3850*/  @P0 LDC.64 R28, c[0x0][0x388] ;  /* 0x0000e200ff1c0b82 */ /* 0x001e620000000a00 */
[----:B--2---:R0:W-:Y:S02]  /*3860*/  @P5 STS.U8 [R7+0x1c9], R22 ;  /* 0x0001c91607005388 */ /* 0x0041e40000000000 */
[----:B0-----:R-:W-:Y:S02]  /*3870*/  @P0 SHF.R.S32.HI R22, RZ, 0x1f, R26 ;  /* 0x0000001fff160819 */ /* 0x001fe4000001141a */
[----:B----4-:R0:W-:Y:S04]  /*3880*/  @P4 STS.U8 [R7+0x1cb], R12 ;  /* 0x0001cb0c07004388 */ /* 0x0101e80000000000 */
[----:B-----5:R2:W-:Y:S01]  /*3890*/  @P4 STS.U8 [R7+0x1cc], R20 ;  /* 0x0001cc1407004388 */ /* 0x0205e20000000000 */
[----:B------:R-:W-:-:S04]  /*38a0*/  @P0 IADD3 R19, P4, PT, R3, R26, RZ ;  /* 0x0000001a03130210 */ /* 0x000fc80007f9e0ff */
[----:B------:R-:W-:Y:S01]  /*38b0*/  @P0 LEA.HI.X.SX32 R22, R3, R22, 0x1, P4 ;  /* 0x0000001603160211 */ /* 0x000fe200020f0eff */
[----:B-1----:R-:W-:-:S04]  /*38c0*/  @P0 IMAD.WIDE.U32 R30, R19, 0x3, R28 ;  /* 0x00000003131e0825 */ /* 0x002fc800078e001c */
[----:B------:R-:W-:-:S04]  /*38d0*/  @P0 IMAD R19, R22, 0x3, RZ ;  /* 0x0000000316130824 */ /* 0x000fc800078e02ff */
[----:B------:R-:W-:-:S05]  /*38e0*/  @P0 IMAD.IADD R31, R31, 0x1, R19 ;  /* 0x000000011f1f0824 */ /* 0x000fca00078e0213 */
[----:B------:R-:W3:Y:S04]  /*38f0*/  @P0 LDG.E.U8 R22, desc[UR18][R30.64+-0x6] ;  /* 0xfffffa121e160981 */ /* 0x000ee8000c1e1100 */
[----:B0-----:R-:W4:Y:S01]  /*3900*/  @P0 LDG.E.U8 R12, desc[UR18][R30.64+-0x5] ;  /* 0xfffffb121e0c0981 */ /* 0x001f22000c1e1100 */
[----:B--2---:R-:W-:-:S04]  /*3910*/  LOP3.LUT R20, R11, R10, RZ, 0xfc, !PT ;  /* 0x0000000a0b147212 */ /* 0x004fc800078efcff */
[----:B------:R-:W-:-:S04]  /*3920*/  ISETP.GT.AND P4, PT, R20, -0x1, !P2 ;  /* 0xffffffff1400780c */ /* 0x000fc80005784270 */
[----:B------:R-:W-:Y:S02]  /*3930*/  ISETP.LT.AND P4, PT, R10, UR16, P4 ;  /* 0x000000100a007c0c */ /* 0x000fe4000a781270 */
[----:B------:R-:W-:Y:S01]  /*3940*/  @!P0 PRMT R19, RZ, 0x7610, R19 ;  /* 0x00007610ff138816 */ /* 0x000fe20000000013 */
[----:B------:R-:W-:Y:S04]  /*3950*/  @!P0 STS.U8 [R7+0x1ce], RZ ;  /* 0x0001ceff07008388 */ /* 0x000fe80000000000 */
[----:B------:R-:W-:Y:S04]  /*3960*/  @!P0 STS.U8 [R7+0x1cf], RZ ;  /* 0x0001cfff07008388 */ /* 0x000fe80000000000 */
[----:B------:R0:W2:Y:S02]  /*3970*/  @P0 LDG.E.U8 R19, desc[UR18][R30.64+-0x4] ;  /* 0xfffffc121e130981 */ /* 0x0000a4000c1e1100 */
[----:B------:R-:W1:Y:S01]  /*3980*/  @P4 LDC.64 R28, c[0x0][0x388] ;  /* 0x0000e200ff1c4b82 */ /* 0x000e620000000a00 */
[----:B------:R-:W-:-:S02]  /*3990*/  @P4 SHF.R.S32.HI R10, RZ, 0x1f, R18 ;  /* 0x0000001fff0a4819 */ /* 0x000fc40000011412 */
[----:B------:R-:W-:-:S13]  /*39a0*/  ISETP.GT.AND P3, PT, R3, 0x1, !P3 ;  /* 0x000000010300780c */ /* 0x000fda0005f64270 */
[----:B------:R-:W5:Y:S01]  /*39b0*/  @P3 LDC.64 R36, c[0x0][0x388] ;  /* 0x0000e200ff243b82 */ /* 0x000f620000000a00 */
[----:B---3--:R3:W-:Y:S04]  /*39c0*/  @P0 STS.U8 [R7+0x1ce], R22 ;  /* 0x0001ce1607000388 */ /* 0x0087e80000000000 */
[----:B----4-:R4:W-:Y:S01]  /*39d0*/  @P0 STS.U8 [R7+0x1cf], R12 ;  /* 0x0001cf0c07000388 */ /* 0x0109e20000000000 */
[----:B------:R-:W-:-:S04]  /*39e0*/  @P4 IADD3 R25, P0, PT, R3, R18, RZ ;  /* 0x0000001203194210 */ /* 0x000fc80007f1e0ff */
[----:B------:R-:W-:Y:S01]  /*39f0*/  @P4 LEA.HI.X.SX32 R10, R3, R10, 0x1, P0 ;  /* 0x0000000a030a4211 */ /* 0x000fe200000f0eff */
[----:B-1----:R-:W-:-:S04]  /*3a00*/  @P4 IMAD.WIDE.U32 R28, R25, 0x3, R28 ;  /* 0x00000003191c4825 */ /* 0x002fc800078e001c */
[----:B------:R-:W-:-:S04]  /*3a10*/  @P4 IMAD R25, R10, 0x3, RZ ;  /* 0x000000030a194824 */ /* 0x000fc800078e02ff */
[----:B------:R-:W-:-:S05]  /*3a20*/  @P4 IMAD.IADD R29, R29, 0x1, R25 ;  /* 0x000000011d1d4824 */ /* 0x000fca00078e0219 */
[----:B---3--:R-:W3:Y:S01]  /*3a30*/  @P4 LDG.E.U8 R22, desc[UR18][R28.64+-0x6] ;  /* 0xfffffa121c164981 */ /* 0x008ee2000c1e1100 */
[----:B------:R-:W-:-:S03]  /*3a40*/  @P3 IADD3 R25, P0, PT, R3, R6, RZ ;  /* 0x0000000603193210 */ /* 0x000fc60007f1e0ff */
[----:B------:R-:W2:Y:S01]  /*3a50*/  @P4 LDG.E.U8 R10, desc[UR18][R28.64+-0x5] ;  /* 0xfffffb121c0a4981 */ /* 0x000ea2000c1e1100 */
[----:B----4-:R-:W-:Y:S01]  /*3a60*/  @P3 LEA.HI.X.SX32 R12, R6, RZ, 0x1, P0 ;  /* 0x000000ff060c3211 */ /* 0x010fe200000f0eff */
[----:B-----5:R-:W-:-:S04]  /*3a70*/  @P3 IMAD.WIDE.U32 R36, R25, 0x3, R36 ;  /* 0x0000000319243825 */ /* 0x020fc800078e0024 */
[----:B------:R-:W-:-:S04]  /*3a80*/  @P3 IMAD R25, R12, 0x3, RZ ;  /* 0x000000030c193824 */ /* 0x000fc800078e02ff */
[----:B------:R-:W-:-:S05]  /*3a90*/  @P3 IMAD.IADD R37, R37, 0x1, R25 ;  /* 0x0000000125253824 */ /* 0x000fca00078e0219 */
[----:B------:R-:W4:Y:S04]  /*3aa0*/  @P3 LDG.E.U8 R12, desc[UR18][R36.64+-0x6] ;  /* 0xfffffa12240c3981 */ /* 0x000f28000c1e1100 */
[----:B------:R-:W5:Y:S04]  /*3ab0*/  @P3 LDG.E.U8 R25, desc[UR18][R36.64+-0x5] ;  /* 0xfffffb1224193981 */ /* 0x000f68000c1e1100 */
[----:B------:R-:W-:Y:S01]  /*3ac0*/  @!P4 STS.U8 [R7+0x1d4], RZ ;  /* 0x0001d4ff0700c388 */ /* 0x000fe20000000000 */
[----:B------:R-:W-:Y:S02]  /*3ad0*/  P2R R23, PR, RZ, 0x2 ;  /* 0x00000002ff177803 */ /* 0x000fe40000000000 */
[----:B------:R-:W-:Y:S01]  /*3ae0*/  ISETP.GE.AND P1, PT, R17, UR17, PT ;  /* 0x0000001111007c0c */ /* 0x000fe2000bf26270 */
[----:B------:R-:W-:Y:S01]  /*3af0*/  @!P4 STS.U8 [R7+0x1d5], RZ ;  /* 0x0001d5ff0700c388 */ /* 0x000fe20000000000 */
[----:B------:R-:W-:-:S03]  /*3b00*/  @!P4 PRMT R20, RZ, 0x7610, R20 ;  /* 0x00007610ff14c816 */ /* 0x000fc60000000014 */
[----:B------:R-:W-:Y:S04]  /*3b10*/  @!P3 STS.U8 [R7+0x1d7], RZ ;  /* 0x0001d7ff0700b388 */ /* 0x000fe80000000000 */
[----:B------:R-:W-:Y:S04]  /*3b20*/  @!P3 STS.U8 [R7+0x1d8], RZ ;  /* 0x0001d8ff0700b388 */ /* 0x000fe80000000000 */
[----:B------:R1:W5:Y:S04]  /*3b30*/  @P4 LDG.E.U8 R20, desc[UR18][R28.64+-0x4] ;  /* 0xfffffc121c144981 */ /* 0x000368000c1e1100 */
[----:B---3--:R3:W-:Y:S02]  /*3b40*/  @P4 STS.U8 [R7+0x1d4], R22 ;  /* 0x0001d41607004388 */ /* 0x0087e40000000000 */
[----:B---3--:R-:W-:-:S05]  /*3b50*/  VIADD R22, R3, 0xffffffff ;  /* 0xffffffff03167836 */ /* 0x008fca0000000000 */
[----:B------:R-:W-:-:S04]  /*3b60*/  LOP3.LUT R27, R17, R22, RZ, 0xfc, !PT ;  /* 0x00000016111b7212 */ /* 0x000fc800078efcff */
[----:B------:R-:W-:-:S04]  /*3b70*/  ISETP.GT.AND P0, PT, R27, -0x1, !P1 ;  /* 0xffffffff1b00780c */ /* 0x000fc80004f04270 */
[----:B------:R-:W-:Y:S01]  /*3b80*/  ISETP.LE.AND P0, PT, R3, UR16, P0 ;  /* 0x0000001003007c0c */ /* 0x000fe20008703270 */
[----:B--2---:R2:W-:-:S12]  /*3b90*/  @P4 STS.U8 [R7+0x1d5], R10 ;  /* 0x0001d50a07004388 */ /* 0x0045d80000000000 */
[----:B0-----:R-:W0:Y:S01]  /*3ba0*/  @P0 LDC.64 R30, c[0x0][0x388] ;  /* 0x0000e200ff1e0b82 */ /* 0x001e220000000a00 */
[----:B--2---:R-:W-:Y:S01]  /*3bb0*/  @!P3 PRMT R10, RZ, 0x7610, R10 ;  /* 0x00007610ff0ab816 */ /* 0x004fe2000000000a */
[----:B----4-:R2:W-:Y:S04]  /*3bc0*/  @P3 STS.U8 [R7+0x1d7], R12 ;  /* 0x0001d70c07003388 */ /* 0x0105e80000000000 */
[----:B-----5:R3:W-:Y:S04]  /*3bd0*/  @P3 STS.U8 [R7+0x1d8], R25 ;  /* 0x0001d81907003388 */ /* 0x0207e80000000000 */
[----:B------:R0:W4:Y:S01]  /*3be0*/  @P3 LDG.E.U8 R10, desc[UR18][R36.64+-0x4] ;  /* 0xfffffc12240a3981 */ /* 0x000122000c1e1100 */
[----:B--2---:R-:W-:-:S05]  /*3bf0*/  VIADD R12, R14, UR16 ;  /* 0x000000100e0c7c36 */ /* 0x004fca0008000000 */
[----:B-1----:R-:W-:Y:S02]  /*3c00*/  @P0 SHF.R.S32.HI R28, RZ, 0x1f, R12 ;  /* 0x0000001fff1c0819 */ /* 0x002fe4000001140c */
[----:B---3--:R-:W-:-:S04]  /*3c10*/  @P0 IADD3 R25, P3, PT, R3, R12, RZ ;  /* 0x0000000c03190210 */ /* 0x008fc80007f7e0ff */
[----:B------:R-:W-:Y:S01]  /*3c20*/  @P0 LEA.HI.X.SX32 R28, R3, R28, 0x1, P3 ;  /* 0x0000001c031c0211 */ /* 0x000fe200018f0eff */
[----:B0-----:R-:W-:-:S04]  /*3c30*/  @P0 IMAD.WIDE.U32 R36, R25, 0x3, R30 ;  /* 0x0000000319240825 */ /* 0x001fc800078e001e */
[----:B------:R-:W-:-:S04]  /*3c40*/  @P0 IMAD R25, R28, 0x3, RZ ;  /* 0x000000031c190824 */ /* 0x000fc800078e02ff */
[----:B------:R-:W-:-:S05]  /*3c50*/  @P0 IMAD.IADD R37, R37, 0x1, R25 ;  /* 0x0000000125250824 */ /* 0x000fca00078e0219 */
[----:B------:R-:W2:Y:S04]  /*3c60*/  @P0 LDG.E.U8 R30, desc[UR18][R36.64+-0x3] ;  /* 0xfffffd12241e0981 */ /* 0x000ea8000c1e1100 */
[----:B------:R-:W3:Y:S01]  /*3c70*/  @P0 LDG.E.U8 R31, desc[UR18][R36.64+-0x2] ;  /* 0xfffffe12241f0981 */ /* 0x000ee2000c1e1100 */
[----:B------:R-:W-:Y:S02]  /*3c80*/  @!P0 PRMT R12, RZ, 0x7610, R12 ;  /* 0x00007610ff0c8816 */ /* 0x000fe4000000000c */
[C---:B------:R-:W-:Y:S02]  /*3c90*/  ISETP.GE.AND P1, PT, R15.reuse, UR17, PT ;  /* 0x000000110f007c0c */ /* 0x040fe4000bf26270 */
[----:B------:R-:W-:Y:S01]  /*3ca0*/  LOP3.LUT R25, R15, R22, RZ, 0xfc, !PT ;  /* 0x000000160f197212 */ /* 0x000fe200078efcff */
[----:B------:R-:W-:Y:S04]  /*3cb0*/  @!P0 STS.U8 [R7+0x21f], RZ ;  /* 0x00021fff07008388 */ /* 0x000fe80000000000 */
[----:B------:R-:W-:Y:S04]  /*3cc0*/  @!P0 STS.U8 [R7+0x220], RZ ;  /* 0x000220ff07008388 */ /* 0x000fe80000000000 */
[----:B------:R0:W5:Y:S04]  /*3cd0*/  @P0 LDG.E.U8 R12, desc[UR18][R36.64+-0x1] ;  /* 0xffffff12240c0981 */ /* 0x000168000c1e1100 */
[----:B--2---:R1:W-:Y:S04]  /*3ce0*/  @P0 STS.U8 [R7+0x21f], R30 ;  /* 0x00021f1e07000388 */ /* 0x0043e80000000000 */
[----:B---3--:R2:W-:Y:S01]  /*3cf0*/  @P0 STS.U8 [R7+0x220], R31 ;  /* 0x0002201f07000388 */ /* 0x0085e20000000000 */
[----:B------:R-:W-:-:S04]  /*3d00*/  ISETP.GT.AND P0, PT, R25, -0x1, !P1 ;  /* 0xffffffff1900780c */ /* 0x000fc80004f04270 */
[----:B------:R-:W-:-:S13]  /*3d10*/  ISETP.LE.AND P0, PT, R3, UR16, P0 ;  /* 0x0000001003007c0c */ /* 0x000fda0008703270 */
[----:B------:R-:W0:Y:S01]  /*3d20*/  @P0 LDC.64 R28, c[0x0][0x388] ;  /* 0x0000e200ff1c0b82 */ /* 0x000e220000000a00 */
[----:B-1----:R-:W-:Y:S02]  /*3d30*/  @P0 SHF.R.S32.HI R30, RZ, 0x1f, R32 ;  /* 0x0000001fff1e0819 */ /* 0x002fe40000011420 */
[----:B------:R-:W-:-:S04]  /*3d40*/  @P0 IADD3 R25, P3, PT, R3, R32, RZ ;  /* 0x0000002003190210 */ /* 0x000fc80007f7e0ff */
[----:B------:R-:W-:-:S05]  /*3d50*/  @P0 LEA.HI.X.SX32 R27, R3, R30, 0x1, P3 ;  /* 0x0000001e031b0211 */ /* 0x000fca00018f0eff */
[----:B------:R-:W-:Y:S02]  /*3d60*/  @P0 IMAD R27, R27, 0x3, RZ ;  /* 0x000000031b1b0824 */ /* 0x000fe400078e02ff */
[----:B0-----:R-:W-:-:S04]  /*3d70*/  @P0 IMAD.WIDE.U32 R36, R25, 0x3, R28 ;  /* 0x0000000319240825 */ /* 0x001fc800078e001c */
[----:B------:R-:W-:-:S05]  /*3d80*/  @P0 IMAD.IADD R37, R37, 0x1, R27 ;  /* 0x0000000125250824 */ /* 0x000fca00078e021b */
[----:B------:R-:W3:Y:S04]  /*3d90*/  @P0 LDG.E.U8 R32, desc[UR18][R36.64+-0x3] ;  /* 0xfffffd1224200981 */ /* 0x000ee8000c1e1100 */
[----:B------:R-:W4:Y:S01]  /*3da0*/  @P0 LDG.E.U8 R29, desc[UR18][R36.64+-0x2] ;  /* 0xfffffe12241d0981 */ /* 0x000f22000c1e1100 */
[----:B------:R-:W-:Y:S02]  /*3db0*/  @!P0 PRMT R28, RZ, 0x7610, R28 ;  /* 0x00007610ff1c8816 */ /* 0x000fe4000000001c */
[C---:B------:R-:W-:Y:S02]  /*3dc0*/  ISETP.GE.AND P4, PT, R13.reuse, UR17, PT ;  /* 0x000000110d007c0c */ /* 0x040fe4000bf86270 */
[----:B------:R-:W-:Y:S01]  /*3dd0*/  LOP3.LUT R25, R13, R22, RZ, 0xfc, !PT ;  /* 0x000000160d197212 */ /* 0x000fe200078efcff */
[----:B------:R-:W-:Y:S04]  /*3de0*/  @!P0 STS.U8 [R7+0x222], RZ ;  /* 0x000222ff07008388 */ /* 0x000fe80000000000 */
[----:B------:R-:W-:Y:S04]  /*3df0*/  @!P0 STS.U8 [R7+0x223], RZ ;  /* 0x000223ff07008388 */ /* 0x000fe80000000000 */
[----:B------:R-:W5:Y:S04]  /*3e00*/  @P0 LDG.E.U8 R28, desc[UR18][R36.64+-0x1] ;  /* 0xffffff12241c0981 */ /* 0x000f68000c1e1100 */
[----:B---3--:R0:W-:Y:S04]  /*3e10*/  @P0 STS.U8 [R7+0x222], R32 ;  /* 0x0002222007000388 */ /* 0x0081e80000000000 */
[----:B----4-:R-:W-:Y:S01]  /*3e20*/  @P0 STS.U8 [R7+0x223], R29 ;  /* 0x0002231d07000388 */ /* 0x010fe20000000000 */
[----:B------:R-:W-:-:S04]  /*3e30*/  ISETP.GT.AND P0, PT, R25, -0x1, !P4 ;  /* 0xffffffff1900780c */ /* 0x000fc80006704270 */
[----:B------:R-:W-:-:S13]  /*3e40*/  ISETP.LE.AND P0, PT, R3, UR16, P0 ;  /* 0x0000001003007c0c */ /* 0x000fda0008703270 */
[----:B--2---:R-:W1:Y:S01]  /*3e50*/  @P0 LDC.64 R30, c[0x0][0x388] ;  /* 0x0000e200ff1e0b82 */ /* 0x004e620000000a00 */
[----:B0-----:R-:W-:Y:S02]  /*3e60*/  @P0 SHF.R.S32.HI R32, RZ, 0x1f, R34 ;  /* 0x0000001fff200819 */ /* 0x001fe40000011422 */
[----:B------:R-:W-:-:S04]  /*3e70*/  @P0 IADD3 R25, P3, PT, R3, R34, RZ ;  /* 0x0000002203190210 */ /* 0x000fc80007f7e0ff */
[----:B------:R-:W-:-:S05]  /*3e80*/  @P0 LEA.HI.X.SX32 R27, R3, R32, 0x1, P3 ;  /* 0x00000020031b0211 */ /* 0x000fca00018f0eff */
[----:B------:R-:W-:Y:S02]  /*3e90*/  @P0 IMAD R27, R27, 0x3, RZ ;  /* 0x000000031b1b0824 */ /* 0x000fe400078e02ff */
[----:B-1----:R-:W-:-:S04]  /*3ea0*/  @P0 IMAD.WIDE.U32 R34, R25, 0x3, R30 ;  /* 0x0000000319220825 */ /* 0x002fc800078e001e */
[----:B------:R-:W-:-:S05]  /*3eb0*/  @P0 IMAD.IADD R35, R35, 0x1, R27 ;  /* 0x0000000123230824 */ /* 0x000fca00078e021b */
[----:B------:R-:W2:Y:S04]  /*3ec0*/  @P0 LDG.E.U8 R32, desc[UR18][R34.64+-0x3] ;  /* 0xfffffd1222200981 */ /* 0x000ea8000c1e1100 */
[----:B------:R-:W3:Y:S01]  /*3ed0*/  @P0 LDG.E.U8 R36, desc[UR18][R34.64+-0x2] ;  /* 0xfffffe1222240981 */ /* 0x000ee2000c1e1100 */
[----:B------:R-:W-:-:S03]  /*3ee0*/  @!P0 PRMT R30, RZ, 0x7610, R30 ;  /* 0x00007610ff1e8816 */ /* 0x000fc6000000001e */
[----:B------:R-:W-:Y:S01]  /*3ef0*/  @!P0 STS.U8 [R7+0x225], RZ ;  /* 0x000225ff07008388 */ /* 0x000fe20000000000 */
[----:B------:R-:W-:-:S03]  /*3f00*/  LOP3.LUT R25, R9, R22, RZ, 0xfc, !PT ;  /* 0x0000001609197212 */ /* 0x000fc600078efcff */
[----:B------:R-:W-:Y:S04]  /*3f10*/  @!P0 STS.U8 [R7+0x226], RZ ;  /* 0x000226ff07008388 */ /* 0x000fe80000000000 */
[----:B------:R-:W4:Y:S04]  /*3f20*/  @P0 LDG.E.U8 R30, desc[UR18][R34.64+-0x1] ;  /* 0xffffff12221e0981 */ /* 0x000f28000c1e1100 */
[----:B--2---:R0:W-:Y:S04]  /*3f30*/  @P0 STS.U8 [R7+0x225], R32 ;  /* 0x0002252007000388 */ /* 0x0041e80000000000 */
[----:B---3--:R1:W-:Y:S01]  /*3f40*/  @P0 STS.U8 [R7+0x226], R36 ;  /* 0x0002262407000388 */ /* 0x0083e20000000000 */
[----:B------:R-:W-:-:S04]  /*3f50*/  ISETP.GE.AND P0, PT, R9, UR17, PT ;  /* 0x0000001109007c0c */ /* 0x000fc8000bf06270 */
[----:B------:R-:W-:-:S04]  /*3f60*/  ISETP.GT.AND P3, PT, R25, -0x1, !P0 ;  /* 0xffffffff1900780c */ /* 0x000fc80004764270 */
[----:B------:R-:W-:-:S13]  /*3f70*/  ISETP.LE.AND P3, PT, R3, UR16, P3 ;  /* 0x0000001003007c0c */ /* 0x000fda0009f63270 */
[----:B0-----:R-:W0:Y:S01]  /*3f80*/  @P3 LDC.64 R32, c[0x0][0x388] ;  /* 0x0000e200ff203b82 */ /* 0x001e220000000a00 */
[----:B------:R-:W-:Y:S02]  /*3f90*/  @P3 SHF.R.S32.HI R25, RZ, 0x1f, R26 ;  /* 0x0000001fff193819 */ /* 0x000fe4000001141a */
[----:B------:R-:W-:-:S04]  /*3fa0*/  @P3 IADD3 R26, P5, PT, R3, R26, RZ ;  /* 0x0000001a031a3210 */ /* 0x000fc80007fbe0ff */
[----:B------:R-:W-:-:S05]  /*3fb0*/  @P3 LEA.HI.X.SX32 R25, R3, R25, 0x1, P5 ;  /* 0x0000001903193211 */ /* 0x000fca00028f0eff */
[----:B------:R-:W-:Y:S02]  /*3fc0*/  @P3 IMAD R25, R25, 0x3, RZ ;  /* 0x0000000319193824 */ /* 0x000fe400078e02ff */
[----:B0-----:R-:W-:-:S04]  /*3fd0*/  @P3 IMAD.WIDE.U32 R32, R26, 0x3, R32 ;  /* 0x000000031a203825 */ /* 0x001fc800078e0020 */
[----:B------:R-:W-:-:S05]  /*3fe0*/  @P3 IMAD.IADD R33, R33, 0x1, R25 ;  /* 0x0000000121213824 */ /* 0x000fca00078e0219 */
[----:B------:R-:W2:Y:S04]  /*3ff0*/  @P3 LDG.E.U8 R34, desc[UR18][R32.64+-0x3] ;  /* 0xfffffd1220223981 */ /* 0x000ea8000c1e1100 */
[----:B-1----:R-:W3:Y:S01]  /*4000*/  @P3 LDG.E.U8 R36, desc[UR18][R32.64+-0x2] ;  /* 0xfffffe1220243981 */ /* 0x002ee2000c1e1100 */
[----:B------:R-:W-:Y:S01]  /*4010*/  @!P3 PRMT R26, RZ, 0x7610, R26 ;  /* 0x00007610ff1ab816 */ /* 0x000fe2000000001a */
[----:B------:R-:W-:Y:S02]  /*4020*/  VIADD R25, R2, 0xfffffffe ;  /* 0xfffffffe02197836 */ /* 0x000fe40000000000 */
[----:B------:R-:W-:Y:S04]  /*4030*/  @!P3 STS.U8 [R7+0x228], RZ ;  /* 0x000228ff0700b388 */ /* 0x000fe80000000000 */
[----:B------:R-:W-:Y:S01]  /*4040*/  @!P3 STS.U8 [R7+0x229], RZ ;  /* 0x000229ff0700b388 */ /* 0x000fe20000000000 */
[----:B------:R-:W-:-:S03]  /*4050*/  LOP3.LUT R27, R25, R22, RZ, 0xfc, !PT ;  /* 0x00000016191b7212 */ /* 0x000fc600078efcff */
[----:B------:R0:W4:Y:S01]  /*4060*/  @P3 LDG.E.U8 R26, desc[UR18][R32.64+-0x1] ;  /* 0xffffff12201a3981 */ /* 0x000122000c1e1100 */
[----:B------:R-:W-:-:S04]  /*4070*/  LOP3.LUT R22, R11, R22, RZ, 0xfc, !PT ;  /* 0x000000160b167212 */ /* 0x000fc800078efcff */
[----:B------:R-:W-:Y:S01]  /*4080*/  ISETP.GT.AND P1, PT, R22, -0x1, !P2 ;  /* 0xffffffff1600780c */ /* 0x000fe20005724270 */
[----:B--2---:R-:W-:Y:S04]  /*4090*/  @P3 STS.U8 [R7+0x228], R34 ;  /* 0x0002282207003388 */ /* 0x004fe80000000000 */
[----:B---3--:R1:W-:Y:S01]  /*40a0*/  @P3 STS.U8 [R7+0x229], R36 ;  /* 0x0002292407003388 */ /* 0x0083e20000000000 */
[----:B------:R-:W-:-:S04]  /*40b0*/  ISETP.GE.AND P3, PT, R25, UR17, PT ;  /* 0x0000001119007c0c */ /* 0x000fc8000bf66270 */
[----:B------:R-:W-:-:S04]  /*40c0*/  ISETP.GT.AND P5, PT, R27, -0x1, !P3 ;  /* 0xffffffff1b00780c */ /* 0x000fc80005fa4270 */
[----:B------:R-:W-:-:S13]  /*40d0*/  ISETP.LE.AND P5, PT, R3, UR16, P5 ;  /* 0x0000001003007c0c */ /* 0x000fda000afa3270 */
[----:B0-----:R-:W1:Y:S01]  /*40e0*/  @P5 LDC.64 R32, c[0x0][0x388] ;  /* 0x0000e200ff205b82 */ /* 0x001e620000000a00 */
[----:B------:R-:W-:Y:S02]  /*40f0*/  @P5 SHF.R.S32.HI R22, RZ, 0x1f, R24 ;  /* 0x0000001fff165819 */ /* 0x000fe40000011418 */
        /* <DEDUP_REMOVED lines=8> */
[----:B------:R-:W-:Y:S04]  /*4180*/  @!P5 STS.U8 [R7+0x22b], RZ ;  /* 0x00022bff0700d388 */ /* 0x000fe80000000000 */
[----:B------:R-:W-:Y:S04]  /*4190*/  @!P5 STS.U8 [R7+0x22c], RZ ;  /* 0x00022cff0700d388 */ /* 0x000fe80000000000 */
[----:B------:R-:W4:Y:S04]  /*41a0*/  @P5 LDG.E.U8 R22, desc[UR18][R36.64+-0x1] ;  /* 0xffffff1224165981 */ /* 0x000f28000c1e1100 */
[----:B--2---:R0:W-:Y:S04]  /*41b0*/  @P5 STS.U8 [R7+0x22b], R34 ;  /* 0x00022b2207005388 */ /* 0x0041e80000000000 */
[----:B---3--:R1:W-:Y:S01]  /*41c0*/  @P5 STS.U8 [R7+0x22c], R27 ;  /* 0x00022c1b07005388 */ /* 0x0083e20000000000 */
[----:B------:R-:W-:-:S13]  /*41d0*/  ISETP.LE.AND P5, PT, R3, UR16, P1 ;  /* 0x0000001003007c0c */ /* 0x000fda0008fa3270 */
[----:B------:R-:W-:Y:S02]  /*41e0*/  @P5 SHF.R.S32.HI R32, RZ, 0x1f, R18 ;  /* 0x0000001fff205819 */ /* 0x000fe40000011412 */
[----:B------:R-:W-:-:S04]  /*41f0*/  @P5 IADD3 R24, P6, PT, R3, R18, RZ ;  /* 0x0000001203185210 */ /* 0x000fc80007fde0ff */
[----:B------:R-:W-:Y:S02]  /*4200*/  @P5 LEA.HI.X.SX32 R18, R3, R32, 0x1, P6 ;  /* 0x0000002003125211 */ /* 0x000fe400030f0eff */
[----:B------:R-:W0:Y:S03]  /*4210*/  @P5 LDC.64 R32, c[0x0][0x388] ;  /* 0x0000e200ff205b82 */ /* 0x000e260000000a00 */
[----:B------:R-:W-:Y:S02]  /*4220*/  @P5 IMAD R29, R18, 0x3, RZ ;  /* 0x00000003121d5824 */ /* 0x000fe400078e02ff */
[----:B0-----:R-:W-:-:S04]  /*4230*/  @P5 IMAD.WIDE.U32 R34, R24, 0x3, R32 ;  /* 0x0000000318225825 */ /* 0x001fc800078e0020 */
[----:B------:R-:W-:-:S05]  /*4240*/  @P5 IMAD.IADD R35, R35, 0x1, R29 ;  /* 0x0000000123235824 */ /* 0x000fca00078e021d */
[----:B-1----:R-:W2:Y:S04]  /*4250*/  @P5 LDG.E.U8 R27, desc[UR18][R34.64+-0x3] ;  /* 0xfffffd12221b5981 */ /* 0x002ea8000c1e1100 */
[----:B------:R-:W3:Y:S01]  /*4260*/  @P5 LDG.E.U8 R36, desc[UR18][R34.64+-0x2] ;  /* 0xfffffe1222245981 */ /* 0x000ee2000c1e1100 */
[----:B------:R-:W-:-:S03]  /*4270*/  @!P5 PRMT R18, RZ, 0x7610, R18 ;  /* 0x00007610ff12d816 */ /* 0x000fc60000000012 */
[----:B------:R-:W-:Y:S04]  /*4280*/  @!P5 STS.U8 [R7+0x22e], RZ ;  /* 0x00022eff0700d388 */ /* 0x000fe80000000000 */
[----:B------:R-:W-:Y:S04]  /*4290*/  @!P5 STS.U8 [R7+0x22f], RZ ;  /* 0x00022fff0700d388 */ /* 0x000fe80000000000 */
[----:B------:R0:W4:Y:S04]  /*42a0*/  @P5 LDG.E.U8 R18, desc[UR18][R34.64+-0x1] ;  /* 0xffffff1222125981 */ /* 0x000128000c1e1100 */
[----:B--2---:R1:W-:Y:S04]  /*42b0*/  @P5 STS.U8 [R7+0x22e], R27 ;  /* 0x00022e1b07005388 */ /* 0x0043e80000000000 */
[----:B---3--:R-:W-:Y:S01]  /*42c0*/  @P5 STS.U8 [R7+0x22f], R36 ;  /* 0x00022f2407005388 */ /* 0x008fe20000000000 */
[----:B------:R-:W-:-:S04]  /*42d0*/  ISETP.GT.AND P5, PT, R3, UR16, PT ;  /* 0x0000001003007c0c */ /* 0x000fc8000bfa4270 */
[----:B------:R-:W-:-:S13]  /*42e0*/  ISETP.GT.AND P5, PT, R3, RZ, !P5 ;  /* 0x000000ff0300720c */ /* 0x000fda0006fa4270 */
[----:B------:R-:W2:Y:S01]  /*42f0*/  @P5 LDC.64 R32, c[0x0][0x388] ;  /* 0x0000e200ff205b82 */ /* 0x000ea20000000a00 */
[----:B------:R-:W-:-:S04]  /*4300*/  @P5 IADD3 R24, P6, PT, R3, R6, RZ ;  /* 0x0000000603185210 */ /* 0x000fc80007fde0ff */
[----:B------:R-:W-:-:S05]  /*4310*/  @P5 LEA.HI.X.SX32 R6, R6, RZ, 0x1, P6 ;  /* 0x000000ff06065211 */ /* 0x000fca00030f0eff */
[----:B-1----:R-:W-:Y:S02]  /*4320*/  @P5 IMAD R27, R6, 0x3, RZ ;  /* 0x00000003061b5824 */ /* 0x002fe400078e02ff */
[----:B--2---:R-:W-:-:S04]  /*4330*/  @P5 IMAD.WIDE.U32 R32, R24, 0x3, R32 ;  /* 0x0000000318205825 */ /* 0x004fc800078e0020 */
[----:B------:R-:W-:-:S05]  /*4340*/  @P5 IMAD.IADD R33, R33, 0x1, R27 ;  /* 0x0000000121215824 */ /* 0x000fca00078e021b */
[----:B------:R-:W2:Y:S04]  /*4350*/  @P5 LDG.E.U8 R24, desc[UR18][R32.64+-0x3] ;  /* 0xfffffd1220185981 */ /* 0x000ea8000c1e1100 */
[----:B------:R-:W3:Y:S01]  /*4360*/  @P5 LDG.E.U8 R34, desc[UR18][R32.64+-0x2] ;  /* 0xfffffe1220225981 */ /* 0x000ee2000c1e1100 */
[----:B------:R-:W-:Y:S01]  /*4370*/  @!P5 PRMT R6, RZ, 0x7610, R6 ;  /* 0x00007610ff06d816 */ /* 0x000fe20000000006 */
[----:B------:R-:W-:Y:S02]  /*4380*/  VIADD R27, R3, 0xffffffff ;  /* 0xffffffff031b7836 */ /* 0x000fe40000000000 */
[----:B------:R-:W-:Y:S04]  /*4390*/  @!P5 STS.U8 [R7+0x231], RZ ;  /* 0x000231ff0700d388 */ /* 0x000fe80000000000 */
[----:B------:R-:W-:Y:S01]  /*43a0*/  @!P5 STS.U8 [R7+0x232], RZ ;  /* 0x000232ff0700d388 */ /* 0x000fe20000000000 */
[----:B------:R-:W-:-:S03]  /*43b0*/  LOP3.LUT R27, R8, R27, RZ, 0xfc, !PT ;  /* 0x0000001b081b7212 */ /* 0x000fc600078efcff */
[----:B------:R1:W4:Y:S04]  /*43c0*/  @P5 LDG.E.U8 R6, desc[UR18][R32.64+-0x1] ;  /* 0xffffff1220065981 */ /* 0x000328000c1e1100 */
[----:B--2---:R-:W-:Y:S04]  /*43d0*/  @P5 STS.U8 [R7+0x231], R24 ;  /* 0x0002311807005388 */ /* 0x004fe80000000000 */
[----:B---3--:R0:W-:Y:S01]  /*43e0*/  @P5 STS.U8 [R7+0x232], R34 ;  /* 0x0002322207005388 */ /* 0x0081e20000000000 */
[----:B------:R-:W-:-:S04]  /*43f0*/  ISETP.GE.AND P5, PT, R8, UR17, PT ;  /* 0x0000001108007c0c */ /* 0x000fc8000bfa6270 */
[----:B------:R-:W-:-:S04]  /*4400*/  ISETP.GT.AND P6, PT, R27, -0x1, !P5 ;  /* 0xffffffff1b00780c */ /* 0x000fc80006fc4270 */
[----:B------:R-:W-:-:S13]  /*4410*/  ISETP.LE.AND P6, PT, R3, UR16, P6 ;  /* 0x0000001003007c0c */ /* 0x000fda000b7c3270 */
[----:B0-----:R-:W0:Y:S01]  /*4420*/  @P6 LDC.64 R34, c[0x0][0x388] ;  /* 0x0000e200ff226b82 */ /* 0x001e220000000a00 */
[----:B------:R-:W-:Y:S02]  /*4430*/  @P6 SHF.R.S32.HI R29, RZ, 0x1f, R3 ;  /* 0x0000001fff1d6819 */ /* 0x000fe40000011403 */
[----:B------:R-:W-:-:S04]  /*4440*/  @P6 IADD3 R27, P1, PT, R3, R14, RZ ;  /* 0x0000000e031b6210 */ /* 0x000fc80007f3e0ff */
[----:B------:R-:W-:Y:S02]  /*4450*/  @P6 LEA.HI.X.SX32 R24, R14, R29, 0x1, P1 ;  /* 0x0000001d0e186211 */ /* 0x000fe400008f0eff */
[----:B------:R-:W-:-:S03]  /*4460*/  ISETP.NE.AND P1, PT, R23, RZ, PT ;  /* 0x000000ff1700720c */ /* 0x000fc60003f25270 */
[----:B------:R-:W-:Y:S02]  /*4470*/  @P6 IMAD R23, R24, 0x3, RZ ;  /* 0x0000000318176824 */ /* 0x000fe400078e02ff */
[----:B0-----:R-:W-:-:S04]  /*4480*/  @P6 IMAD.WIDE.U32 R34, R27, 0x3, R34 ;  /* 0x000000031b226825 */ /* 0x001fc800078e0022 */
[----:B------:R-:W-:-:S05]  /*4490*/  @P6 IMAD.IADD R35, R35, 0x1, R23 ;  /* 0x0000000123236824 */ /* 0x000fca00078e0217 */
[----:B------:R-:W2:Y:S01]  /*44a0*/  @P6 LDG.E.U8 R24, desc[UR18][R34.64+-0x3] ;  /* 0xfffffd1222186981 */ /* 0x000ea2000c1e1100 */
[----:B------:R-:W-:Y:S01]  /*44b0*/  LOP3.LUT R8, R8, UR4, RZ, 0xfc, !PT ;  /* 0x0000000408087c12 */ /* 0x000fe2000f8efcff */
[----:B------:R-:W-:Y:S02]  /*44c0*/  IMAD.IADD R23, R3, 0x1, R14 ;  /* 0x0000000103177824 */ /* 0x000fe400078e020e */
[----:B------:R-:W-:Y:S01]  /*44d0*/  @!P6 STS.U8 [R7+0x21c], RZ ;  /* 0x00021cff0700e388 */ /* 0x000fe20000000000 */
[----:B------:R-:W-:-:S03]  /*44e0*/  ISETP.GT.AND P5, PT, R8, -0x1, !P5 ;  /* 0xffffffff0800780c */ /* 0x000fc60006fa4270 */
[----:B------:R-:W3:Y:S10]  /*44f0*/  @P6 LDG.E.U8 R36, desc[UR18][R34.64+-0x2] ;  /* 0xfffffe1222246981 */ /* 0x000ef4000c1e1100 */
[----:B-1----:R-:W0:Y:S02]  /*4500*/  @P5 LDC.64 R32, c[0x0][0x388] ;  /* 0x0000e200ff205b82 */ /* 0x002e240000000a00 */
[----:B0-----:R-:W-:-:S05]  /*4510*/  @P5 IMAD.WIDE R32, R23, 0x3, R32 ;  /* 0x0000000317205825 */ /* 0x001fca00078e0220 */
[----:B------:R-:W5:Y:S04]  /*4520*/  @P5 LDG.E.U8 R14, desc[UR18][R32.64] ;  /* 0x00000012200e5981 */ /* 0x000f68000c1e1100 */
[----:B--2---:R0:W-:Y:S04]  /*4530*/  @P6 STS.U8 [R7+0x21c], R24 ;  /* 0x00021c1807006388 */ /* 0x0041e80000000000 */
[----:B0-----:R-:W2:Y:S01]  /*4540*/  @P5 LDG.E.U8 R24, desc[UR18][R32.64+0x1] ;  /* 0x0000011220185981 */ /* 0x001ea2000c1e1100 */
[----:B------:R-:W-:-:S03]  /*4550*/  @!P5 PRMT R8, RZ, 0x7610, R8 ;  /* 0x00007610ff08d816 */ /* 0x000fc60000000008 */
[----:B------:R-:W-:Y:S04]  /*4560*/  @!P5 STS.U8 [R7+0x276], RZ ;  /* 0x000276ff0700d388 */ /* 0x000fe80000000000 */
[----:B------:R-:W-:Y:S04]  /*4570*/  @!P5 STS.U8 [R7+0x277], RZ ;  /* 0x000277ff0700d388 */ /* 0x000fe80000000000 */
[----:B------:R-:W4:Y:S04]  /*4580*/  @P5 LDG.E.U8 R8, desc[UR18][R32.64+0x2] ;  /* 0x0000021220085981 */ /* 0x000f28000c1e1100 */
[----:B------:R0:W-:Y:S04]  /*4590*/  STS.U8 [R7+0x1d3], R4 ;  /* 0x0001d30407007388 */ /* 0x0001e80000000000 */
[----:B------:R-:W-:Y:S01]  /*45a0*/  @!P6 STS.U8 [R7+0x21d], RZ ;  /* 0x00021dff0700e388 */ /* 0x000fe20000000000 */
[----:B0-----:R-:W-:-:S03]  /*45b0*/  @!P6 PRMT R4, RZ, 0x7610, R4 ;  /* 0x00007610ff04e816 */ /* 0x001fc60000000004 */
[----:B-----5:R0:W-:Y:S04]  /*45c0*/  @P5 STS.U8 [R7+0x276], R14 ;  /* 0x0002760e07005388 */ /* 0x0201e80000000000 */
[----:B---3--:R-:W-:Y:S04]  /*45d0*/  @P6 STS.U8 [R7+0x21d], R36 ;  /* 0x00021d2407006388 */ /* 0x008fe80000000000 */
[----:B------:R1:W3:Y:S01]  /*45e0*/  @P6 LDG.E.U8 R4, desc[UR18][R34.64+-0x1] ;  /* 0xffffff1222046981 */ /* 0x0002e2000c1e1100 */
[C---:B------:R-:W-:Y:S02]  /*45f0*/  ISETP.GE.AND P6, PT, R15.reuse, UR17, PT ;  /* 0x000000110f007c0c */ /* 0x040fe4000bfc6270 */
[----:B------:R-:W-:-:S04]  /*4600*/  LOP3.LUT R15, R15, UR4, RZ, 0xfc, !PT ;  /* 0x000000040f0f7c12 */ /* 0x000fc8000f8efcff */
[----:B------:R-:W-:Y:S01]  /*4610*/  ISETP.GT.AND P6, PT, R15, -0x1, !P6 ;  /* 0xffffffff0f00780c */ /* 0x000fe200077c4270 */
[----:B------:R-:W-:-:S12]  /*4620*/  STS.U8 [R7+0x1ca], R16 ;  /* 0x0001ca1007007388 */ /* 0x000fd80000000000 */
[----:B0-----:R-:W0:Y:S01]  /*4630*/  @P6 LDC.64 R14, c[0x0][0x388] ;  /* 0x0000e200ff0e6b82 */ /* 0x001e220000000a00 */
[----:B--2---:R2:W-:Y:S01]  /*4640*/  @P5 STS.U8 [R7+0x277], R24 ;  /* 0x0002771807005388 */ /* 0x0045e20000000000 */
[C---:B------:R-:W-:Y:S02]  /*4650*/  ISETP.GE.AND P5, PT, R17.reuse, UR17, PT ;  /* 0x0000001111007c0c */ /* 0x040fe4000bfa6270 */
[----:B------:R-:W-:-:S04]  /*4660*/  LOP3.LUT R17, R17, UR4, RZ, 0xfc, !PT ;  /* 0x0000000411117c12 */ /* 0x000fc8000f8efcff */
[----:B------:R-:W-:-:S13]  /*4670*/  ISETP.GT.AND P5, PT, R17, -0x1, !P5 ;  /* 0xffffffff1100780c */ /* 0x000fda0006fa4270 */
[----:B-1----:R-:W1:Y:S01]  /*4680*/  @P5 LDC.64 R34, c[0x0][0x388] ;  /* 0x0000e200ff225b82 */ /* 0x002e620000000a00 */
[----:B------:R-:W-:-:S04]  /*4690*/  VIADD R17, R23, UR16 ;  /* 0x0000001017117c36 */ /* 0x000fc80008000000 */
[----:B-1----:R-:W-:-:S05]  /*46a0*/  @P5 IMAD.WIDE R34, R17, 0x3, R34 ;  /* 0x0000000311225825 */ /* 0x002fca00078e0222 */
[----:B--2---:R-:W2:Y:S04]  /*46b0*/  @P5 LDG.E.U8 R24, desc[UR18][R34.64] ;  /* 0x0000001222185981 */ /* 0x004ea8000c1e1100 */
[----:B------:R-:W5:Y:S01]  /*46c0*/  @P5 LDG.E.U8 R16, desc[UR18][R34.64+0x1] ;  /* 0x0000011222105981 */ /* 0x000f62000c1e1100 */
[----:B------:R-:W-:-:S04]  /*46d0*/  VIADD R17, R17, UR16 ;  /* 0x0000001011117c36 */ /* 0x000fc80008000000 */
[----:B0-----:R-:W-:-:S05]  /*46e0*/  @P6 IMAD.WIDE R14, R17, 0x3, R14 ;  /* 0x00000003110e6825 */ /* 0x001fca00078e020e */
[----:B------:R-:W3:Y:S04]  /*46f0*/  @P6 LDG.E.U8 R36, desc[UR18][R14.64+0x1] ;  /* 0x000001120e246981 */ /* 0x000ee8000c1e1100 */
[----:B------:R-:W3:Y:S01]  /*4700*/  @P6 LDG.E.U8 R32, desc[UR18][R14.64] ;  /* 0x000000120e206981 */ /* 0x000ee2000c1e1100 */
[----:B------:R-:W-:-:S04]  /*4710*/  LOP3.LUT R13, R13, UR4, RZ, 0xfc, !PT ;  /* 0x000000040d0d7c12 */ /* 0x000fc8000f8efcff */
[----:B------:R-:W-:Y:S02]  /*4720*/  ISETP.GT.AND P4, PT, R13, -0x1, !P4 ;  /* 0xffffffff0d00780c */ /* 0x000fe40006784270 */
[----:B------:R-:W-:Y:S02]  /*4730*/  LOP3.LUT R25, R25, UR4, RZ, 0xfc, !PT ;  /* 0x0000000419197c12 */ /* 0x000fe4000f8efcff */
[----:B------:R-:W-:Y:S02]  /*4740*/  LOP3.LUT R9, R9, UR4, RZ, 0xfc, !PT ;  /* 0x0000000409097c12 */ /* 0x000fe4000f8efcff */
[----:B------:R-:W-:Y:S02]  /*4750*/  ISETP.GT.AND P3, PT, R25, -0x1, !P3 ;  /* 0xffffffff1900780c */ /* 0x000fe40005f64270 */
[----:B------:R-:W-:Y:S01]  /*4760*/  LOP3.LUT R11, R11, UR4, RZ, 0xfc, !PT ;  /* 0x000000040b0b7c12 */ /* 0x000fe2000f8efcff */
[----:B------:R-:W-:Y:S01]  /*4770*/  STS.U8 [R7+0x1cd], R21 ;  /* 0x0001cd1507007388 */ /* 0x000fe20000000000 */
[----:B------:R-:W-:-:S03]  /*4780*/  ISETP.GT.AND P0, PT, R9, -0x1, !P0 ;  /* 0xffffffff0900780c */ /* 0x000fc60004704270 */
[----:B------:R0:W-:Y:S01]  /*4790*/  STS.U8 [R7+0x1d6], R20 ;  /* 0x0001d61407007388 */ /* 0x0001e20000000000 */
[----:B------:R-:W-:Y:S01]  /*47a0*/  ISETP.GT.AND P2, PT, R11, -0x1, !P2 ;  /* 0xffffffff0b00780c */ /* 0x000fe20005744270 */
[----:B0-----:R-:W0:Y:S02]  /*47b0*/  @P4 LDC.64 R20, c[0x0][0x388] ;  /* 0x0000e200ff144b82 */ /* 0x001e240000000a00 */
[----:B------:R1:W-:Y:S01]  /*47c0*/  STS.U8 [R7+0x221], R12 ;  /* 0x0002210c07007388 */ /* 0x0003e20000000000 */
[----:B------:R-:W-:-:S03]  /*47d0*/  UISETP.GT.AND UP0, UPT, UR4, -0x1, UPT ;  /* 0xffffffff0400788c */ /* 0x000fc6000bf04270 */
[----:B------:R4:W-:Y:S02]  /*47e0*/  STS.U8 [R7+0x1d9], R10 ;  /* 0x0001d90a07007388 */ /* 0x0009e40000000000 */
[----:B-1----:R-:W1:Y:S02]  /*47f0*/  @P3 LDC.64 R12, c[0x0][0x388] ;  /* 0x0000e200ff0c3b82 */ /* 0x002e640000000a00 */
[----:B----4-:R4:W-:Y:S01]  /*4800*/  STS.U8 [R7+0x22d], R22 ;  /* 0x00022d1607007388 */ /* 0x0109e20000000000 */
[----:B------:R-:W-:Y:S01]  /*4810*/  @!P5 PRMT R9, RZ, 0x7610, R9 ;  /* 0x00007610ff09d816 */ /* 0x000fe20000000009 */
[----:B------:R-:W-:Y:S02]  /*4820*/  VIADD R17, R17, UR16 ;  /* 0x0000001011117c36 */ /* 0x000fe40008000000 */
[----:B------:R-:W1:Y:S02]  /*4830*/  @UP0 LDCU.64 UR6, c[0x0][0x388] ;  /* 0x00007100ff0607ac */ /* 0x000e640008000a00 */
[----:B------:R-:W1:Y:S01]  /*4840*/  @P0 LDC.64 R10, c[0x0][0x388] ;  /* 0x0000e200ff0a0b82 */ /* 0x000e620000000a00 */
[----:B------:R4:W-:Y:S07]  /*4850*/  STS.U8 [R7+0x224], R28 ;  /* 0x0002241c07007388 */ /* 0x0009ee0000000000 */
[----:B----4-:R-:W4:Y:S01]  /*4860*/  @P2 LDC.64 R22, c[0x0][0x388] ;  /* 0x0000e200ff162b82 */ /* 0x010f220000000a00 */
[----:B------:R-:W-:Y:S01]  /*4870*/  @!P5 STS.U8 [R7+0x279], RZ ;  /* 0x000279ff0700d388 */ /* 0x000fe20000000000 */
[----:B------:R-:W-:Y:S01]  /*4880*/  @!P6 PRMT R28, RZ, 0x7610, R28 ;  /* 0x00007610ff1ce816 */ /* 0x000fe2000000001c */
[----:B0-----:R-:W-:-:S02]  /*4890*/  @P4 IMAD.WIDE R20, R17, 0x3, R20 ;  /* 0x0000000311144825 */ /* 0x001fc400078e0214 */
[----:B------:R-:W-:Y:S02]  /*48a0*/  @!P5 STS.U8 [R7+0x27a], RZ ;  /* 0x00027aff0700d388 */ /* 0x000fe40000000000 */
[----:B------:R-:W-:Y:S02]  /*48b0*/  VIADD R17, R17, UR16 ;  /* 0x0000001011117c36 */ /* 0x000fe40008000000 */
[----:B------:R-:W3:Y:S04]  /*48c0*/  @P5 LDG.E.U8 R9, desc[UR18][R34.64+0x2] ;  /* 0x0000021222095981 */ /* 0x000ee8000c1e1100 */
[----:B------:R0:W3:Y:S02]  /*48d0*/  @P6 LDG.E.U8 R28, desc[UR18][R14.64+0x2] ;  /* 0x000002120e1c6981 */ /* 0x0000e4000c1e1100 */
[----:B0-----:R-:W-:-:S02]  /*48e0*/  VIADD R15, R17, UR16 ;  /* 0x00000010110f7c36 */ /* 0x001fc40008000000 */
[----:B-1----:R-:W-:Y:S01]  /*48f0*/  @P0 IMAD.WIDE R10, R17, 0x3, R10 ;  /* 0x00000003110a0825 */ /* 0x002fe200078e020a */
[----:B------:R-:W-:Y:S03]  /*4900*/  @!P6 STS.U8 [R7+0x27d], RZ ;  /* 0x00027dff0700e388 */ /* 0x000fe60000000000 */
[C---:B------:R-:W-:Y:S01]  /*4910*/  @P3 IMAD.WIDE R12, R15.reuse, 0x3, R12 ;  /* 0x000000030f0c3825 */ /* 0x040fe200078e020c */
[----:B------:R0:W-:Y:S03]  /*4920*/  STS.U8 [R7+0x227], R30 ;  /* 0x0002271e07007388 */ /* 0x0001e60000000000 */
[----:B------:R-:W-:Y:S01]  /*4930*/  VIADD R15, R15, UR16 ;  /* 0x000000100f0f7c36 */ /* 0x000fe20008000000 */
[----:B------:R-:W-:Y:S01]  /*4940*/  @!P0 PRMT R34, RZ, 0x7610, R34 ;  /* 0x00007610ff228816 */ /* 0x000fe20000000022 */
[----:B------:R-:W-:Y:S01]  /*4950*/  IMAD.U32 R17, RZ, RZ, UR7 ;  /* 0x00000007ff117e24 */ /* 0x000fe2000f8e00ff */
[----:B------:R1:W-:Y:S01]  /*4960*/  STS.U8 [R7+0x22a], R26 ;  /* 0x00022a1a07007388 */ /* 0x0003e20000000000 */
[----:B----4-:R-:W-:Y:S01]  /*4970*/  @P2 IMAD.WIDE R22, R15, 0x3, R22 ;  /* 0x000000030f162825 */ /* 0x010fe200078e0216 */
[----:B0-----:R-:W-:-:S02]  /*4980*/  @!P3 PRMT R30, RZ, 0x7610, R30 ;  /* 0x00007610ff1eb816 */ /* 0x001fc4000000001e */
[----:B------:R-:W-:Y:S04]  /*4990*/  @!P6 STS.U8 [R7+0x27c], RZ ;  /* 0x00027cff0700e388 */ /* 0x000fe80000000000 */
[----:B------:R-:W4:Y:S04]  /*49a0*/  @P4 LDG.E.U8 R14, desc[UR18][R20.64] ;  /* 0x00000012140e4981 */ /* 0x000f28000c1e1100 */
[----:B-1----:R-:W4:Y:S04]  /*49b0*/  @P4 LDG.E.U8 R26, desc[UR18][R20.64+0x1] ;  /* 0x00000112141a4981 */ /* 0x002f28000c1e1100 */
[----:B------:R0:W-:Y:S04]  /*49c0*/  STS.U8 [R7+0x1d0], R19 ;  /* 0x0001d01307007388 */ /* 0x0001e80000000000 */
[----:B------:R-:W4:Y:S04]  /*49d0*/  @P0 LDG.E.U8 R34, desc[UR18][R10.64+0x2] ;  /* 0x000002120a220981 */ /* 0x000f28000c1e1100 */
[----:B------:R-:W4:Y:S04]  /*49e0*/  @P3 LDG.E.U8 R30, desc[UR18][R12.64+0x2] ;  /* 0x000002120c1e3981 */ /* 0x000f28000c1e1100 */
[----:B0-----:R-:W4:Y:S04]  /*49f0*/  @P3 LDG.E.U8 R19, desc[UR18][R12.64] ;  /* 0x000000120c133981 */ /* 0x001f28000c1e1100 */
[----:B------:R-:W4:Y:S04]  /*4a00*/  @P3 LDG.E.U8 R25, desc[UR18][R12.64+0x1] ;  /* 0x000001120c193981 */ /* 0x000f28000c1e1100 */
[----:B------:R-:W4:Y:S04]  /*4a10*/  @P2 LDG.E.U8 R27, desc[UR18][R22.64+0x1] ;  /* 0x00000112161b2981 */ /* 0x000f28000c1e1100 */
[----:B--2---:R0:W-:Y:S04]  /*4a20*/  @P5 STS.U8 [R7+0x279], R24 ;  /* 0x0002791807005388 */ /* 0x0041e80000000000 */
[----:B-----5:R1:W-:Y:S01]  /*4a30*/  @P5 STS.U8 [R7+0x27a], R16 ;  /* 0x00027a1007005388 */ /* 0x0203e20000000000 */
[----:B------:R-:W-:-:S02]  /*4a40*/  PLOP3.LUT P5, PT, PT, PT, UP0, 0x80, 0x8 ;  /* 0x000000000008781c */ /* 0x000fc40003faf008 */
[----:B0-----:R-:W-:Y:S01]  /*4a50*/  @!P4 PRMT R24, RZ, 0x7610, R24 ;  /* 0x00007610ff18c816 */ /* 0x001fe20000000018 */
[----:B-1----:R-:W-:Y:S01]  /*4a60*/  IMAD.U32 R16, RZ, RZ, UR6 ;  /* 0x00000006ff107e24 */ /* 0x002fe2000f8e00ff */
[----:B---3--:R0:W-:Y:S09]  /*4a70*/  @P6 STS.U8 [R7+0x27d], R36 ;  /* 0x00027d2407006388 */ /* 0x0081f20000000000 */
[----:B------:R-:W-:Y:S01]  /*4a80*/  @P5 VIADD R15, R15, UR16 ;  /* 0x000000100f0f5c36 */ /* 0x000fe20008000000 */
[----:B------:R1:W-:Y:S03]  /*4a90*/  @P6 STS.U8 [R7+0x27c], R32 ;  /* 0x00027c2007006388 */ /* 0x0003e60000000000 */
[----:B------:R-:W-:Y:S01]  /*4aa0*/  @P5 IMAD.WIDE R16, R15, 0x3, R16 ;  /* 0x000000030f105825 */ /* 0x000fe200078e0210 */
[----:B------:R-:W2:Y:S01]  /*4ab0*/  @P4 LDG.E.U8 R24, desc[UR18][R20.64+0x2] ;  /* 0x0000021214184981 */ /* 0x000ea2000c1e1100 */
[----:B0-----:R-:W-:-:S03]  /*4ac0*/  @!P2 PRMT R36, RZ, 0x7610, R36 ;  /* 0x00007610ff24a816 */ /* 0x001fc60000000024 */
[----:B------:R-:W3:Y:S04]  /*4ad0*/  @P5 LDG.E.U8 R15, desc[UR18][R16.64+0x2] ;  /* 0x00000212100f5981 */ /* 0x000ee8000c1e1100 */
[----:B-1----:R-:W5:Y:S04]  /*4ae0*/  @P0 LDG.E.U8 R32, desc[UR18][R10.64] ;  /* 0x000000120a200981 */ /* 0x002f68000c1e1100 */
[----:B------:R-:W5:Y:S04]  /*4af0*/  @P0 LDG.E.U8 R20, desc[UR18][R10.64+0x1] ;  /* 0x000001120a140981 */ /* 0x000f68000c1e1100 */
[----:B------:R-:W5:Y:S04]  /*4b00*/  @P2 LDG.E.U8 R36, desc[UR18][R22.64+0x2] ;  /* 0x0000021216242981 */ /* 0x000f68000c1e1100 */
[----:B------:R-:W5:Y:S04]  /*4b10*/  @P2 LDG.E.U8 R21, desc[UR18][R22.64] ;  /* 0x0000001216152981 */ /* 0x000f68000c1e1100 */
[----:B------:R-:W5:Y:S04]  /*4b20*/  @P5 LDG.E.U8 R10, desc[UR18][R16.64] ;  /* 0x00000012100a5981 */ /* 0x000f68000c1e1100 */
[----:B------:R-:W5:Y:S04]  /*4b30*/  @P5 LDG.E.U8 R11, desc[UR18][R16.64+0x1] ;  /* 0x00000112100b5981 */ /* 0x000f68000c1e1100 */
[----:B------:R0:W-:Y:S04]  /*4b40*/  @!P4 STS.U8 [R7+0x27f], RZ ;  /* 0x00027fff0700c388 */ /* 0x0001e80000000000 */
        /* <DEDUP_REMOVED lines=10> */
[----:B------:R0:W-:Y:S04]  /*4bf0*/  STS.U8 [R7+0x230], R18 ;  /* 0x0002301207007388 */ /* 0x0001e80000000000 */
[----:B------:R0:W-:Y:S04]  /*4c00*/  STS.U8 [R7+0x233], R6 ;  /* 0x0002330607007388 */ /* 0x0001e80000000000 */
[----:B------:R0:W-:Y:S04]  /*4c10*/  STS.U8 [R7+0x21e], R4 ;  /* 0x00021e0407007388 */ /* 0x0001e80000000000 */
[----:B------:R0:W-:Y:S04]  /*4c20*/  STS.U8 [R7+0x278], R8 ;  /* 0x0002780807007388 */ /* 0x0001e80000000000 */
[----:B------:R0:W-:Y:S04]  /*4c30*/  STS.U8 [R7+0x27b], R9 ;  /* 0x00027b0907007388 */ /* 0x0001e80000000000 */
[----:B------:R0:W-:Y:S04]  /*4c40*/  STS.U8 [R7+0x27e], R28 ;  /* 0x00027e1c07007388 */ /* 0x0001e80000000000 */
[----:B----4-:R0:W-:Y:S04]  /*4c50*/  @P4 STS.U8 [R7+0x27f], R14 ;  /* 0x00027f0e07004388 */ /* 0x0101e80000000000 */
[----:B------:R0:W-:Y:S04]  /*4c60*/  @P4 STS.U8 [R7+0x280], R26 ;  /* 0x0002801a07004388 */ /* 0x0001e80000000000 */
[----:B------:R0:W-:Y:S04]  /*4c70*/  STS.U8 [R7+0x284], R34 ;  /* 0x0002842207007388 */ /* 0x0001e80000000000 */
[----:B------:R0:W-:Y:S04]  /*4c80*/  STS.U8 [R7+0x287], R30 ;  /* 0x0002871e07007388 */ /* 0x0001e80000000000 */
[----:B------:R0:W-:Y:S04]  /*4c90*/  @P3 STS.U8 [R7+0x285], R19 ;  /* 0x0002851307003388 */ /* 0x0001e80000000000 */
[----:B------:R0:W-:Y:S04]  /*4ca0*/  @P3 STS.U8 [R7+0x286], R25 ;  /* 0x0002861907003388 */ /* 0x0001e80000000000 */
[----:B------:R0:W-:Y:S04]  /*4cb0*/  @P2 STS.U8 [R7+0x289], R27 ;  /* 0x0002891b07002388 */ /* 0x0001e80000000000 */
[----:B------:R0:W-:Y:S04]  /*4cc0*/  @P1 STS.U8 [R7], RZ ;  /* 0x000000ff07001388 */ /* 0x0001e80000000000 */
[----:B------:R0:W-:Y:S04]  /*4cd0*/  @P1 STS.U8 [R7+0x1], RZ ;  /* 0x000001ff07001388 */ /* 0x0001e80000000000 */
[----:B--2---:R0:W-:Y:S04]  /*4ce0*/  STS.U8 [R7+0x281], R24 ;  /* 0x0002811807007388 */ /* 0x0041e80000000000 */
[----:B---3--:R0:W-:Y:S04]  /*4cf0*/  @P5 STS.U8 [R7+0x28d], R15 ;  /* 0x00028d0f07005388 */ /* 0x0081e80000000000 */
[----:B-----5:R0:W-:Y:S04]  /*4d00*/  @P0 STS.U8 [R7+0x282], R32 ;  /* 0x0002822007000388 */ /* 0x0201e80000000000 */
[----:B------:R0:W-:Y:S04]  /*4d10*/  @P0 STS.U8 [R7+0x283], R20 ;  /* 0x0002831407000388 */ /* 0x0001e80000000000 */
[----:B------:R0:W-:Y:S04]  /*4d20*/  STS.U8 [R7+0x28a], R36 ;  /* 0x00028a2407007388 */ /* 0x0001e80000000000 */
[----:B------:R0:W-:Y:S04]  /*4d30*/  @P2 STS.U8 [R7+0x288], R21 ;  /* 0x0002881507002388 */ /* 0x0001e80000000000 */
[----:B------:R0:W-:Y:S04]  /*4d40*/  @P5 STS.U8 [R7+0x28b], R10 ;  /* 0x00028b0a07005388 */ /* 0x0001e80000000000 */
[----:B------:R0:W-:Y:S01]  /*4d50*/  @P5 STS.U8 [R7+0x28c], R11 ;  /* 0x00028c0b07005388 */ /* 0x0001e20000000000 */
[----:B------:R-:W-:Y:S05]  /*4d60*/  BRA `(.L_x_2) ;  /* 0x0000007000e47947 */ /* 0x000fea0003800000 */
.L_x_1:
[----:B------:R-:W4:Y:S01]  /*4d70*/  LDC.64 R6, c[0x0][0x388] ;  /* 0x0000e200ff067b82 */ /* 0x000f220000000a00 */
[----:B------:R-:W-:-:S04]  /*4d80*/  ISETP.NE.AND P0, PT, R5, RZ, PT ;  /* 0x000000ff0500720c */ /* 0x000fc80003f05270 */
[----:B------:R-:W-:-:S13]  /*4d90*/  ISETP.NE.OR P1, PT, R0, 0xf, P0 ;  /* 0x0000000f0000780c */ /* 0x000fda0000725670 */
[----:B------:R-:W-:Y:S05]  /*4da0*/  @P1 BRA `(.L_x_3) ;  /* 0x0000000800901947 */ /* 0x000fea0003800000 */
[----:B------:R-:W5:Y:S01]  /*4db0*/  S2UR UR7, SR_CgaCtaId ;  /* 0x00000000000779c3 */ /* 0x000f620000008800 */
[----:B------:R-:W-:Y:S01]  /*4dc0*/  IMAD.MOV.U32 R14, RZ, RZ, 0x1 ;  /* 0x00000001ff0e7424 */ /* 0x000fe200078e00ff */
[----:B------:R-:W-:Y:S01]  /*4dd0*/  UIADD3 UR8, UPT, UPT, UR4, 0xf, URZ ;  /* 0x0000000f04087890 */ /* 0x000fe2000fffe0ff */
[----:B------:R-:W-:Y:S01]  /*4de0*/  IMAD.MOV.U32 R15, RZ, RZ, 0x0 ;  /* 0x00000000ff0f7424 */ /* 0x000fe200078e00ff */
[----:B------:R-:W-:Y:S01]  /*4df0*/  UMOV UR6, 0x400 ;  /* 0x0000040000067882 */ /* 0x000fe20000000000 */
[----:B------:R-:W-:Y:S01]  /*4e00*/  VIADD R4, R2, 0xfffffff9 ;  /* 0xfffffff902047836 */ /* 0x000fe20000000000 */
[----:B------:R-:W-:Y:S01]  /*4e10*/  UIADD3 UR9, UPT, UPT, UR4, 0xe, URZ ;  /* 0x0000000e04097890 */ /* 0x000fe2000fffe0ff */
[----:B------:R-:W-:Y:S01]  /*4e20*/  IMAD.U32 R9, RZ, RZ, UR16 ;  /* 0x00000010ff097e24 */ /* 0x000fe2000f8e00ff */
[----:B------:R-:W-:Y:S01]  /*4e30*/  VIADDMNMX R22, R3, 0x7, R3, !PT ;  /* 0x0000000703167846 */ /* 0x000fe20007800103 */
[----:B----4-:R-:W-:Y:S01]  /*4e40*/  IMAD.WIDE.U32 R14, R6, 0x1, R14 ;  /* 0x00000001060e7825 */ /* 0x010fe200078e000e */
[----:B------:R-:W-:Y:S02]  /*4e50*/  BSSY.RECONVERGENT B1, `(.L_x_4) ;  /* 0x0000098000017945 */ /* 0x000fe40003800200 */
[----:B------:R-:W-:Y:S01]  /*4e60*/  IADD3 R22, PT, PT, -R22, UR8, RZ ;  /* 0x0000000816167c10 */ /* 0x000fe2000fffe1ff */
[----:B------:R-:W-:-:S02]  /*4e70*/  IMAD.U32 R11, RZ, RZ, UR5 ;  /* 0x00000005ff0b7e24 */ /* 0x000fc4000f8e00ff */
[----:B------:R-:W-:Y:S02]  /*4e80*/  IMAD R4, R4, R9, UR8 ;  /* 0x0000000804047e24 */ /* 0x000fe4000f8e0209 */
[----:B------:R-:W-:Y:S02]  /*4e90*/  IMAD.IADD R15, R15, 0x1, R7 ;  /* 0x000000010f0f7824 */ /* 0x000fe400078e0207 */
[C---:B------:R-:W-:Y:S02]  /*4ea0*/  VIADD R6, R2.reuse, 0xfffffffa ;  /* 0xfffffffa02067836 */ /* 0x040fe40000000000 */
[----:B------:R-:W-:Y:S02]  /*4eb0*/  IMAD.U32 R13, RZ, RZ, UR16 ;  /* 0x00000010ff0d7e24 */ /* 0x000fe4000f8e00ff */
[----:B------:R-:W-:Y:S01]  /*4ec0*/  VIADD R7, R2, 0xfffffffb ;  /* 0xfffffffb02077836 */ /* 0x000fe20000000000 */
[----:B-----5:R-:W-:Y:S01]  /*4ed0*/  ULEA UR6, UR7, UR6, 0x18 ;  /* 0x0000000607067291 */ /* 0x020fe2000f8ec0ff */
[----:B------:R-:W-:-:S02]  /*4ee0*/  IMAD.U32 R18, RZ, RZ, UR16 ;  /* 0x00000010ff127e24 */ /* 0x000fc4000f8e00ff */
[C---:B------:R-:W-:Y:S01]  /*4ef0*/  VIADD R9, R2.reuse, 0xfffffffd ;  /* 0xfffffffd02097836 */ /* 0x040fe20000000000 */
[----:B------:R-:W-:Y:S01]  /*4f00*/  UIADD3 UR6, UPT, UPT, UR6, 0x7d3, URZ ;  /* 0x000007d306067890 */ /* 0x000fe2000fffe0ff */
[----:B------:R-:W-:Y:S02]  /*4f10*/  IMAD.U32 R20, RZ, RZ, UR16 ;  /* 0x00000010ff147e24 */ /* 0x000fe4000f8e00ff */
[----:B------:R-:W-:Y:S02]  /*4f20*/  IMAD.U32 R17, RZ, RZ, UR16 ;  /* 0x00000010ff117e24 */ /* 0x000fe4000f8e00ff */
[----:B------:R-:W-:Y:S02]  /*4f30*/  IMAD.U32 R16, RZ, RZ, UR16 ;  /* 0x00000010ff107e24 */ /* 0x000fe4000f8e00ff */
[----:B------:R-:W-:Y:S02]  /*4f40*/  VIADD R8, R2, 0xfffffffe ;  /* 0xfffffffe02087836 */ /* 0x000fe40000000000 */
[----:B------:R-:W-:-:S02]  /*4f50*/  IMAD.U32 R21, RZ, RZ, UR16 ;  /* 0x00000010ff157e24 */ /* 0x000fc4000f8e00ff */
[----:B------:R-:W-:Y:S02]  /*4f60*/  VIADD R10, R2, 0xfffffffc ;  /* 0xfffffffc020a7836 */ /* 0x000fe40000000000 */
[----:B------:R-:W-:Y:S02]  /*4f70*/  IMAD.U32 R25, RZ, RZ, UR16 ;  /* 0x00000010ff197e24 */ /* 0x000fe4000f8e00ff */
[----:B------:R-:W-:Y:S02]  /*4f80*/  VIADD R11, R11, 0xffffffff ;  /* 0xffffffff0b0b7836 */ /* 0x000fe40000000000 */
[----:B------:R-:W-:Y:S02]  /*4f90*/  IMAD R12, R6, R13, UR8 ;  /* 0x00000008060c7e24 */ /* 0x000fe4000f8e020d */
[----:B------:R-:W-:Y:S02]  /*4fa0*/  IMAD R19, R7, R18, UR8 ;  /* 0x0000000807137e24 */ /* 0x000fe4000f8e0212 */
[----:B------:R-:W-:-:S02]  /*4fb0*/  IMAD R23, R9, R20, UR8 ;  /* 0x0000000809177e24 */ /* 0x000fc4000f8e0214 */
[----:B------:R-:W-:Y:S02]  /*4fc0*/  IMAD R13, R2, R17, UR8 ;  /* 0x00000008020d7e24 */ /* 0x000fe4000f8e0211 */
[----:B------:R-:W-:Y:S02]  /*4fd0*/  IMAD R21, R8, R21, UR8 ;  /* 0x0000000808157e24 */ /* 0x000fe4000f8e0215 */
[----:B------:R-:W-:Y:S02]  /*4fe0*/  IMAD R25, R10, R25, UR8 ;  /* 0x000000080a197e24 */ /* 0x000fe4000f8e0219 */
[----:B------:R-:W-:Y:S02]  /*4ff0*/  IMAD.U32 R18, RZ, RZ, UR9 ;  /* 0x00000009ff127e24 */ /* 0x000fe4000f8e00ff */
[----:B------:R-:W-:Y:S02]  /*5000*/  IMAD R27, R11, R16, UR8 ;  /* 0x000000080b1b7e24 */ /* 0x000fe4000f8e0210 */
[----:B------:R-:W-:-:S07]  /*5010*/  IMAD.U32 R20, RZ, RZ, UR6 ;  /* 0x00000006ff147e24 */ /* 0x000fce000f8e00ff */
.L_x_6:
[----:B------:R-:W-:Y:S02]  /*5020*/  VIADD R18, R18, 0x1 ;  /* 0x0000000112127836 */ /* 0x000fe40000000000 */
[----:B------:R-:W-:-:S03]  /*5030*/  VIADD R17, R2, 0xfffffff9 ;  /* 0xfffffff902117836 */ /* 0x000fc60000000000 */
[----:B---3--:R-:W-:Y:S02]  /*5040*/  ISETP.GE.AND P0, PT, R18, UR20, PT ;  /* 0x0000001412007c0c */ /* 0x008fe4000bf06270 */
[C---:B------:R-:W-:Y:S02]  /*5050*/  LOP3.LUT R16, R17.reuse, R18, RZ, 0xfc, !PT ;  /* 0x0000001211107212 */ /* 0x040fe400078efcff */
[----:B------:R-:W-:-:S04]  /*5060*/  ISETP.GE.OR P0, PT, R17, UR21, P0 ;  /* 0x0000001511007c0c */ /* 0x000fc80008706670 */
[----:B------:R-:W-:-:S13]  /*5070*/  ISETP.LT.OR P0, PT, R16, RZ, P0 ;  /* 0x000000ff1000720c */ /* 0x000fda0000701670 */
[----:B------:R-:W-:-:S05]  /*5080*/  @!P0 IMAD.WIDE R28, R4, 0x3, R14 ;  /* 0x00000003041c8825 */ /* 0x000fca00078e020e */
[----:B0-----:R-:W3:Y:S01]  /*5090*/  @!P0 LDG.E.U8 R35, desc[UR18][R28.64+-0x1] ;  /* 0xffffff121c238981 */ /* 0x001ee2000c1e1100 */
[----:B------:R-:W-:Y:S02]  /*50a0*/  ISETP.GE.AND P1, PT, R18, UR20, PT ;  /* 0x0000001412007c0c */ /* 0x000fe4000bf26270 */
[C---:B------:R-:W-:Y:S01]  /*50b0*/  LOP3.LUT R16, R6.reuse, R18, RZ, 0xfc, !PT ;  /* 0x0000001206107212 */ /* 0x040fe200078efcff */
[----:B------:R-:W4:Y:S01]  /*50c0*/  @!P0 LDG.E.U8 R37, desc[UR18][R28.64] ;  /* 0x000000121c258981 */ /* 0x000f22000c1e1100 */
[----:B------:R-:W-:-:S03]  /*50d0*/  ISETP.LT.AND P2, PT, R6, UR21, !P1 ;  /* 0x0000001506007c0c */ /* 0x000fc6000cf41270 */
[----:B------:R0:W5:Y:S01]  /*50e0*/  @!P0 LDG.E.U8 R33, desc[UR18][R28.64+0x1] ;  /* 0x000001121c218981 */ /* 0x000162000c1e1100 */
[----:B------:R-:W-:-:S13]  /*50f0*/  ISETP.GT.AND P2, PT, R16, -0x1, P2 ;  /* 0xffffffff1000780c */ /* 0x000fda0001744270 */
[----:B------:R-:W1:Y:S02]  /*5100*/  @P2 LDC.64 R16, c[0x0][0x388] ;  /* 0x0000e200ff102b82 */ /* 0x000e640000000a00 */
[----:B-1----:R-:W-:-:S05]  /*5110*/  @P2 IMAD.WIDE R30, R12, 0x3, R16 ;  /* 0x000000030c1e2825 */ /* 0x002fca00078e0210 */
[----:B------:R-:W2:Y:S04]  /*5120*/  @P2 LDG.E.U8 R24, desc[UR18][R30.64] ;  /* 0x000000121e182981 */ /* 0x000ea8000c1e1100 */
[----:B------:R-:W4:Y:S04]  /*5130*/  @P2 LDG.E.U8 R26, desc[UR18][R30.64+0x1] ;  /* 0x000001121e1a2981 */ /* 0x000f28000c1e1100 */
[----:B---3--:R1:W-:Y:S04]  /*5140*/  @!P0 STS.U8 [R20+-0x17], R35 ;  /* 0xffffe92314008388 */ /* 0x0083e80000000000 */
[----:B-1----:R-:W3:Y:S01]  /*5150*/  @P2 LDG.E.U8 R35, desc[UR18][R30.64+0x2] ;  /* 0x000002121e232981 */ /* 0x002ee2000c1e1100 */
[----:B------:R-:W-:-:S02]  /*5160*/  ISETP.LT.AND P3, PT, R7, UR21, !P1 ;  /* 0x0000001507007c0c */ /* 0x000fc4000cf61270 */
[----:B------:R-:W-:-:S04]  /*5170*/  LOP3.LUT R16, R7, R18, RZ, 0xfc, !PT ;  /* 0x0000001207107212 */ /* 0x000fc800078efcff */
[----:B------:R-:W-:-:S13]  /*5180*/  ISETP.GT.AND P3, PT, R16, -0x1, P3 ;  /* 0xffffffff1000780c */ /* 0x000fda0001f64270 */
[----:B------:R-:W0:Y:S01]  /*5190*/  @P3 LDC.64 R16, c[0x0][0x388] ;  /* 0x0000e200ff103b82 */ /* 0x000e220000000a00 */
[----:B------:R-:W-:Y:S04]  /*51a0*/  @!P2 STS.U8 [R20+-0x14], RZ ;  /* 0xffffecff1400a388 */ /* 0x000fe80000000000 */
[----:B------:R-:W-:Y:S04]  /*51b0*/  @!P2 STS.U8 [R20+-0x13], RZ ;  /* 0xffffedff1400a388 */ /* 0x000fe80000000000 */
[----:B------:R-:W-:Y:S04]  /*51c0*/  @!P2 STS.U8 [R20+-0x12], RZ ;  /* 0xffffeeff1400a388 */ /* 0x000fe80000000000 */
[----:B--2---:R-:W-:Y:S01]  /*51d0*/  @P2 STS.U8 [R20+-0x14], R24 ;  /* 0xffffec1814002388 */ /* 0x004fe20000000000 */
[----:B0-----:R-:W-:-:S03]  /*51e0*/  @P3 IMAD.WIDE R28, R19, 0x3, R16 ;  /* 0x00000003131c3825 */ /* 0x001fc600078e0210 */
[----:B----4-:R-:W-:Y:S01]  /*51f0*/  @P2 STS.U8 [R20+-0x13], R26 ;  /* 0xffffed1a14002388 */ /* 0x010fe20000000000 */
[----:B------:R-:W-:-:S03]  /*5200*/  LOP3.LUT R16, R10, R18, RZ, 0xfc, !PT ;  /* 0x000000120a107212 */ /* 0x000fc600078efcff */
[----:B------:R0:W-:Y:S04]  /*5210*/  @!P0 STS.U8 [R20+-0x16], R37 ;  /* 0xffffea2514008388 */ /* 0x0001e80000000000 */
[----:B-----5:R1:W-:Y:S04]  /*5220*/  @!P0 STS.U8 [R20+-0x15], R33 ;  /* 0xffffeb2114008388 */ /* 0x0203e80000000000 */
[----:B------:R-:W2:Y:S04]  /*5230*/  @P3 LDG.E.U8 R31, desc[UR18][R28.64+0x2] ;  /* 0x000002121c1f3981 */ /* 0x000ea8000c1e1100 */
[----:B0-----:R-:W4:Y:S04]  /*5240*/  @P3 LDG.E.U8 R37, desc[UR18][R28.64+0x1] ;  /* 0x000001121c253981 */ /* 0x001f28000c1e1100 */
[----:B-1----:R-:W5:Y:S04]  /*5250*/  @P3 LDG.E.U8 R33, desc[UR18][R28.64] ;  /* 0x000000121c213981 */ /* 0x002f68000c1e1100 */
[----:B---3--:R0:W-:Y:S01]  /*5260*/  @P2 STS.U8 [R20+-0x12], R35 ;  /* 0xffffee2314002388 */ /* 0x0081e20000000000 */
[----:B------:R-:W-:-:S04]  /*5270*/  ISETP.LT.AND P2, PT, R10, UR21, !P1 ;  /* 0x000000150a007c0c */ /* 0x000fc8000cf41270 */
[----:B------:R-:W-:-:S13]  /*5280*/  ISETP.GT.AND P2, PT, R16, -0x1, P2 ;  /* 0xffffffff1000780c */ /* 0x000fda0001744270 */
[----:B------:R-:W1:Y:S02]  /*5290*/  @P2 LDC.64 R16, c[0x0][0x388] ;  /* 0x0000e200ff102b82 */ /* 0x000e640000000a00 */
[----:B-1----:R-:W-:-:S05]  /*52a0*/  @P2 IMAD.WIDE R16, R25, 0x3, R16 ;  /* 0x0000000319102825 */ /* 0x002fca00078e0210 */
[----:B0-----:R-:W3:Y:S01]  /*52b0*/  @P2 LDG.E.U8 R35, desc[UR18][R16.64] ;  /* 0x0000001210232981 */ /* 0x001ee2000c1e1100 */
[----:B------:R-:W-:-:S03]  /*52c0*/  LOP3.LUT R26, R9, R18, RZ, 0xfc, !PT ;  /* 0x00000012091a7212 */ /* 0x000fc600078efcff */
[----:B------:R-:W-:Y:S04]  /*52d0*/  @!P3 STS.U8 [R20+-0x11], RZ ;  /* 0xffffefff1400b388 */ /* 0x000fe80000000000 */
[----:B------:R-:W-:Y:S04]  /*52e0*/  @!P3 STS.U8 [R20+-0x10], RZ ;  /* 0xfffff0ff1400b388 */ /* 0x000fe80000000000 */
[----:B------:R-:W-:Y:S04]  /*52f0*/  @!P3 STS.U8 [R20+-0xf], RZ ;  /* 0xfffff1ff1400b388 */ /* 0x000fe80000000000 */
[----:B----4-:R-:W-:Y:S04]  /*5300*/  @P3 STS.U8 [R20+-0x10], R37 ;  /* 0xfffff02514003388 */ /* 0x010fe80000000000 */
[----:B-----5:R0:W-:Y:S04]  /*5310*/  @P3 STS.U8 [R20+-0x11], R33 ;  /* 0xffffef2114003388 */ /* 0x0201e80000000000 */
[----:B--2---:R1:W-:Y:S01]  /*5320*/  @P3 STS.U8 [R20+-0xf], R31 ;  /* 0xfffff11f14003388 */ /* 0x0043e20000000000 */
[----:B------:R-:W-:-:S03]  /*5330*/  ISETP.LT.AND P3, PT, R9, UR21, !P1 ;  /* 0x0000001509007c0c */ /* 0x000fc6000cf61270 */
[----:B------:R-:W-:Y:S01]  /*5340*/  @!P2 STS.U8 [R20+-0xe], RZ ;  /* 0xfffff2ff1400a388 */ /* 0x000fe20000000000 */
[----:B------:R-:W-:-:S03]  /*5350*/  ISETP.GT.AND P3, PT, R26, -0x1, P3 ;  /* 0xffffffff1a00780c */ /* 0x000fc60001f64270 */
[----:B------:R-:W2:Y:S04]  /*5360*/  @P2 LDG.E.U8 R24, desc[UR18][R16.64+0x1] ;  /* 0x0000011210182981 */ /* 0x000ea8000c1e1100 */
[----:B0-----:R0:W4:Y:S06]  /*5370*/  @P2 LDG.E.U8 R33, desc[UR18][R16.64+0x2] ;  /* 0x0000021210212981 */ /* 0x00112c000c1e1100 */
[----:B------:R-:W-:-:S05]  /*5380*/  @P3 IMAD.WIDE R28, R23, 0x3, R14 ;  /* 0x00000003171c3825 */ /* 0x000fca00078e020e */
[----:B------:R-:W5:Y:S04]  /*5390*/  @P3 LDG.E.U8 R37, desc[UR18][R28.64+-0x1] ;  /* 0xffffff121c253981 */ /* 0x000f68000c1e1100 */
[----:B-1----:R-:W5:Y:S04]  /*53a0*/  @P3 LDG.E.U8 R31, desc[UR18][R28.64] ;  /* 0x000000121c1f3981 */ /* 0x002f68000c1e1100 */
[----:B---3--:R1:W-:Y:S04]  /*53b0*/  @P2 STS.U8 [R20+-0xe], R35 ;  /* 0xfffff22314002388 */ /* 0x0083e80000000000 */
[----:B-1----:R-:W3:Y:S01]  /*53c0*/  @P3 LDG.E.U8 R35, desc[UR18][R28.64+0x1] ;  /* 0x000001121c233981 */ /* 0x002ee2000c1e1100 */
[----:B0-----:R-:W-:-:S03]  /*53d0*/  LOP3.LUT R16, R8, R18, RZ, 0xfc, !PT ;  /* 0x0000001208107212 */ /* 0x001fc600078efcff */
[----:B------:R-:W-:Y:S01]  /*53e0*/  @!P2 STS.U8 [R20+-0xd], RZ ;  /* 0xfffff3ff1400a388 */ /* 0x000fe20000000000 */
[----:B------:R-:W-:-:S03]  /*53f0*/  LOP3.LUT R26, R11, R18, RZ, 0xfc, !PT ;  /* 0x000000120b1a7212 */ /* 0x000fc600078efcff */
[----:B------:R-:W-:Y:S04]  /*5400*/  @!P2 STS.U8 [R20+-0xc], RZ ;  /* 0xfffff4ff1400a388 */ /* 0x000fe80000000000 */
[----:B------:R-:W-:Y:S04]  /*5410*/  @!P3 STS.U8 [R20+-0xb], RZ ;  /* 0xfffff5ff1400b388 */ /* 0x000fe80000000000 */
[----:B------:R-:W-:Y:S04]  /*5420*/  @!P3 STS.U8 [R20+-0xa], RZ ;  /* 0xfffff6ff1400b388 */ /* 0x000fe80000000000 */
[----:B------:R-:W-:Y:S04]  /*5430*/  @!P3 STS.U8 [R20+-0x9], RZ ;  /* 0xfffff7ff1400b388 */ /* 0x000fe80000000000 */
[----:B--2---:R0:W-:Y:S04]  /*5440*/  @P2 STS.U8 [R20+-0xd], R24 ;  /* 0xfffff31814002388 */ /* 0x0041e80000000000 */
[----:B----4-:R1:W-:Y:S01]  /*5450*/  @P2 STS.U8 [R20+-0xc], R33 ;  /* 0xfffff42114002388 */ /* 0x0103e20000000000 */
[----:B------:R-:W-:-:S03]  /*5460*/  ISETP.LT.AND P2, PT, R8, UR21, !P1 ;  /* 0x0000001508007c0c */ /* 0x000fc6000cf41270 */
[----:B-----5:R2:W-:Y:S04]  /*5470*/  @P3 STS.U8 [R20+-0xb], R37 ;  /* 0xfffff52514003388 */ /* 0x0205e80000000000 */
[----:B------:R4:W-:Y:S01]  /*5480*/  @P3 STS.U8 [R20+-0xa], R31 ;  /* 0xfffff61f14003388 */ /* 0x0009e20000000000 */
[----:B------:R-:W-:-:S13]  /*5490*/  ISETP.GT.AND P2, PT, R16, -0x1, P2 ;  /* 0xffffffff1000780c */ /* 0x000fda0001744270 */
[----:B------:R-:W-:-:S05]  /*54a0*/  @P2 IMAD.WIDE R16, R21, 0x3, R14 ;  /* 0x0000000315102825 */ /* 0x000fca00078e020e */
[----:B0-----:R-:W5:Y:S04]  /*54b0*/  @P2 LDG.E.U8 R24, desc[UR18][R16.64+-0x1] ;  /* 0xffffff1210182981 */ /* 0x001f68000c1e1100 */
[----:B-1----:R-:W5:Y:S04]  /*54c0*/  @P2 LDG.E.U8 R33, desc[UR18][R16.64] ;  /* 0x0000001210212981 */ /* 0x002f68000c1e1100 */
[----:B--2---:R0:W2:Y:S04]  /*54d0*/  @P2 LDG.E.U8 R37, desc[UR18][R16.64+0x1] ;  /* 0x0000011210252981 */ /* 0x0040a8000c1e1100 */
[----:B---3--:R1:W-:Y:S01]  /*54e0*/  @P3 STS.U8 [R20+-0x9], R35 ;  /* 0xfffff72314003388 */ /* 0x0083e20000000000 */
[----:B------:R-:W-:-:S04]  /*54f0*/  ISETP.GT.U32.AND P3, PT, R2, UR21, PT ;  /* 0x0000001502007c0c */ /* 0x000fc8000bf64070 */
[----:B------:R-:W-:-:S04]  /*5500*/  ISETP.GT.AND P3, PT, R26, -0x1, !P3 ;  /* 0xffffffff1a00780c */ /* 0x000fc80005f64270 */
[----:B------:R-:W-:-:S13]  /*5510*/  PLOP3.LUT P3, PT, P3, P1, PT, 0x20, 0x2 ;  /* 0x000000000002781c */ /* 0x000fda0001f62470 */
[----:B------:R-:W-:-:S05]  /*5520*/  @P3 IMAD.WIDE R28, R27, 0x3, R14 ;  /* 0x000000031b1c3825 */ /* 0x000fca00078e020e */
[----:B----4-:R-:W3:Y:S01]  /*5530*/  @P3 LDG.E.U8 R31, desc[UR18][R28.64+-0x1] ;  /* 0xffffff121c1f3981 */ /* 0x010ee2000c1e1100 */
[----:B------:R-:W-:-:S03]  /*5540*/  ISETP.GT.AND P1, PT, R18, -0x1, !P1 ;  /* 0xffffffff1200780c */ /* 0x000fc60004f24270 */
[----:B------:R-:W-:Y:S04]  /*5550*/  @!P2 STS.U8 [R20+-0x8], RZ ;  /* 0xfffff8ff1400a388 */ /* 0x000fe80000000000 */
[----:B------:R-:W-:Y:S04]  /*5560*/  @!P2 STS.U8 [R20+-0x7], RZ ;  /* 0xfffff9ff1400a388 */ /* 0x000fe80000000000 */
[----:B-1----:R-:W4:Y:S02]  /*5570*/  @P3 LDG.E.U8 R35, desc[UR18][R28.64] ;  /* 0x000000121c233981 */ /* 0x002f24000c1e1100 */
[----:B0-----:R-:W-:-:S02]  /*5580*/  @P1 IMAD.WIDE R16, R13, 0x3, R14 ;  /* 0x000000030d101825 */ /* 0x001fc400078e020e */
[----:B------:R-:W-:Y:S04]  /*5590*/  @!P3 STS.U8 [R20+-0x5], RZ ;  /* 0xfffffbff1400b388 */ /* 0x000fe80000000000 */
[----:B-----5:R0:W-:Y:S04]  /*55a0*/  @P2 STS.U8 [R20+-0x8], R24 ;  /* 0xfffff81814002388 */ /* 0x0201e80000000000 */
[----:B------:R1:W-:Y:S04]  /*55b0*/  @P2 STS.U8 [R20+-0x7], R33 ;  /* 0xfffff92114002388 */ /* 0x0003e80000000000 */
[----:B0-----:R-:W5:Y:S04]  /*55c0*/  @P3 LDG.E.U8 R24, desc[UR18][R28.64+0x1] ;  /* 0x000001121c183981 */ /* 0x001f68000c1e1100 */
[----:B-1----:R-:W5:Y:S04]  /*55d0*/  @P1 LDG.E.U8 R33, desc[UR18][R16.64+-0x1] ;  /* 0xffffff1210211981 */ /* 0x002f68000c1e1100 */
[----:B------:R-:W5:Y:S04]  /*55e0*/  @P1 LDG.E.U8 R29, desc[UR18][R16.64] ;  /* 0x00000012101d1981 */ /* 0x000f68000c1e1100 */
[----:B---3--:R0:W-:Y:S04]  /*55f0*/  @P3 STS.U8 [R20+-0x5], R31 ;  /* 0xfffffb1f14003388 */ /* 0x0081e80000000000 */
[----:B0-----:R-:W3:Y:S04]  /*5600*/  @P1 LDG.E.U8 R31, desc[UR18][R16.64+0x1] ;  /* 0x00000112101f1981 */ /* 0x001ee8000c1e1100 */
[----:B------:R0:W-:Y:S04]  /*5610*/  @!P2 STS.U8 [R20+-0x6], RZ ;  /* 0xfffffaff1400a388 */ /* 0x0001e80000000000 */
[----:B------:R0:W-:Y:S04]  /*5620*/  @!P3 STS.U8 [R20+-0x4], RZ ;  /* 0xfffffcff1400b388 */ /* 0x0001e80000000000 */
[----:B------:R0:W-:Y:S04]  /*5630*/  @!P3 STS.U8 [R20+-0x3], RZ ;  /* 0xfffffdff1400b388 */ /* 0x0001e80000000000 */
[----:B--2---:R0:W-:Y:S04]  /*5640*/  @P2 STS.U8 [R20+-0x6], R37 ;  /* 0xfffffa2514002388 */ /* 0x0041e80000000000 */
[----:B----4-:R0:W-:Y:S04]  /*5650*/  @P3 STS.U8 [R20+-0x4], R35 ;  /* 0xfffffc2314003388 */ /* 0x0101e80000000000 */
[----:B------:R0:W-:Y:S04]  /*5660*/  @!P1 STS.U8 [R20+-0x2], RZ ;  /* 0xfffffeff14009388 */ /* 0x0001e80000000000 */
[----:B------:R0:W-:Y:S04]  /*5670*/  @P0 STS.U8 [R20+-0x17], RZ ;  /* 0xffffe9ff14000388 */ /* 0x0001e80000000000 */
[----:B------:R0:W-:Y:S04]  /*5680*/  @P0 STS.U8 [R20+-0x16], RZ ;  /* 0xffffeaff14000388 */ /* 0x0001e80000000000 */
[----:B-----5:R0:W-:Y:S04]  /*5690*/  @P3 STS.U8 [R20+-0x3], R24 ;  /* 0xfffffd1814003388 */ /* 0x0201e80000000000 */
[----:B------:R0:W-:Y:S01]  /*56a0*/  @P0 STS.U8 [R20+-0x15], RZ ;  /* 0xffffebff14000388 */ /* 0x0001e20000000000 */
[----:B------:R-:W-:-:S03]  /*56b0*/  VIADD R22, R22, 0x1 ;  /* 0x0000000116167836 */ /* 0x000fc60000000000 */
[----:B------:R0:W-:Y:S04]  /*56c0*/  @!P1 STS.U8 [R20+-0x1], RZ ;  /* 0xffffffff14009388 */ /* 0x0001e80000000000 */
[----:B------:R0:W-:Y:S04]  /*56d0*/  @P1 STS.U8 [R20+-0x2], R33 ;  /* 0xfffffe2114001388 */ /* 0x0001e80000000000 */
[----:B------:R0:W-:Y:S04]  /*56e0*/  @!P1 STS.U8 [R20], RZ ;  /* 0x000000ff14009388 */ /* 0x0001e80000000000 */
[----:B------:R0:W-:Y:S01]  /*56f0*/  @P1 STS.U8 [R20+-0x1], R29 ;  /* 0xffffff1d14001388 */ /* 0x0001e20000000000 */
[----:B------:R-:W-:-:S03]  /*5700*/  ISETP.NE.AND P0, PT, R22, 0x1, PT ;  /* 0x000000011600780c */ /* 0x000fc60003f05270 */
[----:B---3--:R0:W-:Y:S10]  /*5710*/  @P1 STS.U8 [R20], R31 ;  /* 0x0000001f14001388 */ /* 0x0081f40000000000 */
[----:B------:R-:W-:Y:S05]  /*5720*/  @!P0 BRA `(.L_x_5) ;  /* 0x0000000000288947 */ /* 0x000fea0003800000 */
[----:B0-----:R-:W-:Y:S02]  /*5730*/  VIADD R20, R20, 0x5a ;  /* 0x0000005a14147836 */ /* 0x001fe40000000000 */
[----:B------:R-:W-:Y:S02]  /*5740*/  VIADD R4, R4, 0x1 ;  /* 0x0000000104047836 */ /* 0x000fe40000000000 */
[----:B------:R-:W-:Y:S02]  /*5750*/  VIADD R12, R12, 0x1 ;  /* 0x000000010c0c7836 */ /* 0x000fe40000000000 */
[----:B------:R-:W-:Y:S02]  /*5760*/  VIADD R13, R13, 0x1 ;  /* 0x000000010d0d7836 */ /* 0x000fe40000000000 */
[----:B------:R-:W-:Y:S02]  /*5770*/  VIADD R27, R27, 0x1 ;  /* 0x000000011b1b7836 */ /* 0x000fe40000000000 */
[----:B------:R-:W-:-:S02]  /*5780*/  VIADD R19, R19, 0x1 ;  /* 0x0000000113137836 */ /* 0x000fc40000000000 */
[----:B------:R-:W-:Y:S02]  /*5790*/  VIADD R21, R21, 0x1 ;  /* 0x0000000115157836 */ /* 0x000fe40000000000 */
[----:B------:R-:W-:Y:S02]  /*57a0*/  VIADD R23, R23, 0x1 ;  /* 0x0000000117177836 */ /* 0x000fe40000000000 */
[----:B------:R-:W-:Y:S01]  /*57b0*/  VIADD R25, R25, 0x1 ;  /* 0x0000000119197836 */ /* 0x000fe20000000000 */
[----:B------:R-:W-:Y:S06]  /*57c0*/  BRA `(.L_x_6) ;  /* 0xfffffff800147947 */ /* 0x000fec000383ffff */
.L_x_5:
[----:B------:R-:W-:Y:S05]  /*57d0*/  BSYNC.RECONVERGENT B1 ;  /* 0x0000000000017941 */ /* 0x000fea0003800200 */
.L_x_4:
[----:B------:R-:W-:Y:S05]  /*57e0*/  BRA `(.L_x_2) ;  /* 0x0000006800447947 */ /* 0x000fea0003800000 */
.L_x_3:
[----:B------:R-:W-:-:S04]  /*57f0*/  ISETP.NE.AND P1, PT, R5, 0xf, PT ;  /* 0x0000000f0500780c */ /* 0x000fc80003f25270 */
[----:B------:R-:W-:-:S13]  /*5800*/  ISETP.NE.OR P2, PT, R0, RZ, P1 ;  /* 0x000000ff0000720c */ /* 0x000fda0000f45670 */
[----:B------:R-:W-:Y:S05]  /*5810*/  @P2 BRA `(.L_x_7) ;  /* 0x0000004000442947 */ /* 0x000fea0003800000 */
[----:B------:R-:W-:Y:S02]  /*5820*/  VIADD R4, R3, 0xfffffff9 ;  /* 0xfffffff903047836 */ /* 0x000fe40000000000 */
[----:B------:R-:W-:-:S03]  /*5830*/  VIADD R8, R2, 0x1 ;  /* 0x0000000102087836 */ /* 0x000fc60000000000 */
[----:B------:R-:W-:Y:S01]  /*5840*/  ISETP.GE.AND P0, PT, R4, UR16, PT ;  /* 0x0000001004007c0c */ /* 0x000fe2000bf06270 */
[----:B------:R-:W-:-:S03]  /*5850*/  IMAD R4, R2, UR16, RZ ;  /* 0x0000001002047c24 */ /* 0x000fc6000f8e02ff */
[----:B------:R-:W-:Y:S01]  /*5860*/  ISETP.GT.AND P0, PT, R3, 0x6, !P0 ;  /* 0x000000060300780c */ /* 0x000fe20004704270 */
[----:B------:R-:W-:-:S03]  /*5870*/  VIADD R30, R4, UR16 ;  /* 0x00000010041e7c36 */ /* 0x000fc60008000000 */
[----:B------:R-:W-:-:S09]  /*5880*/  ISETP.LT.U32.AND P2, PT, R8, UR17, P0 ;  /* 0x0000001108007c0c */ /* 0x000fd20008741070 */
[----:B------:R-:W5:Y:S01]  /*5890*/  @P0 LDC.64 R10, c[0x0][0x388] ;  /* 0x0000e200ff0a0b82 */ /* 0x000f620000000a00 */
[----:B----4-:R-:W-:-:S04]  /*58a0*/  @P0 IADD3 R7, P1, PT, R3, R4, RZ ;  /* 0x0000000403070210 */ /* 0x010fc80007f3e0ff */
[----:B------:R-:W-:-:S05]  /*58b0*/  @P0 LEA.HI.X.SX32 R9, R4, RZ, 0x1, P1 ;  /* 0x000000ff04090211 */ /* 0x000fca00008f0eff */
[----:B------:R-:W-:Y:S02]  /*58c0*/  @P0 IMAD R9, R9, 0x3, RZ ;  /* 0x0000000309090824 */ /* 0x000fe400078e02ff */
[----:B-----5:R-:W-:Y:S02]  /*58d0*/  @P0 IMAD.WIDE.U32 R10, R7, 0x3, R10 ;  /* 0x00000003070a0825 */ /* 0x020fe400078e000a */
[----:B------:R-:W4:Y:S02]  /*58e0*/  @P2 LDC.64 R6, c[0x0][0x388] ;  /* 0x0000e200ff062b82 */ /* 0x000f240000000a00 */
[----:B------:R-:W-:Y:S01]  /*58f0*/  @P0 IMAD.IADD R11, R11, 0x1, R9 ;  /* 0x000000010b0b0824 */ /* 0x000fe200078e0209 */
[----:B------:R-:W-:-:S04]  /*5900*/  @P2 IADD3 R21, P1, PT, R3, R30, RZ ;  /* 0x0000001e03152210 */ /* 0x000fc80007f3e0ff */
[----:B0-----:R-:W5:Y:S01]  /*5910*/  @P0 LDG.E.U8 R25, desc[UR18][R10.64+-0x15] ;  /* 0xffffeb120a190981 */ /* 0x001f62000c1e1100 */
[----:B------:R-:W-:-:S03]  /*5920*/  @P2 LEA.HI.X.SX32 R9, R30, RZ, 0x1, P1 ;  /* 0x000000ff1e092211 */ /* 0x000fc600008f0eff */
[----:B------:R-:W2:Y:S02]  /*5930*/  @P0 LDG.E.U8 R27, desc[UR18][R10.64+-0x14] ;  /* 0xffffec120a1b0981 */ /* 0x000ea4000c1e1100 */
[----:B------:R-:W-:Y:S02]  /*5940*/  @P2 IMAD R9, R9, 0x3, RZ ;  /* 0x0000000309092824 */ /* 0x000fe400078e02ff */
[----:B------:R0:W3:Y:S01]  /*5950*/  @P0 LDG.E.U8 R23, desc[UR18][R10.64+-0x13] ;  /* 0xffffed120a170981 */ /* 0x0000e2000c1e1100 */
[----:B----4-:R-:W-:-:S04]  /*5960*/  @P2 IMAD.WIDE.U32 R20, R21, 0x3, R6 ;  /* 0x0000000315142825 */ /* 0x010fc800078e0006 */
[----:B------:R-:W-:-:S05]  /*5970*/  @P2 IMAD.IADD R21, R21, 0x1, R9 ;  /* 0x0000000115152824 */ /* 0x000fca00078e0209 */
[----:B------:R-:W4:Y:S01]  /*5980*/  @P2 LDG.E.U8 R19, desc[UR18][R20.64+-0x15] ;  /* 0xffffeb1214132981 */ /* 0x000f22000c1e1100 */
[C---:B------:R-:W-:Y:S01]  /*5990*/  VIADD R13, R2.reuse, 0x2 ;  /* 0x00000002020d7836 */ /* 0x040fe20000000000 */
[----:B------:R-:W1:Y:S01]  /*59a0*/  S2UR UR7, SR_CgaCtaId ;  /* 0x00000000000779c3 */ /* 0x000e620000008800 */
[----:B------:R-:W-:Y:S01]  /*59b0*/  VIADD R7, R2, 0x3 ;  /* 0x0000000302077836 */ /* 0x000fe20000000000 */
[----:B------:R-:W-:Y:S01]  /*59c0*/  UMOV UR6, 0x400 ;  /* 0x0000040000067882 */ /* 0x000fe20000000000 */
[----:B------:R-:W-:Y:S01]  /*59d0*/  VIADD R28, R30, UR16 ;  /* 0x000000101e1c7c36 */ /* 0x000fe20008000000 */
[----:B------:R-:W-:Y:S01]  /*59e0*/  ISETP.LT.U32.AND P4, PT, R13, UR17, P0 ;  /* 0x000000110d007c0c */ /* 0x000fe20008781070 */
[----:B------:R-:W3:Y:S01]  /*59f0*/  @P2 LDG.E.U8 R9, desc[UR18][R20.64+-0x14] ;  /* 0xffffec1214092981 */ /* 0x000ee2000c1e1100 */
[----:B------:R-:W-:Y:S01]  /*5a00*/  ISETP.LT.U32.AND P1, PT, R7, UR17, P0 ;  /* 0x0000001107007c0c */ /* 0x000fe20008721070 */
[----:B------:R-:W-:Y:S01]  /*5a10*/  VIADD R12, R2, 0x4 ;  /* 0x00000004020c7836 */ /* 0x000fe20000000000 */
[----:B------:R-:W-:Y:S01]  /*5a20*/  @!P2 PRMT R35, RZ, 0x7610, R35 ;  /* 0x00007610ff23a816 */ /* 0x000fe20000000023 */
[----:B------:R-:W-:-:S05]  /*5a30*/  VIADD R26, R28, UR16 ;  /* 0x000000101c1a7c36 */ /* 0x000fca0008000000 */
[----:B------:R0:W3:Y:S03]  /*5a40*/  @P2 LDG.E.U8 R35, desc[UR18][R20.64+-0x13] ;  /* 0xffffed1214232981 */ /* 0x0000e6000c1e1100 */
[----:B------:R-:W0:Y:S01]  /*5a50*/  @P4 LDC.64 R16, c[0x0][0x388] ;  /* 0x0000e200ff104b82 */ /* 0x000e220000000a00 */
[----:B------:R-:W-:Y:S01]  /*5a60*/  @P4 IADD3 R29, P5, PT, R3, R28, RZ ;  /* 0x0000001c031d4210 */ /* 0x000fe20007fbe0ff */
[----:B-1----:R-:W-:-:S06]  /*5a70*/  ULEA UR6, UR7, UR6, 0x18 ;  /* 0x0000000607067291 */ /* 0x002fcc000f8ec0ff */
[----:B------:R-:W1:Y:S01]  /*5a80*/  @P1 LDC.64 R14, c[0x0][0x388] ;  /* 0x0000e200ff0e1b82 */ /* 0x000e620000000a00 */
[----:B0-----:R-:W-:Y:S01]  /*5a90*/  @P4 LEA.HI.X.SX32 R10, R28, RZ, 0x1, P5 ;  /* 0x000000ff1c0a4211 */ /* 0x001fe200028f0eff */
[----:B------:R-:W-:Y:S01]  /*5aa0*/  @P0 IMAD.U32 R6, RZ, RZ, UR6 ;  /* 0x00000006ff060e24 */ /* 0x000fe2000f8e00ff */
[----:B------:R-:W-:Y:S01]  /*5ab0*/  @P1 IADD3 R11, P6, PT, R3, R26, RZ ;  /* 0x0000001a030b1210 */ /* 0x000fe20007fde0ff */
[----:B------:R-:W-:-:S03]  /*5ac0*/  @P4 IMAD.WIDE.U32 R16, R29, 0x3, R16 ;  /* 0x000000031d104825 */ /* 0x000fc600078e0010 */
[----:B------:R-:W-:Y:S02]  /*5ad0*/  @P1 LEA.HI.X.SX32 R18, R26, RZ, 0x1, P6 ;  /* 0x000000ff1a121211 */ /* 0x000fe400030f0eff */
[----:B------:R-:W-:-:S03]  /*5ae0*/  @!P4 PRMT R29, RZ, 0x7610, R29 ;  /* 0x00007610ff1dc816 */ /* 0x000fc6000000001d */
[----:B------:R-:W-:Y:S02]  /*5af0*/  @P1 IMAD R21, R18, 0x3, RZ ;  /* 0x0000000312151824 */ /* 0x000fe400078e02ff */
[----:B-1----:R-:W-:-:S04]  /*5b00*/  @P1 IMAD.WIDE.U32 R14, R11, 0x3, R14 ;  /* 0x000000030b0e1825 */ /* 0x002fc800078e000e */
[----:B------:R-:W-:Y:S01]  /*5b10*/  @P1 IMAD.IADD R15, R15, 0x1, R21 ;  /* 0x000000010f0f1824 */ /* 0x000fe200078e0215 */
[----:B-----5:R0:W-:Y:S04]  /*5b20*/  @P0 STS.U8 [R6+0x42], R25 ;  /* 0x0000421906000388 */ /* 0x0201e80000000000 */
[----:B--2---:R-:W-:Y:S01]  /*5b30*/  @P0 STS.U8 [R6+0x43], R27 ;  /* 0x0000431b06000388 */ /* 0x004fe20000000000 */
[----:B0-----:R-:W-:-:S04]  /*5b40*/  @P4 IMAD R25, R10, 0x3, RZ ;  /* 0x000000030a194824 */ /* 0x001fc800078e02ff */
[----:B------:R-:W-:Y:S02]  /*5b50*/  @P4 IMAD.IADD R17, R17, 0x1, R25 ;  /* 0x0000000111114824 */ /* 0x000fe400078e0219 */
[----:B------:R-:W-:Y:S01]  /*5b60*/  @!P0 IMAD.U32 R6, RZ, RZ, UR6 ;  /* 0x00000006ff068e24 */ /* 0x000fe2000f8e00ff */
[----:B------:R-:W-:Y:S01]  /*5b70*/  ISETP.LT.U32.AND P3, PT, R12, UR17, P0 ;  /* 0x000000110c007c0c */ /* 0x000fe20008761070 */
[----:B------:R-:W-:Y:S01]  /*5b80*/  VIADD R24, R26, UR16 ;  /* 0x000000101a187c36 */ /* 0x000fe20008000000 */
[----:B------:R-:W2:Y:S04]  /*5b90*/  @P4 LDG.E.U8 R31, desc[UR18][R16.64+-0x15] ;  /* 0xffffeb12101f4981 */ /* 0x000ea8000c1e1100 */
[----:B------:R-:W5:Y:S04]  /*5ba0*/  @P4 LDG.E.U8 R33, desc[UR18][R16.64+-0x14] ;  /* 0xffffec1210214981 */ /* 0x000f68000c1e1100 */
[----:B------:R-:W5:Y:S01]  /*5bb0*/  @P4 LDG.E.U8 R29, desc[UR18][R16.64+-0x13] ;  /* 0xffffed12101d4981 */ /* 0x000f62000c1e1100 */
[----:B------:R-:W-:-:S02]  /*5bc0*/  @!P1 PRMT R21, RZ, 0x7610, R21 ;  /* 0x00007610ff159816 */ /* 0x000fc40000000015 */
[----:B------:R-:W0:Y:S01]  /*5bd0*/  @P3 LDC.64 R10, c[0x0][0x388] ;  /* 0x0000e200ff0a3b82 */ /* 0x000e220000000a00 */
[----:B------:R-:W-:Y:S04]  /*5be0*/  @!P2 STS.U8 [R6+0x45], RZ ;  /* 0x000045ff0600a388 */ /* 0x000fe80000000000 */
[----:B----4-:R1:W-:Y:S04]  /*5bf0*/  @P2 STS.U8 [R6+0x45], R19 ;  /* 0x0000451306002388 */ /* 0x0103e80000000000 */
[----:B------:R-:W4:Y:S01]  /*5c00*/  @P1 LDG.E.U8 R21, desc[UR18][R14.64+-0x13] ;  /* 0xffffed120e151981 */ /* 0x000f22000c1e1100 */
[----:B------:R-:W-:-:S03]  /*5c10*/  @!P0 PRMT R23, RZ, 0x7610, R23 ;  /* 0x00007610ff178816 */ /* 0x000fc60000000017 */
[----:B------:R-:W4:Y:S04]  /*5c20*/  @P1 LDG.E.U8 R25, desc[UR18][R14.64+-0x14] ;  /* 0xffffec120e191981 */ /* 0x000f28000c1e1100 */
[----:B-1----:R1:W4:Y:S04]  /*5c30*/  @P1 LDG.E.U8 R19, desc[UR18][R14.64+-0x15] ;  /* 0xffffeb120e131981 */ /* 0x002328000c1e1100 */
[----:B---3--:R3:W-:Y:S02]  /*5c40*/  STS.U8 [R6+0x44], R23 ;  /* 0x0000441706007388 */ /* 0x0087e40000000000 */
[----:B---3--:R-:W-:-:S04]  /*5c50*/  @P3 IADD3 R23, P5, PT, R3, R24, RZ ;  /* 0x0000001803173210 */ /* 0x008fc80007fbe0ff */
[----:B------:R-:W-:Y:S01]  /*5c60*/  @P3 LEA.HI.X.SX32 R18, R24, RZ, 0x1, P5 ;  /* 0x000000ff18123211 */ /* 0x000fe200028f0eff */
[----:B0-----:R-:W-:-:S04]  /*5c70*/  @P3 IMAD.WIDE.U32 R10, R23, 0x3, R10 ;  /* 0x00000003170a3825 */ /* 0x001fc800078e000a */
[----:B------:R-:W-:-:S04]  /*5c80*/  @P3 IMAD R23, R18, 0x3, RZ ;  /* 0x0000000312173824 */ /* 0x000fc800078e02ff */
[----:B------:R-:W-:-:S05]  /*5c90*/  @P3 IMAD.IADD R11, R11, 0x1, R23 ;  /* 0x000000010b0b3824 */ /* 0x000fca00078e0217 */
[----:B------:R-:W3:Y:S01]  /*5ca0*/  @P3 LDG.E.U8 R17, desc[UR18][R10.64+-0x15] ;  /* 0xffffeb120a113981 */ /* 0x000ee2000c1e1100 */
[----:B------:R-:W-:-:S03]  /*5cb0*/  VIADD R18, R2, 0x5 ;  /* 0x0000000502127836 */ /* 0x000fc60000000000 */
[----:B------:R-:W3:Y:S02]  /*5cc0*/  @P3 LDG.E.U8 R27, desc[UR18][R10.64+-0x14] ;  /* 0xffffec120a1b3981 */ /* 0x000ee4000c1e1100 */
[----:B------:R-:W-:Y:S02]  /*5cd0*/  ISETP.LT.U32.AND P5, PT, R18, UR17, P0 ;  /* 0x0000001112007c0c */ /* 0x000fe400087a1070 */
[----:B------:R-:W-:Y:S01]  /*5ce0*/  @!P3 PRMT R23, RZ, 0x7610, R23 ;  /* 0x00007610ff17b816 */ /* 0x000fe20000000017 */
[----:B------:R-:W-:Y:S01]  /*5cf0*/  VIADD R22, R24, UR16 ;  /* 0x0000001018167c36 */ /* 0x000fe20008000000 */
[----:B------:R-:W-:Y:S04]  /*5d00*/  @!P4 STS.U8 [R6+0x48], RZ ;  /* 0x000048ff0600c388 */ /* 0x000fe80000000000 */
[----:B------:R-:W-:Y:S04]  /*5d10*/  @!P4 STS.U8 [R6+0x49], RZ ;  /* 0x000049ff0600c388 */ /* 0x000fe80000000000 */
[----:B------:R0:W3:Y:S01]  /*5d20*/  @P3 LDG.E.U8 R23, desc[UR18][R10.64+-0x13] ;  /* 0xffffed120a173981 */ /* 0x0000e2000c1e1100 */
[----:B-1----:R-:W1:Y:S03]  /*5d30*/  @P5 LDC.64 R14, c[0x0][0x388] ;  /* 0x0000e200ff0e5b82 */ /* 0x002e660000000a00 */
[----:B------:R-:W-:Y:S04]  /*5d40*/  @!P1 STS.U8 [R6+0x4b], RZ ;  /* 0x00004bff06009388 */ /* 0x000fe80000000000 */
[----:B--2---:R-:W-:Y:S04]  /*5d50*/  @P4 STS.U8 [R6+0x48], R31 ;  /* 0x0000481f06004388 */ /* 0x004fe80000000000 */
[----:B-----5:R-:W-:Y:S01]  /*5d60*/  @P4 STS.U8 [R6+0x49], R33 ;  /* 0x0000492106004388 */ /* 0x020fe20000000000 */
[----:B0-----:R-:W-:-:S04]  /*5d70*/  @P5 IADD3 R11, P4, PT, R3, R22, RZ ;  /* 0x00000016030b5210 */ /* 0x001fc80007f9e0ff */
[----:B------:R-:W-:Y:S01]  /*5d80*/  @P5 LEA.HI.X.SX32 R16, R22, RZ, 0x1, P4 ;  /* 0x000000ff16105211 */ /* 0x000fe200020f0eff */
[----:B------:R0:W-:Y:S01]  /*5d90*/  STS.U8 [R6+0x4a], R29 ;  /* 0x00004a1d06007388 */ /* 0x0001e20000000000 */
[----:B-1----:R-:W-:-:S04]  /*5da0*/  @P5 IMAD.WIDE.U32 R14, R11, 0x3, R14 ;  /* 0x000000030b0e5825 */ /* 0x002fc800078e000e */
[----:B0-----:R-:W-:-:S04]  /*5db0*/  @P5 IMAD R29, R16, 0x3, RZ ;  /* 0x00000003101d5824 */ /* 0x001fc800078e02ff */
[----:B------:R-:W-:Y:S01]  /*5dc0*/  @P5 IMAD.IADD R15, R15, 0x1, R29 ;  /* 0x000000010f0f5824 */ /* 0x000fe200078e021d */
[----:B----4-:R0:W-:Y:S02]  /*5dd0*/  @P1 STS.U8 [R6+0x4b], R19 ;  /* 0x00004b1306001388 */ /* 0x0101e40000000000 */
[----:B0-----:R-:W-:-:S06]  /*5de0*/  @!P5 PRMT R19, RZ, 0x7610, R19 ;  /* 0x00007610ff13d816 */ /* 0x001fcc0000000013 */
[----:B------:R-:W2:Y:S04]  /*5df0*/  @P5 LDG.E.U8 R19, desc[UR18][R14.64+-0x13] ;  /* 0xffffed120e135981 */ /* 0x000ea8000c1e1100 */
[----:B------:R-:W-:Y:S04]  /*5e00*/  @!P2 STS.U8 [R6+0x46], RZ ;  /* 0x000046ff0600a388 */ /* 0x000fe80000000000 */
[----:B------:R0:W-:Y:S02]  /*5e10*/  @P2 STS.U8 [R6+0x46], R9 ;  /* 0x0000460906002388 */ /* 0x0001e40000000000 */
[----:B0-----:R-:W-:-:S05]  /*5e20*/  VIADD R9, R2, 0x6 ;  /* 0x0000000602097836 */ /* 0x001fca0000000000 */
[----:B------:R-:W-:Y:S01]  /*5e30*/  ISETP.LT.U32.AND P2, PT, R9, UR17, P0 ;  /* 0x0000001109007c0c */ /* 0x000fe20008741070 */
[----:B------:R0:W-:Y:S04]  /*5e40*/  STS.U8 [R6+0x4d], R21 ;  /* 0x00004d1506007388 */ /* 0x0001e80000000000 */
[----:B0-----:R-:W4:Y:S08]  /*5e50*/  @P5 LDG.E.U8 R21, desc[UR18][R14.64+-0x14] ;  /* 0xffffec120e155981 */ /* 0x001f30000c1e1100 */
[----:B------:R-:W0:Y:S01]  /*5e60*/  @P2 LDC.64 R10, c[0x0][0x388] ;  /* 0x0000e200ff0a2b82 */ /* 0x000e220000000a00 */
[----:B------:R-:W-:Y:S01]  /*5e70*/  VIADD R20, R22, UR16 ;  /* 0x0000001016147c36 */ /* 0x000fe20008000000 */
[----:B------:R-:W-:Y:S04]  /*5e80*/  @!P1 STS.U8 [R6+0x4c], RZ ;  /* 0x00004cff06009388 */ /* 0x000fe80000000000 */
[----:B------:R1:W-:Y:S01]  /*5e90*/  @P1 STS.U8 [R6+0x4c], R25 ;  /* 0x00004c1906001388 */ /* 0x0003e20000000000 */
[----:B------:R-:W-:-:S04]  /*5ea0*/  @P2 IADD3 R29, P1, PT, R3, R20, RZ ;  /* 0x00000014031d2210 */ /* 0x000fc80007f3e0ff */
[----:B------:R-:W-:Y:S01]  /*5eb0*/  @P2 LEA.HI.X.SX32 R31, R20, RZ, 0x1, P1 ;  /* 0x000000ff141f2211 */ /* 0x000fe200008f0eff */
[----:B------:R-:W-:Y:S04]  /*5ec0*/  @!P3 STS.U8 [R6+0x4e], RZ ;  /* 0x00004eff0600b388 */ /* 0x000fe80000000000 */
[----:B---3--:R0:W-:Y:S01]  /*5ed0*/  @P3 STS.U8 [R6+0x4e], R17 ;  /* 0x00004e1106003388 */ /* 0x0081e20000000000 */
[----:B------:R-:W-:-:S03]  /*5ee0*/  @P2 IMAD R31, R31, 0x3, RZ ;  /* 0x000000031f1f2824 */ /* 0x000fc600078e02ff */
[----:B------:R-:W-:Y:S04]  /*5ef0*/  @!P3 STS.U8 [R6+0x4f], RZ ;  /* 0x00004fff0600b388 */ /* 0x000fe80000000000 */
[----:B-1----:R1:W3:Y:S01]  /*5f00*/  @P5 LDG.E.U8 R25, desc[UR18][R14.64+-0x15] ;  /* 0xffffeb120e195981 */ /* 0x0022e2000c1e1100 */
[----:B0-----:R-:W-:-:S04]  /*5f10*/  @P2 IMAD.WIDE.U32 R16, R29, 0x3, R10 ;  /* 0x000000031d102825 */ /* 0x001fc800078e000a */
[----:B------:R-:W-:Y:S02]  /*5f20*/  @P2 IMAD.IADD R17, R17, 0x1, R31 ;  /* 0x0000000111112824 */ /* 0x000fe400078e021f */
[----:B------:R-:W-:Y:S01]  /*5f30*/  VIADD R11, R2, 0x7 ;  /* 0x00000007020b7836 */ /* 0x000fe20000000000 */
[----:B------:R0:W-:Y:S04]  /*5f40*/  @P3 STS.U8 [R6+0x4f], R27 ;  /* 0x00004f1b06003388 */ /* 0x0001e80000000000 */
[----:B------:R-:W5:Y:S01]  /*5f50*/  @P2 LDG.E.U8 R31, desc[UR18][R16.64+-0x14] ;  /* 0xffffec12101f2981 */ /* 0x000f62000c1e1100 */
[----:B------:R-:W-:-:S03]  /*5f60*/  ISETP.LT.U32.AND P3, PT, R11, UR17, P0 ;  /* 0x000000110b007c0c */ /* 0x000fc60008761070 */
[----:B0-----:R-:W3:Y:S10]  /*5f70*/  @P2 LDG.E.U8 R27, desc[UR18][R16.64+-0x15] ;  /* 0xffffeb12101b2981 */ /* 0x001ef4000c1e1100 */
[----:B-1----:R-:W0:Y:S01]  /*5f80*/  @P3 LDC.64 R14, c[0x0][0x388] ;  /* 0x0000e200ff0e3b82 */ /* 0x002e220000000a00 */
[----:B------:R-:W-:Y:S01]  /*5f90*/  VIADD R10, R20, UR16 ;  /* 0x00000010140a7c36 */ /* 0x000fe20008000000 */
[----:B------:R1:W-:Y:S04]  /*5fa0*/  STS.U8 [R6+0x50], R23 ;  /* 0x0000501706007388 */ /* 0x0003e80000000000 */
[----:B------:R-:W-:-:S04]  /*5fb0*/  @P3 IADD3 R33, P1, PT, R3, R10, RZ ;  /* 0x0000000a03213210 */ /* 0x000fc80007f3e0ff */
[----:B-1----:R-:W-:-:S05]  /*5fc0*/  @P3 LEA.HI.X.SX32 R23, R10, RZ, 0x1, P1 ;  /* 0x000000ff0a173211 */ /* 0x002fca00008f0eff */
[----:B------:R-:W-:Y:S02]  /*5fd0*/  @P3 IMAD R23, R23, 0x3, RZ ;  /* 0x0000000317173824 */ /* 0x000fe400078e02ff */
[----:B0-----:R-:W-:Y:S01]  /*5fe0*/  @P3 IMAD.WIDE.U32 R32, R33, 0x3, R14 ;  /* 0x0000000321203825 */ /* 0x001fe200078e000e */
[----:B------:R-:W-:-:S03]  /*5ff0*/  @!P2 PRMT R29, RZ, 0x7610, R29 ;  /* 0x00007610ff1da816 */ /* 0x000fc6000000001d */
[----:B------:R-:W-:-:S03]  /*6000*/  @P3 IMAD.IADD R33, R33, 0x1, R23 ;  /* 0x0000000121213824 */ /* 0x000fc600078e0217 */
[----:B------:R0:W3:Y:S04]  /*6010*/  @P2 LDG.E.U8 R29, desc[UR18][R16.64+-0x13] ;  /* 0xffffed12101d2981 */ /* 0x0000e8000c1e1100 */
[----:B------:R-:W3:Y:S04]  /*6020*/  @P3 LDG.E.U8 R23, desc[UR18][R32.64+-0x14] ;  /* 0xffffec1220173981 */ /* 0x000ee8000c1e1100 */
[----:B--2---:R1:W-:Y:S04]  /*6030*/  STS.U8 [R6+0x53], R19 ;  /* 0x0000531306007388 */ /* 0x0043e80000000000 */
[----:B-1----:R-:W2:Y:S01]  /*6040*/  @P3 LDG.E.U8 R19, desc[UR18][R32.64+-0x15] ;  /* 0xffffeb1220133981 */ /* 0x002ea2000c1e1100 */
[----:B------:R-:W-:-:S03]  /*6050*/  VIADD R14, R3, 0xfffffffa ;  /* 0xfffffffa030e7836 */ /* 0x000fc60000000000 */
[----:B------:R-:W-:Y:S02]  /*6060*/  @!P5 STS.U8 [R6+0x52], RZ ;  /* 0x000052ff0600d388 */ /* 0x000fe40000000000 */
[----:B------:R-:W-:-:S04]  /*6070*/  ISETP.GE.AND P1, PT, R14, UR16, PT ;  /* 0x000000100e007c0c */ /* 0x000fc8000bf26270 */
[----:B------:R-:W-:-:S13]  /*6080*/  ISETP.GT.AND P1, PT, R3, 0x5, !P1 ;  /* 0x000000050300780c */ /* 0x000fda0004f24270 */
[----:B------:R-:W1:Y:S01]  /*6090*/  @P1 LDC.64 R14, c[0x0][0x388] ;  /* 0x0000e200ff0e1b82 */ /* 0x000e620000000a00 */
[----:B----4-:R4:W-:Y:S02]  /*60a0*/  @P5 STS.U8 [R6+0x52], R21 ;  /* 0x0000521506005388 */ /* 0x0109e40000000000 */
[----:B----4-:R-:W-:-:S06]  /*60b0*/  @!P3 PRMT R21, RZ, 0x7610, R21 ;  /* 0x00007610ff15b816 */ /* 0x010fcc0000000015 */
[----:B------:R-:W4:Y:S04]  /*60c0*/  @P3 LDG.E.U8 R21, desc[UR18][R32.64+-0x13] ;  /* 0xffffed1220153981 */ /* 0x000f28000c1e1100 */
[----:B------:R-:W-:Y:S04]  /*60d0*/  @!P2 STS.U8 [R6+0x54], RZ ;  /* 0x000054ff0600a388 */ /* 0x000fe80000000000 */
[----:B------:R-:W-:Y:S04]  /*60e0*/  @!P2 STS.U8 [R6+0x55], RZ ;  /* 0x000055ff0600a388 */ /* 0x000fe80000000000 */
[----:B------:R0:W-:Y:S04]  /*60f0*/  STS.U8 [R6+0x47], R35 ;  /* 0x0000472306007388 */ /* 0x0001e80000000000 */
[----:B-----5:R-:W-:Y:S04]  /*6100*/  @P2 STS.U8 [R6+0x55], R31 ;  /* 0x0000551f06002388 */ /* 0x020fe80000000000 */
[----:B---3--:R3:W-:Y:S01]  /*6110*/  @P2 STS.U8 [R6+0x54], R27 ;  /* 0x0000541b06002388 */ /* 0x0087e20000000000 */
[----:B0-----:R-:W-:-:S04]  /*6120*/  @P1 IADD3 R35, P2, PT, R3, R4, RZ ;  /* 0x0000000403231210 */ /* 0x001fc80007f5e0ff */
[----:B------:R-:W-:Y:S01]  /*6130*/  @P1 LEA.HI.X.SX32 R16, R4, RZ, 0x1, P2 ;  /* 0x000000ff04101211 */ /* 0x000fe200010f0eff */
[----:B-1----:R-:W-:-:S04]  /*6140*/  @P1 IMAD.WIDE.U32 R34, R35, 0x3, R14 ;  /* 0x0000000323221825 */ /* 0x002fc800078e000e */
[----:B------:R-:W-:-:S04]  /*6150*/  @P1 IMAD R15, R16, 0x3, RZ ;  /* 0x00000003100f1824 */ /* 0x000fc800078e02ff */
[----:B------:R-:W-:Y:S01]  /*6160*/  @P1 IMAD.IADD R35, R35, 0x1, R15 ;  /* 0x0000000123231824 */ /* 0x000fe200078e020f */
[----:B------:R-:W-:-:S04]  /*6170*/  ISETP.LT.U32.AND P2, PT, R8, UR17, P1 ;  /* 0x0000001108007c0c */ /* 0x000fc80008f41070 */
[----:B---3--:R-:W3:Y:S04]  /*6180*/  @P1 LDG.E.U8 R27, desc[UR18][R34.64+-0x12] ;  /* 0xffffee12221b1981 */ /* 0x008ee8000c1e1100 */
[----:B------:R-:W-:Y:S04]  /*6190*/  @!P5 STS.U8 [R6+0x51], RZ ;  /* 0x000051ff0600d388 */ /* 0x000fe80000000000 */
[----:B------:R0:W-:Y:S01]  /*61a0*/  @P5 STS.U8 [R6+0x51], R25 ;  /* 0x0000511906005388 */ /* 0x0001e20000000000 */
[----:B------:R-:W1:Y:S03]  /*61b0*/  @P2 LDC.64 R14, c[0x0][0x388] ;  /* 0x0000e200ff0e2b82 */ /* 0x000e660000000a00 */
[----:B0-----:R-:W5:Y:S04]  /*61c0*/  @P1 LDG.E.U8 R25, desc[UR18][R34.64+-0x11] ;  /* 0xffffef1222191981 */ /* 0x001f68000c1e1100 */
[----:B------:R-:W-:Y:S04]  /*61d0*/  @!P3 STS.U8 [R6+0x57], RZ ;  /* 0x000057ff0600b388 */ /* 0x000fe80000000000 */
[----:B------:R-:W-:Y:S04]  /*61e0*/  @!P3 STS.U8 [R6+0x58], RZ ;  /* 0x000058ff0600b388 */ /* 0x000fe80000000000 */
[----:B------:R-:W-:Y:S04]  /*61f0*/  @P3 STS.U8 [R6+0x58], R23 ;  /* 0x0000581706003388 */ /* 0x000fe80000000000 */
[----:B------:R0:W-:Y:S04]  /*6200*/  STS.U8 [R6+0x56], R29 ;  /* 0x0000561d06007388 */ /* 0x0001e80000000000 */
[----:B--2---:R2:W-:Y:S01]  /*6210*/  @P3 STS.U8 [R6+0x57], R19 ;  /* 0x0000571306003388 */ /* 0x0045e20000000000 */
[----:B------:R-:W-:-:S04]  /*6220*/  @P2 IADD3 R17, P3, PT, R3, R30, RZ ;  /* 0x0000001e03112210 */ /* 0x000fc80007f7e0ff */
[----:B0-----:R-:W-:Y:S01]  /*6230*/  @P2 LEA.HI.X.SX32 R29, R30, RZ, 0x1, P3 ;  /* 0x000000ff1e1d2211 */ /* 0x001fe200018f0eff */
[----:B-1----:R-:W-:-:S04]  /*6240*/  @P2 IMAD.WIDE.U32 R16, R17, 0x3, R14 ;  /* 0x0000000311102825 */ /* 0x002fc800078e000e */
[----:B------:R-:W-:-:S04]  /*6250*/  @P2 IMAD R29, R29, 0x3, RZ ;  /* 0x000000031d1d2824 */ /* 0x000fc800078e02ff */
[----:B------:R-:W-:-:S05]  /*6260*/  @P2 IMAD.IADD R17, R17, 0x1, R29 ;  /* 0x0000000111112824 */ /* 0x000fca00078e021d */
[----:B------:R-:W5:Y:S04]  /*6270*/  @P2 LDG.E.U8 R29, desc[UR18][R16.64+-0x12] ;  /* 0xffffee12101d2981 */ /* 0x000f68000c1e1100 */
[----:B------:R-:W5:Y:S01]  /*6280*/  @P2 LDG.E.U8 R23, desc[UR18][R16.64+-0x11] ;  /* 0xffffef1210172981 */ /* 0x000f62000c1e1100 */
[----:B--2---:R-:W-:-:S06]  /*6290*/  @!P1 PRMT R19, RZ, 0x7610, R19 ;  /* 0x00007610ff139816 */ /* 0x004fcc0000000013 */
[----:B------:R-:W2:Y:S04]  /*62a0*/  @P1 LDG.E.U8 R19, desc[UR18][R34.64+-0x10] ;  /* 0xfffff01222131981 */ /* 0x000ea8000c1e1100 */
[----:B----4-:R0:W-:Y:S02]  /*62b0*/  STS.U8 [R6+0x59], R21 ;  /* 0x0000591506007388 */ /* 0x0101e40000000000 */
[----:B0-----:R-:W-:-:S06]  /*62c0*/  @!P2 PRMT R21, RZ, 0x7610, R21 ;  /* 0x00007610ff15a816 */ /* 0x001fcc0000000015 */
[----:B------:R0:W4:Y:S01]  /*62d0*/  @P2 LDG.E.U8 R21, desc[UR18][R16.64+-0x10] ;  /* 0xfffff01210152981 */ /* 0x000122000c1e1100 */
[----:B------:R-:W-:-:S13]  /*62e0*/  ISETP.LT.U32.AND P4, PT, R13, UR17, P1 ;  /* 0x000000110d007c0c */ /* 0x000fda0008f81070 */
[----:B------:R-:W1:Y:S01]  /*62f0*/  @P4 LDC.64 R14, c[0x0][0x388] ;  /* 0x0000e200ff0e4b82 */ /* 0x000e620000000a00 */
[----:B------:R-:W-:Y:S01]  /*6300*/  @P4 IADD3 R33, P3, PT, R3, R28, RZ ;  /* 0x0000001c03214210 */ /* 0x000fe20007f7e0ff */
[----:B------:R-:W-:Y:S04]  /*6310*/  @!P1 STS.U8 [R6+0x9c], RZ ;  /* 0x00009cff06009388 */ /* 0x000fe80000000000 */
[----:B---3--:R3:W-:Y:S02]  /*6320*/  @P1 STS.U8 [R6+0x9c], R27 ;  /* 0x00009c1b06001388 */ /* 0x0087e40000000000 */
[----:B---3--:R-:W-:Y:S01]  /*6330*/  @P4 LEA.HI.X.SX32 R27, R28, RZ, 0x1, P3 ;  /* 0x000000ff1c1b4211 */ /* 0x008fe200018f0eff */
[----:B-1----:R-:W-:-:S04]  /*6340*/  @P4 IMAD.WIDE.U32 R32, R33, 0x3, R14 ;  /* 0x0000000321204825 */ /* 0x002fc800078e000e */
[----:B------:R-:W-:Y:S01]  /*6350*/  @P4 IMAD R27, R27, 0x3, RZ ;  /* 0x000000031b1b4824 */ /* 0x000fe200078e02ff */
[----:B------:R-:W-:Y:S03]  /*6360*/  @!P1 STS.U8 [R6+0x9d], RZ ;  /* 0x00009dff06009388 */ /* 0x000fe60000000000 */
[----:B------:R-:W-:Y:S01]  /*6370*/  @P4 IMAD.IADD R33, R33, 0x1, R27 ;  /* 0x0000000121214824 */ /* 0x000fe200078e021b */
[----:B-----5:R1:W-:Y:S04]  /*6380*/  @P1 STS.U8 [R6+0x9d], R25 ;  /* 0x00009d1906001388 */ /* 0x0203e80000000000 */
[----:B------:R-:W3:Y:S01]  /*6390*/  @P4 LDG.E.U8 R27, desc[UR18][R32.64+-0x12] ;  /* 0xffffee12201b4981 */ /* 0x000ee2000c1e1100 */
[----:B------:R-:W-:-:S03]  /*63a0*/  ISETP.LT.U32.AND P3, PT, R7, UR17, P1 ;  /* 0x0000001107007c0c */ /* 0x000fc60008f61070 */
[----:B-1----:R-:W5:Y:S10]  /*63b0*/  @P4 LDG.E.U8 R25, desc[UR18][R32.64+-0x11] ;  /* 0xffffef1220194981 */ /* 0x002f74000c1e1100 */
[----:B------:R-:W1:Y:S01]  /*63c0*/  @P3 LDC.64 R14, c[0x0][0x388] ;  /* 0x0000e200ff0e3b82 */ /* 0x000e620000000a00 */
[----:B------:R-:W-:Y:S04]  /*63d0*/  @!P2 STS.U8 [R6+0x9f], RZ ;  /* 0x00009fff0600a388 */ /* 0x000fe80000000000 */
[----:B------:R-:W-:Y:S04]  /*63e0*/  @!P2 STS.U8 [R6+0xa0], RZ ;  /* 0x0000a0ff0600a388 */ /* 0x000fe80000000000 */
[----:B------:R1:W-:Y:S04]  /*63f0*/  @P2 STS.U8 [R6+0x9f], R29 ;  /* 0x00009f1d06002388 */ /* 0x0003e80000000000 */
[----:B------:R2:W-:Y:S01]  /*6400*/  @P2 STS.U8 [R6+0xa0], R23 ;  /* 0x0000a01706002388 */ /* 0x0005e20000000000 */
[----:B0-----:R-:W-:-:S04]  /*6410*/  @P3 IADD3 R17, P2, PT, R3, R26, RZ ;  /* 0x0000001a03113210 */ /* 0x001fc80007f5e0ff */
[----:B-1----:R-:W-:Y:S01]  /*6420*/  @P3 LEA.HI.X.SX32 R29, R26, RZ, 0x1, P2 ;  /* 0x000000ff1a1d3211 */ /* 0x002fe200010f0eff */
[----:B------:R-:W-:-:S04]  /*6430*/  @P3 IMAD.WIDE.U32 R16, R17, 0x3, R14 ;  /* 0x0000000311103825 */ /* 0x000fc800078e000e */
[----:B------:R-:W-:-:S04]  /*6440*/  @P3 IMAD R29, R29, 0x3, RZ ;  /* 0x000000031d1d3824 */ /* 0x000fc800078e02ff */
[----:B------:R-:W-:-:S05]  /*6450*/  @P3 IMAD.IADD R17, R17, 0x1, R29 ;  /* 0x0000000111113824 */ /* 0x000fca00078e021d */
[----:B------:R-:W5:Y:S04]  /*6460*/  @P3 LDG.E.U8 R29, desc[UR18][R16.64+-0x12] ;  /* 0xffffee12101d3981 */ /* 0x000f68000c1e1100 */
[----:B--2---:R-:W2:Y:S04]  /*6470*/  @P3 LDG.E.U8 R23, desc[UR18][R16.64+-0x11] ;  /* 0xffffef1210173981 */ /* 0x004ea8000c1e1100 */
[----:B------:R0:W-:Y:S04]  /*6480*/  STS.U8 [R6+0x9e], R19 ;  /* 0x00009e1306007388 */ /* 0x0001e80000000000 */
[----:B----4-:R1:W-:Y:S01]  /*6490*/  STS.U8 [R6+0xa1], R21 ;  /* 0x0000a11506007388 */ /* 0x0103e20000000000 */
[----:B0-----:R-:W-:-:S02]  /*64a0*/  @!P4 PRMT R19, RZ, 0x7610, R19 ;  /* 0x00007610ff13c816 */ /* 0x001fc40000000013 */
[----:B-1----:R-:W-:-:S04]  /*64b0*/  @!P3 PRMT R21, RZ, 0x7610, R21 ;  /* 0x00007610ff15b816 */ /* 0x002fc80000000015 */
[----:B------:R0:W4:Y:S04]  /*64c0*/  @P4 LDG.E.U8 R19, desc[UR18][R32.64+-0x10] ;  /* 0xfffff01220134981 */ /* 0x000128000c1e1100 */
[----:B------:R1:W4:Y:S01]  /*64d0*/  @P3 LDG.E.U8 R21, desc[UR18][R16.64+-0x10] ;  /* 0xfffff01210153981 */ /* 0x000322000c1e1100 */
[----:B------:R-:W-:-:S13]  /*64e0*/  ISETP.LT.U32.AND P2, PT, R12, UR17, P1 ;  /* 0x000000110c007c0c */ /* 0x000fda0008f41070 */
[----:B------:R-:W1:Y:S01]  /*64f0*/  @P2 LDC.64 R14, c[0x0][0x388] ;  /* 0x0000e200ff0e2b82 */ /* 0x000e620000000a00 */
[----:B------:R-:W-:Y:S04]  /*6500*/  @!P4 STS.U8 [R6+0xa2], RZ ;  /* 0x0000a2ff0600c388 */ /* 0x000fe80000000000 */
[----:B------:R-:W-:Y:S04]  /*6510*/  @!P4 STS.U8 [R6+0xa3], RZ ;  /* 0x0000a3ff0600c388 */ /* 0x000fe80000000000 */
[----:B---3--:R3:W-:Y:S04]  /*6520*/  @P4 STS.U8 [R6+0xa2], R27 ;  /* 0x0000a21b06004388 */ /* 0x0087e80000000000 */
[----:B-----5:R5:W-:Y:S01]  /*6530*/  @P4 STS.U8 [R6+0xa3], R25 ;  /* 0x0000a31906004388 */ /* 0x020be20000000000 */
[----:B0-----:R-:W-:-:S04]  /*6540*/  @P2 IADD3 R33, P4, PT, R3, R24, RZ ;  /* 0x0000001803212210 */ /* 0x001fc80007f9e0ff */
[----:B---3--:R-:W-:Y:S01]  /*6550*/  @P2 LEA.HI.X.SX32 R27, R24, RZ, 0x1, P4 ;  /* 0x000000ff181b2211 */ /* 0x008fe200020f0eff */
[----:B-1----:R-:W-:-:S04]  /*6560*/  @P2 IMAD.WIDE.U32 R32, R33, 0x3, R14 ;  /* 0x0000000321202825 */ /* 0x002fc800078e000e */
[----:B------:R-:W-:-:S04]  /*6570*/  @P2 IMAD R27, R27, 0x3, RZ ;  /* 0x000000031b1b2824 */ /* 0x000fc800078e02ff */
[----:B------:R-:W-:-:S05]  /*6580*/  @P2 IMAD.IADD R33, R33, 0x1, R27 ;  /* 0x0000000121212824 */ /* 0x000fca00078e021b */
[----:B------:R-:W3:Y:S04]  /*6590*/  @P2 LDG.E.U8 R27, desc[UR18][R32.64+-0x12] ;  /* 0xffffee12201b2981 */ /* 0x000ee8000c1e1100 */
[----:B-----5:R-:W5:Y:S01]  /*65a0*/  @P2 LDG.E.U8 R25, desc[UR18][R32.64+-0x11] ;  /* 0xffffef1220192981 */ /* 0x020f62000c1e1100 */
[----:B------:R-:W-:-:S13]  /*65b0*/  ISETP.LT.U32.AND P4, PT, R18, UR17, P1 ;  /* 0x0000001112007c0c */ /* 0x000fda0008f81070 */
[----:B------:R-:W0:Y:S01]  /*65c0*/  @P4 LDC.64 R14, c[0x0][0x388] ;  /* 0x0000e200ff0e4b82 */ /* 0x000e220000000a00 */
[----:B------:R-:W-:Y:S04]  /*65d0*/  @!P3 STS.U8 [R6+0xa5], RZ ;  /* 0x0000a5ff0600b388 */ /* 0x000fe80000000000 */
[----:B------:R-:W-:Y:S04]  /*65e0*/  @!P3 STS.U8 [R6+0xa6], RZ ;  /* 0x0000a6ff0600b388 */ /* 0x000fe80000000000 */
[----:B------:R1:W-:Y:S04]  /*65f0*/  @P3 STS.U8 [R6+0xa5], R29 ;  /* 0x0000a51d06003388 */ /* 0x0003e80000000000 */
[----:B--2---:R2:W-:Y:S01]  /*6600*/  @P3 STS.U8 [R6+0xa6], R23 ;  /* 0x0000a61706003388 */ /* 0x0045e20000000000 */
[----:B------:R-:W-:-:S04]  /*6610*/  @P4 IADD3 R17, P3, PT, R3, R22, RZ ;  /* 0x0000001603114210 */ /* 0x000fc80007f7e0ff */
[----:B-1----:R-:W-:Y:S01]  /*6620*/  @P4 LEA.HI.X.SX32 R29, R22, RZ, 0x1, P3 ;  /* 0x000000ff161d4211 */ /* 0x002fe200018f0eff */
[----:B0-----:R-:W-:-:S04]  /*6630*/  @P4 IMAD.WIDE.U32 R16, R17, 0x3, R14 ;  /* 0x0000000311104825 */ /* 0x001fc800078e000e */
[----:B------:R-:W-:-:S04]  /*6640*/  @P4 IMAD R29, R29, 0x3, RZ ;  /* 0x000000031d1d4824 */ /* 0x000fc800078e02ff */
[----:B------:R-:W-:-:S05]  /*6650*/  @P4 IMAD.IADD R17, R17, 0x1, R29 ;  /* 0x0000000111114824 */ /* 0x000fca00078e021d */
[----:B--2---:R-:W2:Y:S04]  /*6660*/  @P4 LDG.E.U8 R23, desc[UR18][R16.64+-0x11] ;  /* 0xffffef1210174981 */ /* 0x004ea8000c1e1100 */
[----:B----4-:R0:W-:Y:S04]  /*6670*/  STS.U8 [R6+0xa4], R19 ;  /* 0x0000a41306007388 */ /* 0x0101e80000000000 */
[----:B------:R1:W-:Y:S01]  /*6680*/  STS.U8 [R6+0xa7], R21 ;  /* 0x0000a71506007388 */ /* 0x0003e20000000000 */
[----:B------:R-:W-:-:S03]  /*6690*/  ISETP.LT.U32.AND P3, PT, R9, UR17, P1 ;  /* 0x0000001109007c0c */ /* 0x000fc60008f61070 */
[----:B------:R-:W-:Y:S01]  /*66a0*/  @!P2 STS.U8 [R6+0xa8], RZ ;  /* 0x0000a8ff0600a388 */ /* 0x000fe20000000000 */
[----:B0-----:R-:W-:-:S03]  /*66b0*/  @!P2 PRMT R19, RZ, 0x7610, R19 ;  /* 0x00007610ff13a816 */ /* 0x001fc60000000013 */
[----:B------:R-:W-:Y:S01]  /*66c0*/  @!P2 STS.U8 [R6+0xa9], RZ ;  /* 0x0000a9ff0600a388 */ /* 0x000fe20000000000 */
[----:B-1----:R-:W-:-:S03]  /*66d0*/  @!P4 PRMT R21, RZ, 0x7610, R21 ;  /* 0x00007610ff15c816 */ /* 0x002fc60000000015 */
[----:B------:R0:W4:Y:S02]  /*66e0*/  @P2 LDG.E.U8 R19, desc[UR18][R32.64+-0x10] ;  /* 0xfffff01220132981 */ /* 0x000124000c1e1100 */
[----:B------:R-:W1:Y:S02]  /*66f0*/  @P3 LDC.64 R14, c[0x0][0x388] ;  /* 0x0000e200ff0e3b82 */ /* 0x000e640000000a00 */
[----:B------:R-:W4:Y:S04]  /*6700*/  @P4 LDG.E.U8 R21, desc[UR18][R16.64+-0x10] ;  /* 0xfffff01210154981 */ /* 0x000f28000c1e1100 */
[----:B------:R1:W4:Y:S04]  /*6710*/  @P4 LDG.E.U8 R29, desc[UR18][R16.64+-0x12] ;  /* 0xffffee12101d4981 */ /* 0x000328000c1e1100 */
[----:B---3--:R3:W-:Y:S04]  /*6720*/  @P2 STS.U8 [R6+0xa8], R27 ;  /* 0x0000a81b06002388 */ /* 0x0087e80000000000 */
[----:B-----5:R5:W-:Y:S01]  /*6730*/  @P2 STS.U8 [R6+0xa9], R25 ;  /* 0x0000a91906002388 */ /* 0x020be20000000000 */
[----:B0-----:R-:W-:-:S04]  /*6740*/  @P3 IADD3 R33, P2, PT, R3, R20, RZ ;  /* 0x0000001403213210 */ /* 0x001fc80007f5e0ff */
[----:B---3--:R-:W-:Y:S02]  /*6750*/  @P3 LEA.HI.X.SX32 R27, R20, RZ, 0x1, P2 ;  /* 0x000000ff141b3211 */ /* 0x008fe400010f0eff */
[----:B------:R-:W-:Y:S01]  /*6760*/  ISETP.LT.U32.AND P2, PT, R11, UR17, P1 ;  /* 0x000000110b007c0c */ /* 0x000fe20008f41070 */
[----:B-1----:R-:W-:-:S04]  /*6770*/  @P3 IMAD.WIDE.U32 R32, R33, 0x3, R14 ;  /* 0x0000000321203825 */ /* 0x002fc800078e000e */
[----:B------:R-:W-:-:S04]  /*6780*/  @P3 IMAD R27, R27, 0x3, RZ ;  /* 0x000000031b1b3824 */ /* 0x000fc800078e02ff */
[----:B------:R-:W-:-:S04]  /*6790*/  @P3 IMAD.IADD R33, R33, 0x1, R27 ;  /* 0x0000000121213824 */ /* 0x000fc800078e021b */
[----:B------:R-:W0:Y:S01]  /*67a0*/  @P2 LDC.64 R14, c[0x0][0x388] ;  /* 0x0000e200ff0e2b82 */ /* 0x000e220000000a00 */
[----:B------:R-:W3:Y:S04]  /*67b0*/  @P3 LDG.E.U8 R31, desc[UR18][R32.64+-0x12] ;  /* 0xffffee12201f3981 */ /* 0x000ee8000c1e1100 */
[----:B-----5:R-:W5:Y:S01]  /*67c0*/  @P3 LDG.E.U8 R25, desc[UR18][R32.64+-0x11] ;  /* 0xffffef1220193981 */ /* 0x020f62000c1e1100 */
[----:B------:R-:W-:-:S04]  /*67d0*/  @P2 IADD3 R17, P1, PT, R3, R10, RZ ;  /* 0x0000000a03112210 */ /* 0x000fc80007f3e0ff */
[----:B------:R-:W-:-:S05]  /*67e0*/  @P2 LEA.HI.X.SX32 R27, R10, RZ, 0x1, P1 ;  /* 0x000000ff0a1b2211 */ /* 0x000fca00008f0eff */
[----:B------:R-:W-:Y:S01]  /*67f0*/  @P2 IMAD R27, R27, 0x3, RZ ;  /* 0x000000031b1b2824 */ /* 0x000fe200078e02ff */
[----:B------:R-:W-:Y:S01]  /*6800*/  @!P4 STS.U8 [R6+0xac], RZ ;  /* 0x0000acff0600c388 */ /* 0x000fe20000000000 */
[----:B0-----:R-:W-:-:S04]  /*6810*/  @P2 IMAD.WIDE.U32 R16, R17, 0x3, R14 ;  /* 0x0000000311102825 */ /* 0x001fc800078e000e */
[----:B------:R-:W-:-:S05]  /*6820*/  @P2 IMAD.IADD R17, R17, 0x1, R27 ;  /* 0x0000000111112824 */ /* 0x000fca00078e021b */
[----:B------:R-:W5:Y:S04]  /*6830*/  @P2 LDG.E.U8 R27, desc[UR18][R16.64+-0x12] ;  /* 0xffffee12101b2981 */ /* 0x000f68000c1e1100 */
[----:B--2---:R0:W-:Y:S04]  /*6840*/  @P4 STS.U8 [R6+0xac], R23 ;  /* 0x0000ac1706004388 */ /* 0x0041e80000000000 */
[----:B0-----:R-:W2:Y:S04]  /*6850*/  @P2 LDG.E.U8 R23, desc[UR18][R16.64+-0x11] ;  /* 0xffffef1210172981 */ /* 0x001ea8000c1e1100 */
[----:B----4-:R0:W-:Y:S04]  /*6860*/  STS.U8 [R6+0xaa], R19 ;  /* 0x0000aa1306007388 */ /* 0x0101e80000000000 */
[----:B------:R1:W-:Y:S01]  /*6870*/  STS.U8 [R6+0xad], R21 ;  /* 0x0000ad1506007388 */ /* 0x0003e20000000000 */
[----:B0-----:R-:W-:-:S02]  /*6880*/  @!P3 PRMT R19, RZ, 0x7610, R19 ;  /* 0x00007610ff13b816 */ /* 0x001fc40000000013 */
[----:B-1----:R-:W-:-:S04]  /*6890*/  @!P2 PRMT R21, RZ, 0x7610, R21 ;  /* 0x00007610ff15a816 */ /* 0x002fc80000000015 */
[----:B------:R0:W4:Y:S04]  /*68a0*/  @P3 LDG.E.U8 R19, desc[UR18][R32.64+-0x10] ;  /* 0xfffff01220133981 */ /* 0x000128000c1e1100 */
[----:B------:R1:W4:Y:S01]  /*68b0*/  @P2 LDG.E.U8 R21, desc[UR18][R16.64+-0x10] ;  /* 0xfffff01210152981 */ /* 0x000322000c1e1100 */
[----:B------:R-:W-:-:S05]  /*68c0*/  VIADD R14, R3, 0xfffffffb ;  /* 0xfffffffb030e7836 */ /* 0x000fca0000000000 */
[----:B------:R-:W-:-:S04]  /*68d0*/  ISETP.GE.AND P1, PT, R14, UR16, PT ;  /* 0x000000100e007c0c */ /* 0x000fc8000bf26270 */
[----:B------:R-:W-:Y:S01]  /*68e0*/  ISETP.GT.AND P1, PT, R3, 0x4, !P1 ;  /* 0x000000040300780c */ /* 0x000fe20004f24270 */
[----:B------:R-:W-:-:S12]  /*68f0*/  @!P3 STS.U8 [R6+0xae], RZ ;  /* 0x0000aeff0600b388 */ /* 0x000fd80000000000 */
[----:B------:R-:W1:Y:S01]  /*6900*/  @P1 LDC.64 R14, c[0x0][0x388] ;  /* 0x0000e200ff0e1b82 */ /* 0x000e620000000a00 */
[----:B------:R-:W-:Y:S04]  /*6910*/  @!P3 STS.U8 [R6+0xaf], RZ ;  /* 0x0000afff0600b388 */ /* 0x000fe80000000000 */
[----:B------:R-:W-:Y:S04]  /*6920*/  @!P4 STS.U8 [R6+0xab], RZ ;  /* 0x0000abff0600c388 */ /* 0x000fe80000000000 */
[----:B------:R0:W-:Y:S04]  /*6930*/  @P4 STS.U8 [R6+0xab], R29 ;  /* 0x0000ab1d06004388 */ /* 0x0001e80000000000 */
[----:B---3--:R-:W-:Y:S04]  /*6940*/  @P3 STS.U8 [R6+0xae], R31 ;  /* 0x0000ae1f06003388 */ /* 0x008fe80000000000 */
[----:B-----5:R3:W-:Y:S01]  /*6950*/  @P3 STS.U8 [R6+0xaf], R25 ;  /* 0x0000af1906003388 */ /* 0x0207e20000000000 */
[----:B0-----:R-:W-:-:S04]  /*6960*/  @P1 IADD3 R33, P3, PT, R3, R4, RZ ;  /* 0x0000000403211210 */ /* 0x001fc80007f7e0ff */
[----:B------:R-:W-:Y:S02]  /*6970*/  @P1 LEA.HI.X.SX32 R29, R4, RZ, 0x1, P3 ;  /* 0x000000ff041d1211 */ /* 0x000fe400018f0eff */
[----:B------:R-:W-:Y:S01]  /*6980*/  ISETP.LT.U32.AND P3, PT, R8, UR17, P1 ;  /* 0x0000001108007c0c */ /* 0x000fe20008f61070 */
[----:B-1----:R-:W-:-:S04]  /*6990*/  @P1 IMAD.WIDE.U32 R32, R33, 0x3, R14 ;  /* 0x0000000321201825 */ /* 0x002fc800078e000e */
[----:B------:R-:W-:-:S04]  /*69a0*/  @P1 IMAD R29, R29, 0x3, RZ ;  /* 0x000000031d1d1824 */ /* 0x000fc800078e02ff */
[----:B------:R-:W-:-:S04]  /*69b0*/  @P1 IMAD.IADD R33, R33, 0x1, R29 ;  /* 0x0000000121211824 */ /* 0x000fc800078e021d */
[----:B------:R-:W0:Y:S01]  /*69c0*/  @P3 LDC.64 R14, c[0x0][0x388] ;  /* 0x0000e200ff0e3b82 */ /* 0x000e220000000a00 */
[----:B------:R-:W5:Y:S04]  /*69d0*/  @P1 LDG.E.U8 R29, desc[UR18][R32.64+-0xf] ;  /* 0xfffff112201d1981 */ /* 0x000f68000c1e1100 */
[----:B------:R-:W-:Y:S04]  /*69e0*/  @!P2 STS.U8 [R6+0xb1], RZ ;  /* 0x0000b1ff0600a388 */ /* 0x000fe80000000000 */
[----:B------:R-:W-:Y:S04]  /*69f0*/  @!P2 STS.U8 [R6+0xb2], RZ ;  /* 0x0000b2ff0600a388 */ /* 0x000fe80000000000 */
[----:B------:R1:W-:Y:S04]  /*6a00*/  @P2 STS.U8 [R6+0xb1], R27 ;  /* 0x0000b11b06002388 */ /* 0x0003e80000000000 */
[----:B---3--:R-:W3:Y:S04]  /*6a10*/  @P1 LDG.E.U8 R25, desc[UR18][R32.64+-0xe] ;  /* 0xfffff21220191981 */ /* 0x008ee8000c1e1100 */
[----:B--2---:R2:W-:Y:S01]  /*6a20*/  @P2 STS.U8 [R6+0xb2], R23 ;  /* 0x0000b21706002388 */ /* 0x0045e20000000000 */
[----:B------:R-:W-:-:S04]  /*6a30*/  @P3 IADD3 R17, P2, PT, R3, R30, RZ ;  /* 0x0000001e03113210 */ /* 0x000fc80007f5e0ff */
[----:B-1----:R-:W-:Y:S01]  /*6a40*/  @P3 LEA.HI.X.SX32 R27, R30, RZ, 0x1, P2 ;  /* 0x000000ff1e1b3211 */ /* 0x002fe200010f0eff */
[----:B0-----:R-:W-:-:S04]  /*6a50*/  @P3 IMAD.WIDE.U32 R16, R17, 0x3, R14 ;  /* 0x0000000311103825 */ /* 0x001fc800078e000e */
[----:B------:R-:W-:-:S04]  /*6a60*/  @P3 IMAD R27, R27, 0x3, RZ ;  /* 0x000000031b1b3824 */ /* 0x000fc800078e02ff */
[----:B------:R-:W-:-:S05]  /*6a70*/  @P3 IMAD.IADD R17, R17, 0x1, R27 ;  /* 0x0000000111113824 */ /* 0x000fca00078e021b */
[----:B------:R-:W3:Y:S04]  /*6a80*/  @P3 LDG.E.U8 R27, desc[UR18][R16.64+-0xf] ;  /* 0xfffff112101b3981 */ /* 0x000ee8000c1e1100 */
[----:B--2---:R-:W2:Y:S04]  /*6a90*/  @P3 LDG.E.U8 R23, desc[UR18][R16.64+-0xe] ;  /* 0xfffff21210173981 */ /* 0x004ea8000c1e1100 */
[----:B----4-:R0:W-:Y:S04]  /*6aa0*/  STS.U8 [R6+0xb0], R19 ;  /* 0x0000b01306007388 */ /* 0x0101e80000000000 */
[----:B------:R1:W-:Y:S01]  /*6ab0*/  STS.U8 [R6+0xb3], R21 ;  /* 0x0000b31506007388 */ /* 0x0003e20000000000 */
[----:B0-----:R-:W-:-:S02]  /*6ac0*/  @!P1 PRMT R19, RZ, 0x7610, R19 ;  /* 0x00007610ff139816 */ /* 0x001fc40000000013 */
[----:B-1----:R-:W-:-:S04]  /*6ad0*/  @!P3 PRMT R21, RZ, 0x7610, R21 ;  /* 0x00007610ff15b816 */ /* 0x002fc80000000015 */
[----:B------:R0:W4:Y:S04]  /*6ae0*/  @P1 LDG.E.U8 R19, desc[UR18][R32.64+-0xd] ;  /* 0xfffff31220131981 */ /* 0x000128000c1e1100 */
[----:B------:R1:W4:Y:S01]  /*6af0*/  @P3 LDG.E.U8 R21, desc[UR18][R16.64+-0xd] ;  /* 0xfffff31210153981 */ /* 0x000322000c1e1100 */
[----:B------:R-:W-:-:S13]  /*6b00*/  ISETP.LT.U32.AND P4, PT, R13, UR17, P1 ;  /* 0x000000110d007c0c */ /* 0x000fda0008f81070 */
[----:B------:R-:W1:Y:S01]  /*6b10*/  @P4 LDC.64 R14, c[0x0][0x388] ;  /* 0x0000e200ff0e4b82 */ /* 0x000e620000000a00 */
[----:B0-----:R-:W-:Y:S01]  /*6b20*/  @P4 IADD3 R33, P2, PT, R3, R28, RZ ;  /* 0x0000001c03214210 */ /* 0x001fe20007f5e0ff */
[----:B------:R-:W-:Y:S04]  /*6b30*/  @!P1 STS.U8 [R6+0xf6], RZ ;  /* 0x0000f6ff06009388 */ /* 0x000fe80000000000 */
[----:B------:R-:W-:Y:S01]  /*6b40*/  @!P1 STS.U8 [R6+0xf7], RZ ;  /* 0x0000f7ff06009388 */ /* 0x000fe20000000000 */
[----:B-1----:R-:W-:-:S03]  /*6b50*/  @P4 IMAD.WIDE.U32 R32, R33, 0x3, R14 ;  /* 0x0000000321204825 */ /* 0x002fc600078e000e */
[----:B-----5:R0:W-:Y:S02]  /*6b60*/  @P1 STS.U8 [R6+0xf6], R29 ;  /* 0x0000f61d06001388 */ /* 0x0201e40000000000 */
[----:B0-----:R-:W-:Y:S02]  /*6b70*/  @P4 LEA.HI.X.SX32 R29, R28, RZ, 0x1, P2 ;  /* 0x000000ff1c1d4211 */ /* 0x001fe400010f0eff */
[----:B------:R-:W-:-:S03]  /*6b80*/  ISETP.LT.U32.AND P2, PT, R7, UR17, P1 ;  /* 0x0000001107007c0c */ /* 0x000fc60008f41070 */
[----:B------:R-:W-:-:S04]  /*6b90*/  @P4 IMAD R29, R29, 0x3, RZ ;  /* 0x000000031d1d4824 */ /* 0x000fc800078e02ff */
[----:B------:R-:W-:Y:S01]  /*6ba0*/  @P4 IMAD.IADD R33, R33, 0x1, R29 ;  /* 0x0000000121214824 */ /* 0x000fe200078e021d */
[----:B---3--:R0:W-:Y:S04]  /*6bb0*/  @P1 STS.U8 [R6+0xf7], R25 ;  /* 0x0000f71906001388 */ /* 0x0081e80000000000 */
[----:B------:R-:W3:Y:S01]  /*6bc0*/  @P4 LDG.E.U8 R29, desc[UR18][R32.64+-0xf] ;  /* 0xfffff112201d4981 */ /* 0x000ee2000c1e1100 */
[----:B------:R-:W1:Y:S03]  /*6bd0*/  @P2 LDC.64 R14, c[0x0][0x388] ;  /* 0x0000e200ff0e2b82 */ /* 0x000e660000000a00 */
[----:B0-----:R-:W5:Y:S04]  /*6be0*/  @P4 LDG.E.U8 R25, desc[UR18][R32.64+-0xe] ;  /* 0xfffff21220194981 */ /* 0x001f68000c1e1100 */
[----:B------:R-:W-:Y:S04]  /*6bf0*/  @!P3 STS.U8 [R6+0xf9], RZ ;  /* 0x0000f9ff0600b388 */ /* 0x000fe80000000000 */
[----:B------:R-:W-:Y:S04]  /*6c00*/  @!P3 STS.U8 [R6+0xfa], RZ ;  /* 0x0000faff0600b388 */ /* 0x000fe80000000000 */
[----:B------:R0:W-:Y:S04]  /*6c10*/  @P3 STS.U8 [R6+0xf9], R27 ;  /* 0x0000f91b06003388 */ /* 0x0001e80000000000 */
[----:B--2---:R2:W-:Y:S01]  /*6c20*/  @P3 STS.U8 [R6+0xfa], R23 ;  /* 0x0000fa1706003388 */ /* 0x0045e20000000000 */
[----:B------:R-:W-:-:S04]  /*6c30*/  @P2 IADD3 R17, P3, PT, R3, R26, RZ ;  /* 0x0000001a03112210 */ /* 0x000fc80007f7e0ff */
[----:B0-----:R-:W-:Y:S01]  /*6c40*/  @P2 LEA.HI.X.SX32 R27, R26, RZ, 0x1, P3 ;  /* 0x000000ff1a1b2211 */ /* 0x001fe200018f0eff */
[----:B-1----:R-:W-:-:S04]  /*6c50*/  @P2 IMAD.WIDE.U32 R16, R17, 0x3, R14 ;  /* 0x0000000311102825 */ /* 0x002fc800078e000e */
[----:B------:R-:W-:-:S04]  /*6c60*/  @P2 IMAD R27, R27, 0x3, RZ ;  /* 0x000000031b1b2824 */ /* 0x000fc800078e02ff */
[----:B------:R-:W-:-:S05]  /*6c70*/  @P2 IMAD.IADD R17, R17, 0x1, R27 ;  /* 0x0000000111112824 */ /* 0x000fca00078e021b */
[----:B------:R-:W5:Y:S04]  /*6c80*/  @P2 LDG.E.U8 R27, desc[UR18][R16.64+-0xf] ;  /* 0xfffff112101b2981 */ /* 0x000f68000c1e1100 */
        /* <DEDUP_REMOVED lines=13> */
[----:B---3--:R0:W-:Y:S04]  /*6d60*/  @P4 STS.U8 [R6+0xfc], R29 ;  /* 0x0000fc1d06004388 */ /* 0x0081e80000000000 */
[----:B-----5:R1:W-:Y:S01]  /*6d70*/  @P4 STS.U8 [R6+0xfd], R25 ;  /* 0x0000fd1906004388 */ /* 0x0203e20000000000 */
[----:B------:R-:W-:Y:S02]  /*6d80*/  ISETP.LT.U32.AND P4, PT, R18, UR17, P1 ;  /* 0x0000001112007c0c */ /* 0x000fe40008f81070 */
[----:B0-----:R-:W-:-:S05]  /*6d90*/  @P5 LEA.HI.X.SX32 R29, R24, RZ, 0x1, P3 ;  /* 0x000000ff181d5211 */ /* 0x001fca00018f0eff */
[----:B------:R-:W-:-:S04]  /*6da0*/  @P5 IMAD R29, R29, 0x3, RZ ;  /* 0x000000031d1d5824 */ /* 0x000fc800078e02ff */
[----:B------:R-:W-:Y:S02]  /*6db0*/  @P5 IMAD.IADD R33, R33, 0x1, R29 ;  /* 0x0000000121215824 */ /* 0x000fe400078e021d */
[----:B------:R-:W0:Y:S03]  /*6dc0*/  @P4 LDC.64 R14, c[0x0][0x388] ;  /* 0x0000e200ff0e4b82 */ /* 0x000e260000000a00 */
[----:B------:R-:W3:Y:S04]  /*6dd0*/  @P5 LDG.E.U8 R29, desc[UR18][R32.64+-0xf] ;  /* 0xfffff112201d5981 */ /* 0x000ee8000c1e1100 */
[----:B------:R-:W-:Y:S04]  /*6de0*/  @!P2 STS.U8 [R6+0xff], RZ ;  /* 0x0000ffff0600a388 */ /* 0x000fe80000000000 */
[----:B------:R-:W-:Y:S04]  /*6df0*/  @!P2 STS.U8 [R6+0x100], RZ ;  /* 0x000100ff0600a388 */ /* 0x000fe80000000000 */
[----:B-1----:R-:W5:Y:S04]  /*6e00*/  @P5 LDG.E.U8 R25, desc[UR18][R32.64+-0xe] ;  /* 0xfffff21220195981 */ /* 0x002f68000c1e1100 */
[----:B------:R1:W-:Y:S04]  /*6e10*/  @P2 STS.U8 [R6+0xff], R27 ;  /* 0x0000ff1b06002388 */ /* 0x0003e80000000000 */
[----:B--2---:R2:W-:Y:S01]  /*6e20*/  @P2 STS.U8 [R6+0x100], R23 ;  /* 0x0001001706002388 */ /* 0x0045e20000000000 */
[----:B------:R-:W-:-:S04]  /*6e30*/  @P4 IADD3 R17, P2, PT, R3, R22, RZ ;  /* 0x0000001603114210 */ /* 0x000fc80007f5e0ff */
[----:B-1----:R-:W-:Y:S01]  /*6e40*/  @P4 LEA.HI.X.SX32 R27, R22, RZ, 0x1, P2 ;  /* 0x000000ff161b4211 */ /* 0x002fe200010f0eff */
[----:B0-----:R-:W-:-:S04]  /*6e50*/  @P4 IMAD.WIDE.U32 R16, R17, 0x3, R14 ;  /* 0x0000000311104825 */ /* 0x001fc800078e000e */
        /* <DEDUP_REMOVED lines=16> */
[----:B---3--:R0:W-:Y:S02]  /*6f60*/  @P5 STS.U8 [R6+0x102], R29 ;  /* 0x0001021d06005388 */ /* 0x0081e40000000000 */
[----:B0-----:R-:W-:Y:S02]  /*6f70*/  @P3 LEA.HI.X.SX32 R29, R20, RZ, 0x1, P2 ;  /* 0x000000ff141d3211 */ /* 0x001fe400010f0eff */
[----:B------:R-:W-:-:S03]  /*6f80*/  ISETP.LT.U32.AND P2, PT, R11, UR17, P1 ;  /* 0x000000110b007c0c */ /* 0x000fc60008f41070 */
[----:B------:R-:W-:-:S04]  /*6f90*/  @P3 IMAD R29, R29, 0x3, RZ ;  /* 0x000000031d1d3824 */ /* 0x000fc800078e02ff */
[----:B------:R-:W-:Y:S01]  /*6fa0*/  @P3 IMAD.IADD R33, R33, 0x1, R29 ;  /* 0x0000000121213824 */ /* 0x000fe200078e021d */
[----:B-----5:R0:W-:Y:S04]  /*6fb0*/  @P5 STS.U8 [R6+0x103], R25 ;  /* 0x0001031906005388 */ /* 0x0201e80000000000 */
[----:B------:R-:W3:Y:S01]  /*6fc0*/  @P3 LDG.E.U8 R29, desc[UR18][R32.64+-0xf] ;  /* 0xfffff112201d3981 */ /* 0x000ee2000c1e1100 */
[----:B------:R-:W1:Y:S03]  /*6fd0*/  @P2 LDC.64 R14, c[0x0][0x388] ;  /* 0x0000e200ff0e2b82 */ /* 0x000e660000000a00 */
[----:B0-----:R-:W5:Y:S01]  /*6fe0*/  @P3 LDG.E.U8 R25, desc[UR18][R32.64+-0xe] ;  /* 0xfffff21220193981 */ /* 0x001f62000c1e1100 */
[----:B------:R-:W-:-:S03]  /*6ff0*/  @P2 IADD3 R17, P1, PT, R3, R10, RZ ;  /* 0x0000000a03112210 */ /* 0x000fc60007f3e0ff */
[----:B------:R-:W-:Y:S04]  /*7000*/  @!P4 STS.U8 [R6+0x105], RZ ;  /* 0x000105ff0600c388 */ /* 0x000fe80000000000 */
[----:B------:R-:W-:Y:S01]  /*7010*/  @!P4 STS.U8 [R6+0x106], RZ ;  /* 0x000106ff0600c388 */ /* 0x000fe20000000000 */
[----:B-1----:R-:W-:-:S03]  /*7020*/  @P2 IMAD.WIDE.U32 R16, R17, 0x3, R14 ;  /* 0x0000000311102825 */ /* 0x002fc600078e000e */
[----:B------:R0:W-:Y:S02]  /*7030*/  @P4 STS.U8 [R6+0x105], R27 ;  /* 0x0001051b06004388 */ /* 0x0001e40000000000 */
[----:B0-----:R-:W-:-:S05]  /*7040*/  @P2 LEA.HI.X.SX32 R27, R10, RZ, 0x1, P1 ;  /* 0x000000ff0a1b2211 */ /* 0x001fca00008f0eff */
[----:B------:R-:W-:-:S04]  /*7050*/  @P2 IMAD R27, R27, 0x3, RZ ;  /* 0x000000031b1b2824 */ /* 0x000fc800078e02ff */
[----:B------:R-:W-:Y:S01]  /*7060*/  @P2 IMAD.IADD R17, R17, 0x1, R27 ;  /* 0x0000000111112824 */ /* 0x000fe200078e021b */
[----:B--2---:R0:W-:Y:S04]  /*7070*/  @P4 STS.U8 [R6+0x106], R23 ;  /* 0x0001061706004388 */ /* 0x0041e80000000000 */
[----:B------:R-:W2:Y:S04]  /*7080*/  @P2 LDG.E.U8 R27, desc[UR18][R16.64+-0xf] ;  /* 0xfffff112101b2981 */ /* 0x000ea8000c1e1100 */
        /* <DEDUP_REMOVED lines=24> */
[----:B------:R-:W-:Y:S04]  /*7210*/  @!P2 STS.U8 [R6+0x10c], RZ ;  /* 0x00010cff0600a388 */ /* 0x000fe80000000000 */
[----:B-----5:R-:W5:Y:S04]  /*7220*/  @P1 LDG.E.U8 R25, desc[UR18][R32.64+-0xb] ;  /* 0xfffff51220191981 */ /* 0x020f68000c1e1100 */
[----:B--2---:R1:W-:Y:S04]  /*7230*/  @P2 STS.U8 [R6+0x10b], R27 ;  /* 0x00010b1b06002388 */ /* 0x0043e80000000000 */
[----:B------:R2:W-:Y:S01]  /*7240*/  @P2 STS.U8 [R6+0x10c], R23 ;  /* 0x00010c1706002388 */ /* 0x0005e20000000000 */
        /* <DEDUP_REMOVED lines=149> */
[----:B------:R-:W-:Y:S04]  /*7ba0*/  @!P3 STS.U8 [R6+0x1ad], RZ ;  /* 0x0001adff0600b388 */ /* 0x000fe80000000000 */
        /* <DEDUP_REMOVED lines=155> */
[----:B------:R-:W-:-:S03]  /*8560*/  ISETP.LT.U32.AND P3, PT, R12, UR17, P1 ;  /* 0x000000110c007c0c */ /* 0x000fc60008f61070 */
[----:B------:R-:W-:Y:S04]  /*8570*/  @!P4 STS.U8 [R6+0x20a], RZ ;  /* 0x00020aff0600c388 */ /* 0x000fe80000000000 */
[----:B------:R-:W-:Y:S06]  /*8580*/  @!P4 STS.U8 [R6+0x20b], RZ ;  /* 0x00020bff0600c388 */ /* 0x000fec0000000000 */
        /* <DEDUP_REMOVED lines=9> */
[----:B------:R-:W-:-:S08]  /*8620*/  @P3 IMAD R29, R29, 0x3, RZ ;  /* 0x000000031d1d3824 */ /* 0x000fd000078e02ff */
[----:B------:R-:W0:Y:S01]  /*8630*/  @P4 LDC.64 R14, c[0x0][0x388] ;  /* 0x0000e200ff0e4b82 */ /* 0x000e220000000a00 */
[----:B------:R-:W-:-:S05]  /*8640*/  @P3 IMAD.IADD R33, R33, 0x1, R29 ;  /* 0x0000000121213824 */ /* 0x000fca00078e021d */
[----:B-----5:R-:W3:Y:S04]  /*8650*/  @P3 LDG.E.U8 R25, desc[UR18][R32.64+-0x6] ;  /* 0xfffffa1220193981 */ /* 0x020ee8000c1e1100 */
[----:B------:R1:W-:Y:S04]  /*8660*/  @P2 STS.U8 [R6+0x20d], R27 ;  /* 0x00020d1b06002388 */ /* 0x0003e80000000000 */
[----:B--2---:R-:W-:Y:S01]  /*8670*/  @P2 STS.U8 [R6+0x20e], R23 ;  /* 0x00020e1706002388 */ /* 0x004fe20000000000 */
[----:B------:R-:W-:-:S03]  /*8680*/  @P4 IADD3 R17, P2, PT, R3, R22, RZ ;  /* 0x0000001603114210 */ /* 0x000fc60007f5e0ff */
[----:B-1----:R-:W2:Y:S01]  /*8690*/  @P3 LDG.E.U8 R27, desc[UR18][R32.64+-0x5] ;  /* 0xfffffb12201b3981 */ /* 0x002ea2000c1e1100 */
[----:B------:R-:W-:Y:S01]  /*86a0*/  @P4 LEA.HI.X.SX32 R29, R22, RZ, 0x1, P2 ;  /* 0x000000ff161d4211 */ /* 0x000fe200010f0eff */
[----:B0-----:R-:W-:-:S04]  /*86b0*/  @P4 IMAD.WIDE.U32 R16, R17, 0x3, R14 ;  /* 0x0000000311104825 */ /* 0x001fc800078e000e */
[----:B------:R-:W-:-:S04]  /*86c0*/  @P4 IMAD R29, R29, 0x3, RZ ;  /* 0x000000031d1d4824 */ /* 0x000fc800078e02ff */
[----:B------:R-:W-:-:S05]  /*86d0*/  @P4 IMAD.IADD R17, R17, 0x1, R29 ;  /* 0x0000000111114824 */ /* 0x000fca00078e021d */
[----:B------:R-:W5:Y:S04]  /*86e0*/  @P4 LDG.E.U8 R29, desc[UR18][R16.64+-0x6] ;  /* 0xfffffa12101d4981 */ /* 0x000f68000c1e1100 */
[----:B----4-:R0:W-:Y:S04]  /*86f0*/  STS.U8 [R6+0x20c], R19 ;  /* 0x00020c1306007388 */ /* 0x0101e80000000000 */
[----:B------:R1:W-:Y:S01]  /*8700*/  STS.U8 [R6+0x20f], R21 ;  /* 0x00020f1506007388 */ /* 0x0003e20000000000 */
[----:B0-----:R-:W-:-:S03]  /*8710*/  @!P3 PRMT R19, RZ, 0x7610, R19 ;  /* 0x00007610ff13b816 */ /* 0x001fc60000000013 */
[----:B-1----:R-:W4:Y:S04]  /*8720*/  @P4 LDG.E.U8 R21, desc[UR18][R16.64+-0x5] ;  /* 0xfffffb1210154981 */ /* 0x002f28000c1e1100 */
[----:B------:R-:W4:Y:S01]  /*8730*/  @P3 LDG.E.U8 R19, desc[UR18][R32.64+-0x4] ;  /* 0xfffffc1220133981 */ /* 0x000f22000c1e1100 */
[----:B------:R-:W-:-:S13]  /*8740*/  ISETP.LT.U32.AND P5, PT, R9, UR17, P1 ;  /* 0x0000001109007c0c */ /* 0x000fda0008fa1070 */
[----:B------:R-:W0:Y:S01]  /*8750*/  @P5 LDC.64 R14, c[0x0][0x388] ;  /* 0x0000e200ff0e5b82 */ /* 0x000e220000000a00 */
[----:B------:R-:W-:-:S04]  /*8760*/  @P5 IADD3 R23, P2, PT, R3, R20, RZ ;  /* 0x0000001403175210 */ /* 0x000fc80007f5e0ff */
[----:B------:R-:W-:Y:S02]  /*8770*/  @P5 LEA.HI.X.SX32 R31, R20, RZ, 0x1, P2 ;  /* 0x000000ff141f5211 */ /* 0x000fe400010f0eff */
[----:B------:R-:W-:Y:S01]  /*8780*/  ISETP.LT.U32.AND P2, PT, R11, UR17, P1 ;  /* 0x000000110b007c0c */ /* 0x000fe20008f41070 */
[----:B------:R-:W-:Y:S02]  /*8790*/  @!P3 STS.U8 [R6+0x210], RZ ;  /* 0x000210ff0600b388 */ /* 0x000fe40000000000 */
[----:B------:R-:W-:Y:S02]  /*87a0*/  @P5 IMAD R31, R31, 0x3, RZ ;  /* 0x000000031f1f5824 */ /* 0x000fe400078e02ff */
[----:B------:R-:W-:Y:S01]  /*87b0*/  @!P3 STS.U8 [R6+0x211], RZ ;  /* 0x000211ff0600b388 */ /* 0x000fe20000000000 */
[----:B0-----:R-:W-:-:S04]  /*87c0*/  @P5 IMAD.WIDE.U32 R14, R23, 0x3, R14 ;  /* 0x00000003170e5825 */ /* 0x001fc800078e000e */
[----:B------:R-:W-:Y:S01]  /*87d0*/  @P5 IMAD.IADD R15, R15, 0x1, R31 ;  /* 0x000000010f0f5824 */ /* 0x000fe200078e021f */
[----:B------:R-:W-:Y:S04]  /*87e0*/  @!P4 STS.U8 [R6+0x213], RZ ;  /* 0x000213ff0600c388 */ /* 0x000fe80000000000 */
[----:B------:R-:W-:Y:S04]  /*87f0*/  @!P4 STS.U8 [R6+0x214], RZ ;  /* 0x000214ff0600c388 */ /* 0x000fe80000000000 */
[----:B------:R-:W4:Y:S04]  /*8800*/  @P5 LDG.E.U8 R23, desc[UR18][R14.64+-0x5] ;  /* 0xfffffb120e175981 */ /* 0x000f28000c1e1100 */
[----:B---3--:R0:W-:Y:S02]  /*8810*/  @P3 STS.U8 [R6+0x210], R25 ;  /* 0x0002101906003388 */ /* 0x0081e40000000000 */
[----:B0-----:R-:W-:-:S06]  /*8820*/  @!P4 PRMT R25, RZ, 0x7610, R25 ;  /* 0x00007610ff19c816 */ /* 0x001fcc0000000019 */
[----:B------:R0:W3:Y:S02]  /*8830*/  @P4 LDG.E.U8 R25, desc[UR18][R16.64+-0x4] ;  /* 0xfffffc1210194981 */ /* 0x0000e4000c1e1100 */
[----:B0-----:R-:W0:Y:S02]  /*8840*/  @P2 LDC.64 R16, c[0x0][0x388] ;  /* 0x0000e200ff102b82 */ /* 0x001e240000000a00 */
[----:B--2---:R1:W-:Y:S04]  /*8850*/  @P3 STS.U8 [R6+0x211], R27 ;  /* 0x0002111b06003388 */ /* 0x0043e80000000000 */
[----:B-1----:R-:W2:Y:S04]  /*8860*/  @P5 LDG.E.U8 R27, desc[UR18][R14.64+-0x6] ;  /* 0xfffffa120e1b5981 */ /* 0x002ea8000c1e1100 */
[----:B-----5:R1:W-:Y:S02]  /*8870*/  @P4 STS.U8 [R6+0x213], R29 ;  /* 0x0002131d06004388 */ /* 0x0203e40000000000 */
[----:B-1----:R-:W-:-:S04]  /*8880*/  @P2 IADD3 R29, P1, PT, R3, R10, RZ ;  /* 0x0000000a031d2210 */ /* 0x002fc80007f3e0ff */
[----:B------:R-:W-:Y:S01]  /*8890*/  @P2 LEA.HI.X.SX32 R31, R10, RZ, 0x1, P1 ;  /* 0x000000ff0a1f2211 */ /* 0x000fe200008f0eff */
[----:B0-----:R-:W-:-:S04]  /*88a0*/  @P2 IMAD.WIDE.U32 R16, R29, 0x3, R16 ;  /* 0x000000031d102825 */ /* 0x001fc800078e0010 */
[----:B------:R-:W-:-:S04]  /*88b0*/  @P2 IMAD R31, R31, 0x3, RZ ;  /* 0x000000031f1f2824 */ /* 0x000fc800078e02ff */
[----:B------:R-:W-:Y:S01]  /*88c0*/  @P2 IMAD.IADD R17, R17, 0x1, R31 ;  /* 0x0000000111112824 */ /* 0x000fe200078e021f */
[----:B----4-:R0:W-:Y:S04]  /*88d0*/  @P4 STS.U8 [R6+0x214], R21 ;  /* 0x0002141506004388 */ /* 0x0101e80000000000 */
[----:B------:R1:W-:Y:S04]  /*88e0*/  STS.U8 [R6+0x212], R19 ;  /* 0x0002121306007388 */ /* 0x0003e80000000000 */
[----:B------:R-:W4:Y:S04]  /*88f0*/  @P2 LDG.E.U8 R29, desc[UR18][R16.64+-0x6] ;  /* 0xfffffa12101d2981 */ /* 0x000f28000c1e1100 */
[----:B0-----:R-:W5:Y:S01]  /*8900*/  @P2 LDG.E.U8 R21, desc[UR18][R16.64+-0x5] ;  /* 0xfffffb1210152981 */ /* 0x001f62000c1e1100 */
[----:B-1----:R-:W-:-:S06]  /*8910*/  @!P5 PRMT R19, RZ, 0x7610, R19 ;  /* 0x00007610ff13d816 */ /* 0x002fcc0000000013 */
[----:B------:R0:W5:Y:S01]  /*8920*/  @P5 LDG.E.U8 R19, desc[UR18][R14.64+-0x4] ;  /* 0xfffffc120e135981 */ /* 0x000162000c1e1100 */
[----:B------:R-:W-:-:S04]  /*8930*/  ISETP.GT.AND P1, PT, R3, UR16, PT ;  /* 0x0000001003007c0c */ /* 0x000fc8000bf24270 */
[----:B------:R-:W-:Y:S01]  /*8940*/  ISETP.GT.AND P1, PT, R3, RZ, !P1 ;  /* 0x000000ff0300720c */ /* 0x000fe20004f24270 */
[----:B------:R-:W-:-:S12]  /*8950*/  @!P5 STS.U8 [R6+0x216], RZ ;  /* 0x000216ff0600d388 */ /* 0x000fd80000000000 */
[----:B0-----:R-:W0:Y:S01]  /*8960*/  @P1 LDC.64 R14, c[0x0][0x388] ;  /* 0x0000e200ff0e1b82 */ /* 0x001e220000000a00 */
[----:B------:R-:W-:Y:S04]  /*8970*/  @!P2 STS.U8 [R6+0x219], RZ ;  /* 0x000219ff0600a388 */ /* 0x000fe80000000000 */
[----:B------:R-:W-:Y:S04]  /*8980*/  @!P2 STS.U8 [R6+0x21a], RZ ;  /* 0x00021aff0600a388 */ /* 0x000fe80000000000 */
[----:B---3--:R1:W-:Y:S02]  /*8990*/  STS.U8 [R6+0x215], R25 ;  /* 0x0002151906007388 */ /* 0x0083e40000000000 */
[----:B-1----:R-:W-:-:S06]  /*89a0*/  @!P2 PRMT R25, RZ, 0x7610, R25 ;  /* 0x00007610ff19a816 */ /* 0x002fcc0000000019 */
[----:B------:R1:W3:Y:S04]  /*89b0*/  @P2 LDG.E.U8 R25, desc[UR18][R16.64+-0x4] ;  /* 0xfffffc1210192981 */ /* 0x0002e8000c1e1100 */
[----:B------:R-:W-:Y:S04]  /*89c0*/  @!P5 STS.U8 [R6+0x217], RZ ;  /* 0x000217ff0600d388 */ /* 0x000fe80000000000 */
[----:B------:R-:W-:Y:S04]  /*89d0*/  @P5 STS.U8 [R6+0x217], R23 ;  /* 0x0002171706005388 */ /* 0x000fe80000000000 */
[----:B--2---:R2:W-:Y:S02]  /*89e0*/  @P5 STS.U8 [R6+0x216], R27 ;  /* 0x0002161b06005388 */ /* 0x0045e40000000000 */
[----:B--2---:R-:W-:-:S04]  /*89f0*/  @P1 IADD3 R27, P3, PT, R3, R4, RZ ;  /* 0x00000004031b1210 */ /* 0x004fc80007f7e0ff */
[----:B------:R-:W-:Y:S02]  /*8a00*/  @P1 LEA.HI.X.SX32 R31, R4, RZ, 0x1, P3 ;  /* 0x000000ff041f1211 */ /* 0x000fe400018f0eff */
[----:B------:R-:W-:-:S13]  /*8a10*/  ISETP.LT.U32.AND P3, PT, R8, UR17, P1 ;  /* 0x0000001108007c0c */ /* 0x000fda0008f61070 */
[----:B-1----:R-:W1:Y:S01]  /*8a20*/  @P3 LDC.64 R16, c[0x0][0x388] ;  /* 0x0000e200ff103b82 */ /* 0x002e620000000a00 */
[----:B0-----:R-:W-:-:S04]  /*8a30*/  @P1 IMAD.WIDE.U32 R14, R27, 0x3, R14 ;  /* 0x000000031b0e1825 */ /* 0x001fc800078e000e */
[----:B------:R-:W-:Y:S01]  /*8a40*/  @P1 IMAD R31, R31, 0x3, RZ ;  /* 0x000000031f1f1824 */ /* 0x000fe200078e02ff */
[----:B----4-:R0:W-:Y:S03]  /*8a50*/  @P2 STS.U8 [R6+0x219], R29 ;  /* 0x0002191d06002388 */ /* 0x0101e60000000000 */
[----:B------:R-:W-:Y:S01]  /*8a60*/  @P1 IMAD.IADD R15, R15, 0x1, R31 ;  /* 0x000000010f0f1824 */ /* 0x000fe200078e021f */
[----:B-----5:R-:W-:Y:S04]  /*8a70*/  @P2 STS.U8 [R6+0x21a], R21 ;  /* 0x00021a1506002388 */ /* 0x020fe80000000000 */
[----:B------:R-:W2:Y:S01]  /*8a80*/  @P1 LDG.E.U8 R23, desc[UR18][R14.64+-0x3] ;  /* 0xfffffd120e171981 */ /* 0x000ea2000c1e1100 */
[----:B0-----:R-:W-:-:S03]  /*8a90*/  @P3 IADD3 R29, P2, PT, R3, R30, RZ ;  /* 0x0000001e031d3210 */ /* 0x001fc60007f5e0ff */
[----:B------:R0:W-:Y:S01]  /*8aa0*/  STS.U8 [R6+0x218], R19 ;  /* 0x0002181306007388 */ /* 0x0001e20000000000 */
[----:B------:R-:W-:Y:S01]  /*8ab0*/  @P3 LEA.HI.X.SX32 R30, R30, RZ, 0x1, P2 ;  /* 0x000000ff1e1e3211 */ /* 0x000fe200010f0eff */
[----:B-1----:R-:W-:-:S04]  /*8ac0*/  @P3 IMAD.WIDE.U32 R16, R29, 0x3, R16 ;  /* 0x000000031d103825 */ /* 0x002fc800078e0010 */
[----:B------:R-:W-:Y:S01]  /*8ad0*/  @P3 IMAD R29, R30, 0x3, RZ ;  /* 0x000000031e1d3824 */ /* 0x000fe200078e02ff */
[----:B0-----:R-:W4:Y:S03]  /*8ae0*/  @P1 LDG.E.U8 R19, desc[UR18][R14.64+-0x2] ;  /* 0xfffffe120e131981 */ /* 0x001f26000c1e1100 */
[----:B------:R-:W-:-:S05]  /*8af0*/  @P3 IMAD.IADD R17, R17, 0x1, R29 ;  /* 0x0000000111113824 */ /* 0x000fca00078e021d */
[----:B------:R-:W5:Y:S04]  /*8b00*/  @P3 LDG.E.U8 R29, desc[UR18][R16.64+-0x3] ;  /* 0xfffffd12101d3981 */ /* 0x000f68000c1e1100 */
[----:B------:R-:W2:Y:S01]  /*8b10*/  @P3 LDG.E.U8 R21, desc[UR18][R16.64+-0x2] ;  /* 0xfffffe1210153981 */ /* 0x000ea2000c1e1100 */
[----:B------:R-:W-:Y:S02]  /*8b20*/  ISETP.LT.U32.AND P4, PT, R13, UR17, P1 ;  /* 0x000000110d007c0c */ /* 0x000fe40008f81070 */
[----:B------:R-:W-:-:S06]  /*8b30*/  @!P1 PRMT R27, RZ, 0x7610, R27 ;  /* 0x00007610ff1b9816 */ /* 0x000fcc000000001b */
[----:B------:R0:W2:Y:S05]  /*8b40*/  @P1 LDG.E.U8 R27, desc[UR18][R14.64+-0x1] ;  /* 0xffffff120e1b1981 */ /* 0x0000aa000c1e1100 */
[----:B0-----:R-:W0:Y:S01]  /*8b50*/  @P4 LDC.64 R14, c[0x0][0x388] ;  /* 0x0000e200ff0e4b82 */ /* 0x001e220000000a00 */
[----:B------:R-:W-:-:S04]  /*8b60*/  @P4 IADD3 R31, P2, PT, R3, R28, RZ ;  /* 0x0000001c031f4210 */ /* 0x000fc80007f5e0ff */
[----:B------:R-:W-:Y:S02]  /*8b70*/  @P4 LEA.HI.X.SX32 R28, R28, RZ, 0x1, P2 ;  /* 0x000000ff1c1c4211 */ /* 0x000fe400010f0eff */
[----:B------:R-:W-:Y:S01]  /*8b80*/  ISETP.LT.U32.AND P2, PT, R7, UR17, P1 ;  /* 0x0000001107007c0c */ /* 0x000fe20008f41070 */
[----:B------:R-:W-:Y:S01]  /*8b90*/  @!P1 STS.U8 [R6+0x25f], RZ ;  /* 0x00025fff06009388 */ /* 0x000fe20000000000 */
[----:B0-----:R-:W-:-:S04]  /*8ba0*/  @P4 IMAD.WIDE.U32 R14, R31, 0x3, R14 ;  /* 0x000000031f0e4825 */ /* 0x001fc800078e000e */
[----:B------:R-:W-:-:S04]  /*8bb0*/  @P4 IMAD R31, R28, 0x3, RZ ;  /* 0x000000031c1f4824 */ /* 0x000fc800078e02ff */
[----:B------:R-:W-:-:S05]  /*8bc0*/  @P4 IMAD.IADD R15, R15, 0x1, R31 ;  /* 0x000000010f0f4824 */ /* 0x000fca00078e021f */
[----:B------:R-:W2:Y:S04]  /*8bd0*/  @P4 LDG.E.U8 R33, desc[UR18][R14.64+-0x3] ;  /* 0xfffffd120e214981 */ /* 0x000ea8000c1e1100 */
[----:B---3--:R0:W-:Y:S02]  /*8be0*/  STS.U8 [R6+0x21b], R25 ;  /* 0x00021b1906007388 */ /* 0x0081e40000000000 */
[----:B0-----:R-:W-:-:S06]  /*8bf0*/  @!P3 PRMT R25, RZ, 0x7610, R25 ;  /* 0x00007610ff19b816 */ /* 0x001fcc0000000019 */
[----:B------:R0:W3:Y:S02]  /*8c00*/  @P3 LDG.E.U8 R25, desc[UR18][R16.64+-0x1] ;  /* 0xffffff1210193981 */ /* 0x0000e4000c1e1100 */
[----:B0-----:R-:W0:Y:S02]  /*8c10*/  @P2 LDC.64 R16, c[0x0][0x388] ;  /* 0x0000e200ff102b82 */ /* 0x001e240000000a00 */
[----:B------:R-:W-:Y:S04]  /*8c20*/  @!P3 STS.U8 [R6+0x261], RZ ;  /* 0x000261ff0600b388 */ /* 0x000fe80000000000 */
[----:B------:R-:W-:Y:S01]  /*8c30*/  @!P3 STS.U8 [R6+0x262], RZ ;  /* 0x000262ff0600b388 */ /* 0x000fe20000000000 */
[----:B------:R-:W-:-:S03]  /*8c40*/  ISETP.LT.U32.AND P5, PT, R12, UR17, P1 ;  /* 0x000000110c007c0c */ /* 0x000fc60008fa1070 */
[----:B------:R-:W-:Y:S04]  /*8c50*/  @!P1 STS.U8 [R6+0x25e], RZ ;  /* 0x00025eff06009388 */ /* 0x000fe80000000000 */
[----:B----4-:R1:W-:Y:S04]  /*8c60*/  @P1 STS.U8 [R6+0x25f], R19 ;  /* 0x00025f1306001388 */ /* 0x0103e80000000000 */
[----:B-1----:R-:W4:Y:S04]  /*8c70*/  @P4 LDG.E.U8 R19, desc[UR18][R14.64+-0x2] ;  /* 0xfffffe120e134981 */ /* 0x002f28000c1e1100 */
[----:B-----5:R1:W-:Y:S04]  /*8c80*/  @P3 STS.U8 [R6+0x261], R29 ;  /* 0x0002611d06003388 */ /* 0x0203e80000000000 */
[----:B--2---:R-:W-:Y:S01]  /*8c90*/  @P3 STS.U8 [R6+0x262], R21 ;  /* 0x0002621506003388 */ /* 0x004fe20000000000 */
[----:B------:R-:W-:-:S04]  /*8ca0*/  @P2 IADD3 R31, P3, PT, R3, R26, RZ ;  /* 0x0000001a031f2210 */ /* 0x000fc80007f7e0ff */
[----:B------:R-:W-:Y:S01]  /*8cb0*/  @P2 LEA.HI.X.SX32 R26, R26, RZ, 0x1, P3 ;  /* 0x000000ff1a1a2211 */ /* 0x000fe200018f0eff */
[----:B0-----:R-:W-:-:S04]  /*8cc0*/  @P2 IMAD.WIDE.U32 R16, R31, 0x3, R16 ;  /* 0x000000031f102825 */ /* 0x001fc800078e0010 */
[----:B------:R-:W-:-:S04]  /*8cd0*/  @P2 IMAD R31, R26, 0x3, RZ ;  /* 0x000000031a1f2824 */ /* 0x000fc800078e02ff */
[----:B------:R-:W-:-:S05]  /*8ce0*/  @P2 IMAD.IADD R17, R17, 0x1, R31 ;  /* 0x0000000111112824 */ /* 0x000fca00078e021f */
[----:B------:R-:W2:Y:S04]  /*8cf0*/  @P2 LDG.E.U8 R31, desc[UR18][R16.64+-0x3] ;  /* 0xfffffd12101f2981 */ /* 0x000ea8000c1e1100 */
[----:B-1----:R-:W5:Y:S04]  /*8d00*/  @P2 LDG.E.U8 R29, desc[UR18][R16.64+-0x2] ;  /* 0xfffffe12101d2981 */ /* 0x002f68000c1e1100 */
[----:B------:R0:W-:Y:S02]  /*8d10*/  @P1 STS.U8 [R6+0x25e], R23 ;  /* 0x00025e1706001388 */ /* 0x0001e40000000000 */
[----:B0-----:R-:W-:-:S06]  /*8d20*/  @!P4 PRMT R23, RZ, 0x7610, R23 ;  /* 0x00007610ff17c816 */ /* 0x001fcc0000000017 */
[----:B------:R0:W3:Y:S02]  /*8d30*/  @P4 LDG.E.U8 R23, desc[UR18][R14.64+-0x1] ;  /* 0xffffff120e174981 */ /* 0x0000e4000c1e1100 */
[----:B0-----:R-:W0:Y:S01]  /*8d40*/  @P5 LDC.64 R14, c[0x0][0x388] ;  /* 0x0000e200ff0e5b82 */ /* 0x001e220000000a00 */
[----:B------:R-:W-:-:S04]  /*8d50*/  @P5 IADD3 R35, P3, PT, R3, R24, RZ ;  /* 0x0000001803235210 */ /* 0x000fc80007f7e0ff */
[----:B------:R-:W-:Y:S01]  /*8d60*/  @P5 LEA.HI.X.SX32 R24, R24, RZ, 0x1, P3 ;  /* 0x000000ff18185211 */ /* 0x000fe200018f0eff */
[----:B0-----:R-:W-:-:S04]  /*8d70*/  @P5 IMAD.WIDE.U32 R14, R35, 0x3, R14 ;  /* 0x00000003230e5825 */ /* 0x001fc800078e000e */
[----:B------:R-:W-:-:S04]  /*8d80*/  @P5 IMAD R35, R24, 0x3, RZ ;  /* 0x0000000318235824 */ /* 0x000fc800078e02ff */
[----:B------:R-:W-:-:S05]  /*8d90*/  @P5 IMAD.IADD R15, R15, 0x1, R35 ;  /* 0x000000010f0f5824 */ /* 0x000fca00078e0223 */
[----:B------:R-:W3:Y:S04]  /*8da0*/  @P5 LDG.E.U8 R37, desc[UR18][R14.64+-0x3] ;  /* 0xfffffd120e255981 */ /* 0x000ee8000c1e1100 */
[----:B------:R-:W-:Y:S04]  /*8db0*/  @!P4 STS.U8 [R6+0x264], RZ ;  /* 0x000264ff0600c388 */ /* 0x000fe80000000000 */
[----:B------:R-:W-:Y:S04]  /*8dc0*/  @!P4 STS.U8 [R6+0x265], RZ ;  /* 0x000265ff0600c388 */ /* 0x000fe80000000000 */
[----:B------:R0:W-:Y:S01]  /*8dd0*/  @P4 STS.U8 [R6+0x264], R33 ;  /* 0x0002642106004388 */ /* 0x0001e20000000000 */
[----:B------:R-:W-:-:S03]  /*8de0*/  @!P2 PRMT R21, RZ, 0x7610, R21 ;  /* 0x00007610ff15a816 */ /* 0x000fc60000000015 */
[----:B------:R-:W-:Y:S04]  /*8df0*/  @!P2 STS.U8 [R6+0x267], RZ ;  /* 0x000267ff0600a388 */ /* 0x000fe80000000000 */
[----:B------:R1:W3:Y:S04]  /*8e00*/  @P2 LDG.E.U8 R21, desc[UR18][R16.64+-0x1] ;  /* 0xffffff1210152981 */ /* 0x0002e8000c1e1100 */
[----:B------:R-:W-:Y:S01]  /*8e10*/  @!P2 STS.U8 [R6+0x268], RZ ;  /* 0x000268ff0600a388 */ /* 0x000fe20000000000 */
[----:B------:R-:W-:-:S03]  /*8e20*/  ISETP.LT.U32.AND P3, PT, R9, UR17, P1 ;  /* 0x0000001109007c0c */ /* 0x000fc60008f61070 */
[----:B------:R-:W3:Y:S04]  /*8e30*/  @P5 LDG.E.U8 R35, desc[UR18][R14.64+-0x2] ;  /* 0xfffffe120e235981 */ /* 0x000ee8000c1e1100 */
[----:B------:R-:W-:Y:S04]  /*8e40*/  @!P5 STS.U8 [R6+0x26a], RZ ;  /* 0x00026aff0600d388 */ /* 0x000fe80000000000 */
[----:B----4-:R-:W-:Y:S01]  /*8e50*/  @P4 STS.U8 [R6+0x265], R19 ;  /* 0x0002651306004388 */ /* 0x010fe20000000000 */
[----:B------:R-:W-:-:S13]  /*8e60*/  ISETP.LT.U32.AND P4, PT, R18, UR17, P1 ;  /* 0x0000001112007c0c */ /* 0x000fda0008f81070 */
[----:B-1----:R-:W1:Y:S01]  /*8e70*/  @P4 LDC.64 R16, c[0x0][0x388] ;  /* 0x0000e200ff104b82 */ /* 0x002e620000000a00 */
[----:B--2---:R-:W-:Y:S04]  /*8e80*/  @P2 STS.U8 [R6+0x267], R31 ;  /* 0x0002671f06002388 */ /* 0x004fe80000000000 */
[----:B-----5:R2:W-:Y:S01]  /*8e90*/  @P2 STS.U8 [R6+0x268], R29 ;  /* 0x0002681d06002388 */ /* 0x0205e20000000000 */
[----:B0-----:R-:W-:-:S04]  /*8ea0*/  @P4 IADD3 R33, P2, PT, R3, R22, RZ ;  /* 0x0000001603214210 */ /* 0x001fc80007f5e0ff */
[----:B------:R-:W-:Y:S01]  /*8eb0*/  @P4 LEA.HI.X.SX32 R22, R22, RZ, 0x1, P2 ;  /* 0x000000ff16164211 */ /* 0x000fe200010f0eff */
[----:B-1----:R-:W-:-:S04]  /*8ec0*/  @P4 IMAD.WIDE.U32 R16, R33, 0x3, R16 ;  /* 0x0000000321104825 */ /* 0x002fc800078e0010 */
[----:B------:R-:W-:-:S04]  /*8ed0*/  @P4 IMAD R33, R22, 0x3, RZ ;  /* 0x0000000316214824 */ /* 0x000fc800078e02ff */
[----:B------:R-:W-:-:S05]  /*8ee0*/  @P4 IMAD.IADD R17, R17, 0x1, R33 ;  /* 0x0000000111114824 */ /* 0x000fca00078e0221 */
[----:B------:R-:W4:Y:S04]  /*8ef0*/  @P4 LDG.E.U8 R33, desc[UR18][R16.64+-0x3] ;  /* 0xfffffd1210214981 */ /* 0x000f28000c1e1100 */
[----:B--2---:R-:W2:Y:S01]  /*8f00*/  @P4 LDG.E.U8 R29, desc[UR18][R16.64+-0x2] ;  /* 0xfffffe12101d4981 */ /* 0x004ea2000c1e1100 */
[----:B------:R-:W-:-:S06]  /*8f10*/  @!P5 PRMT R19, RZ, 0x7610, R19 ;  /* 0x00007610ff13d816 */ /* 0x000fcc0000000013 */
[----:B------:R0:W5:Y:S02]  /*8f20*/  @P5 LDG.E.U8 R19, desc[UR18][R14.64+-0x1] ;  /* 0xffffff120e135981 */ /* 0x000164000c1e1100 */
[----:B0-----:R-:W0:Y:S01]  /*8f30*/  @P3 LDC.64 R14, c[0x0][0x388] ;  /* 0x0000e200ff0e3b82 */ /* 0x001e220000000a00 */
[----:B------:R-:W-:-:S04]  /*8f40*/  @P3 IADD3 R22, P2, PT, R3, R20, RZ ;  /* 0x0000001403163210 */ /* 0x000fc80007f5e0ff */
[----:B------:R-:W-:-:S05]  /*8f50*/  @P3 LEA.HI.X.SX32 R20, R20, RZ, 0x1, P2 ;  /* 0x000000ff14143211 */ /* 0x000fca00010f0eff */
[----:B------:R-:W-:Y:S02]  /*8f60*/  @P3 IMAD R20, R20, 0x3, RZ ;  /* 0x0000000314143824 */ /* 0x000fe400078e02ff */
[----:B0-----:R-:W-:-:S04]  /*8f70*/  @P3 IMAD.WIDE.U32 R14, R22, 0x3, R14 ;  /* 0x00000003160e3825 */ /* 0x001fc800078e000e */
[----:B------:R-:W-:Y:S01]  /*8f80*/  @P3 IMAD.IADD R15, R15, 0x1, R20 ;  /* 0x000000010f0f3824 */ /* 0x000fe200078e0214 */
[----:B---3--:R0:W-:Y:S01]  /*8f90*/  @P5 STS.U8 [R6+0x26a], R37 ;  /* 0x00026a2506005388 */ /* 0x0081e20000000000 */
[----:B------:R-:W-:Y:S02]  /*8fa0*/  ISETP.LT.U32.AND P1, PT, R11, UR17, P1 ;  /* 0x000000110b007c0c */ /* 0x000fe40008f21070 */
[----:B------:R-:W-:Y:S01]  /*8fb0*/  @!P4 PRMT R31, RZ, 0x7610, R31 ;  /* 0x00007610ff1fc816 */ /* 0x000fe2000000001f */
[----:B------:R-:W-:Y:S04]  /*8fc0*/  @!P4 STS.U8 [R6+0x26d], RZ ;  /* 0x00026dff0600c388 */ /* 0x000fe80000000000 */
[----:B------:R-:W-:Y:S04]  /*8fd0*/  @!P4 STS.U8 [R6+0x26e], RZ ;  /* 0x00026eff0600c388 */ /* 0x000fe80000000000 */
[----:B0-----:R-:W3:Y:S04]  /*8fe0*/  @P3 LDG.E.U8 R37, desc[UR18][R14.64+-0x3] ;  /* 0xfffffd120e253981 */ /* 0x001ee8000c1e1100 */
[----:B------:R0:W5:Y:S04]  /*8ff0*/  @P4 LDG.E.U8 R31, desc[UR18][R16.64+-0x1] ;  /* 0xffffff12101f4981 */ /* 0x000168000c1e1100 */
[----:B------:R-:W5:Y:S01]  /*9000*/  @P3 LDG.E.U8 R20, desc[UR18][R14.64+-0x2] ;  /* 0xfffffe120e143981 */ /* 0x000f62000c1e1100 */
[----:B0-----:R-:W0:Y:S01]  /*9010*/  @P1 LDC.64 R16, c[0x0][0x388] ;  /* 0x0000e200ff101b82 */ /* 0x001e220000000a00 */
[----:B------:R-:W-:-:S04]  /*9020*/  @P1 IADD3 R22, P2, PT, R3, R10, RZ ;  /* 0x0000000a03161210 */ /* 0x000fc80007f5e0ff */
[----:B------:R-:W-:Y:S01]  /*9030*/  @P1 LEA.HI.X.SX32 R10, R10, RZ, 0x1, P2 ;  /* 0x000000ff0a0a1211 */ /* 0x000fe200010f0eff */
[----:B0-----:R-:W-:Y:S01]  /*9040*/  @P1 IMAD.WIDE.U32 R16, R22, 0x3, R16 ;  /* 0x0000000316101825 */ /* 0x001fe200078e0010 */
[----:B------:R-:W-:Y:S01]  /*9050*/  ISETP.GT.AND P2, PT, R3, -0x1, PT ;  /* 0xffffffff0300780c */ /* 0x000fe20003f44270 */
[----:B------:R-:W-:Y:S04]  /*9060*/  @!P5 STS.U8 [R6+0x26b], RZ ;  /* 0x00026bff0600d388 */ /* 0x000fe80000000000 */
[----:B------:R0:W-:Y:S02]  /*9070*/  @P5 STS.U8 [R6+0x26b], R35 ;  /* 0x00026b2306005388 */ /* 0x0001e40000000000 */
[----:B0-----:R-:W-:-:S06]  /*9080*/  @!P3 PRMT R35, RZ, 0x7610, R35 ;  /* 0x00007610ff23b816 */ /* 0x001fcc0000000023 */
[----:B------:R0:W5:Y:S02]  /*9090*/  @P3 LDG.E.U8 R35, desc[UR18][R14.64+-0x1] ;  /* 0xffffff120e233981 */ /* 0x000164000c1e1100 */
[----:B0-----:R-:W0:Y:S01]  /*90a0*/  @P2 LDC.64 R14, c[0x0][0x388] ;  /* 0x0000e200ff0e2b82 */ /* 0x001e220000000a00 */
[----:B------:R-:W-:Y:S01]  /*90b0*/  IMAD.IADD R4, R3, 0x1, R4 ;  /* 0x0000000103047824 */ /* 0x000fe200078e0204 */
[----:B------:R-:W-:Y:S03]  /*90c0*/  @!P3 STS.U8 [R6+0x270], RZ ;  /* 0x000270ff0600b388 */ /* 0x000fe60000000000 */
[----:B0-----:R-:W-:Y:S01]  /*90d0*/  @P2 IMAD.WIDE R14, R4, 0x3, R14 ;  /* 0x00000003040e2825 */ /* 0x001fe200078e020e */
[----:B----4-:R0:W-:Y:S04]  /*90e0*/  @P4 STS.U8 [R6+0x26d], R33 ;  /* 0x00026d2106004388 */ /* 0x0101e80000000000 */
[----:B--2---:R1:W-:Y:S04]  /*90f0*/  @P4 STS.U8 [R6+0x26e], R29 ;  /* 0x00026e1d06004388 */ /* 0x0043e80000000000 */
[----:B---3--:R2:W-:Y:S01]  /*9100*/  @P3 STS.U8 [R6+0x270], R37 ;  /* 0x0002702506003388 */ /* 0x0085e20000000000 */
[----:B0-----:R-:W-:-:S03]  /*9110*/  @P1 IMAD R33, R10, 0x3, RZ ;  /* 0x000000030a211824 */ /* 0x001fc600078e02ff */
[----:B------:R-:W-:Y:S01]  /*9120*/  @!P1 STS.U8 [R6+0x273], RZ ;  /* 0x000273ff06009388 */ /* 0x000fe20000000000 */
[----:B------:R-:W-:-:S03]  /*9130*/  @P1 IMAD.IADD R17, R17, 0x1, R33 ;  /* 0x0000000111111824 */ /* 0x000fc600078e0221 */
[----:B------:R-:W-:Y:S04]  /*9140*/  @!P1 STS.U8 [R6+0x274], RZ ;  /* 0x000274ff06009388 */ /* 0x000fe80000000000 */
[----:B------:R-:W3:Y:S04]  /*9150*/  @P1 LDG.E.U8 R33, desc[UR18][R16.64+-0x3] ;  /* 0xfffffd1210211981 */ /* 0x000ee8000c1e1100 */
[----:B-1----:R-:W4:Y:S04]  /*9160*/  @P1 LDG.E.U8 R29, desc[UR18][R16.64+-0x2] ;  /* 0xfffffe12101d1981 */ /* 0x002f28000c1e1100 */
[----:B--2---:R-:W2:Y:S01]  /*9170*/  @P2 LDG.E.U8 R37, desc[UR18][R14.64] ;  /* 0x000000120e252981 */ /* 0x004ea2000c1e1100 */
[----:B------:R-:W-:Y:S01]  /*9180*/  ISETP.GE.U32.AND P4, PT, R8, UR17, PT ;  /* 0x0000001108007c0c */ /* 0x000fe2000bf86070 */
[----:B------:R-:W-:-:S02]  /*9190*/  VIADD R4, R4, UR16 ;  /* 0x0000001004047c36 */ /* 0x000fc40008000000 */
[----:B------:R-:W-:Y:S01]  /*91a0*/  @!P3 STS.U8 [R6+0x271], RZ ;  /* 0x000271ff0600b388 */ /* 0x000fe20000000000 */
[----:B------:R-:W-:Y:S02]  /*91b0*/  ISETP.GT.AND P4, PT, R3, -0x1, !P4 ;  /* 0xffffffff0300780c */ /* 0x000fe40006784270 */
[----:B------:R-:W-:Y:S01]  /*91c0*/  @!P1 PRMT R10, RZ, 0x7610, R10 ;  /* 0x00007610ff0a9816 */ /* 0x000fe2000000000a */
[----:B------:R-:W2:Y:S05]  /*91d0*/  @P2 LDG.E.U8 R22, desc[UR18][R14.64+0x1] ;  /* 0x000001120e162981 */ /* 0x000eaa000c1e1100 */
[----:B------:R0:W2:Y:S05]  /*91e0*/  @P1 LDG.E.U8 R10, desc[UR18][R16.64+-0x1] ;  /* 0xffffff12100a1981 */ /* 0x0000aa000c1e1100 */
[----:B0-----:R-:W0:Y:S01]  /*91f0*/  @P4 LDC.64 R16, c[0x0][0x388] ;  /* 0x0000e200ff104b82 */ /* 0x001e220000000a00 */
[----:B------:R-:W-:Y:S01]  /*9200*/  @!P2 PRMT R8, RZ, 0x7610, R8 ;  /* 0x00007610ff08a816 */ /* 0x000fe20000000008 */
[----:B-----5:R1:W-:Y:S05]  /*9210*/  @P3 STS.U8 [R6+0x271], R20 ;  /* 0x0002711406003388 */ /* 0x0203ea0000000000 */
[----:B------:R5:W2:Y:S01]  /*9220*/  @P2 LDG.E.U8 R8, desc[UR18][R14.64+0x2] ;  /* 0x000002120e082981 */ /* 0x000aa2000c1e1100 */
[----:B0-----:R-:W-:-:S05]  /*9230*/  @P4 IMAD.WIDE R16, R4, 0x3, R16 ;  /* 0x0000000304104825 */ /* 0x001fca00078e0210 */
[----:B-1----:R-:W2:Y:S04]  /*9240*/  @P4 LDG.E.U8 R20, desc[UR18][R16.64] ;  /* 0x0000001210144981 */ /* 0x002ea8000c1e1100 */
[----:B------:R-:W-:Y:S04]  /*9250*/  @!P2 STS.U8 [R6+0x2b8], RZ ;  /* 0x0002b8ff0600a388 */ /* 0x000fe80000000000 */
[----:B---3--:R0:W-:Y:S04]  /*9260*/  @P1 STS.U8 [R6+0x273], R33 ;  /* 0x0002732106001388 */ /* 0x0081e80000000000 */
[----:B----4-:R1:W-:Y:S01]  /*9270*/  @P1 STS.U8 [R6+0x274], R29 ;  /* 0x0002741d06001388 */ /* 0x0103e20000000000 */
[----:B------:R-:W-:-:S04]  /*9280*/  ISETP.GE.U32.AND P1, PT, R13, UR17, PT ;  /* 0x000000110d007c0c */ /* 0x000fc8000bf26070 */
[----:B------:R-:W-:Y:S01]  /*9290*/  ISETP.GT.AND P1, PT, R3, -0x1, !P1 ;  /* 0xffffffff0300780c */ /* 0x000fe20004f24270 */
[----:B0-----:R-:W3:-:S12]  /*92a0*/  @P4 LDG.E.U8 R33, desc[UR18][R16.64+0x1] ;  /* 0x0000011210214981 */ /* 0x001ed8000c1e1100 */
[----:B-----5:R-:W0:Y:S01]  /*92b0*/  @P1 LDC.64 R14, c[0x0][0x388] ;  /* 0x0000e200ff0e1b82 */ /* 0x020e220000000a00 */
[----:B-1----:R-:W-:Y:S01]  /*92c0*/  VIADD R29, R4, UR16 ;  /* 0x00000010041d7c36 */ /* 0x002fe20008000000 */
[----:B--2---:R1:W-:Y:S03]  /*92d0*/  @P2 STS.U8 [R6+0x2b8], R37 ;  /* 0x0002b82506002388 */ /* 0x0043e60000000000 */
[----:B0-----:R-:W-:-:S05]  /*92e0*/  @P1 IMAD.WIDE R14, R29, 0x3, R14 ;  /* 0x000000031d0e1825 */ /* 0x001fca00078e020e */
[----:B------:R-:W2:Y:S04]  /*92f0*/  @P1 LDG.E.U8 R4, desc[UR18][R14.64] ;  /* 0x000000120e041981 */ /* 0x000ea8000c1e1100 */
[----:B-1----:R-:W4:Y:S01]  /*9300*/  @P1 LDG.E.U8 R37, desc[UR18][R14.64+0x1] ;  /* 0x000001120e251981 */ /* 0x002f22000c1e1100 */
[----:B------:R-:W-:Y:S02]  /*9310*/  @!P4 PRMT R13, RZ, 0x7610, R13 ;  /* 0x00007610ff0dc816 */ /* 0x000fe4000000000d */
[----:B------:R-:W-:Y:S01]  /*9320*/  ISETP.GE.U32.AND P5, PT, R18, UR17, PT ;  /* 0x0000001112007c0c */ /* 0x000fe2000bfa6070 */
[----:B------:R-:W-:Y:S01]  /*9330*/  @!P2 STS.U8 [R6+0x2b9], RZ ;  /* 0x0002b9ff0600a388 */ /* 0x000fe20000000000 */
[----:B------:R-:W-:Y:S02]  /*9340*/  ISETP.GE.U32.AND P6, PT, R9, UR17, PT ;  /* 0x0000001109007c0c */ /* 0x000fe4000bfc6070 */
[----:B------:R-:W-:Y:S01]  /*9350*/  ISETP.GE.U32.AND P3, PT, R7, UR17, PT ;  /* 0x0000001107007c0c */ /* 0x000fe2000bf66070 */
[----:B------:R-:W-:Y:S01]  /*9360*/  @P2 STS.U8 [R6+0x2b9], R22 ;  /* 0x0002b91606002388 */ /* 0x000fe20000000000 */
[----:B------:R-:W-:-:S02]  /*9370*/  ISETP.GE.U32.AND P2, PT, R12, UR17, PT ;  /* 0x000000110c007c0c */ /* 0x000fc4000bf46070 */
[C---:B------:R-:W-:Y:S01]  /*9380*/  ISETP.GT.AND P5, PT, R3.reuse, -0x1, !P5 ;  /* 0xffffffff0300780c */ /* 0x040fe20006fa4270 */
[----:B------:R-:W-:Y:S04]  /*9390*/  @!P4 STS.U8 [R6+0x2bb], RZ ;  /* 0x0002bbff0600c388 */ /* 0x000fe80000000000 */
[----:B------:R-:W-:Y:S01]  /*93a0*/  @!P4 STS.U8 [R6+0x2bc], RZ ;  /* 0x0002bcff0600c388 */ /* 0x000fe20000000000 */
[----:B------:R-:W-:-:S03]  /*93b0*/  ISETP.GT.AND P6, PT, R3, -0x1, !P6 ;  /* 0xffffffff0300780c */ /* 0x000fc600077c4270 */
[----:B------:R0:W5:Y:S04]  /*93c0*/  @P4 LDG.E.U8 R13, desc[UR18][R16.64+0x2] ;  /* 0x00000212100d4981 */ /* 0x000168000c1e1100 */
[----:B------:R-:W-:Y:S01]  /*93d0*/  @P4 STS.U8 [R6+0x2bb], R20 ;  /* 0x0002bb1406004388 */ /* 0x000fe20000000000 */
[C---:B------:R-:W-:Y:S02]  /*93e0*/  ISETP.GT.AND P3, PT, R3.reuse, -0x1, !P3 ;  /* 0xffffffff0300780c */ /* 0x040fe40005f64270 */
[----:B------:R-:W-:Y:S01]  /*93f0*/  ISETP.GT.AND P2, PT, R3, -0x1, !P2 ;  /* 0xffffffff0300780c */ /* 0x000fe20005744270 */
[----:B------:R1:W-:Y:S04]  /*9400*/  STS.U8 [R6+0x26c], R19 ;  /* 0x00026c1306007388 */ /* 0x0003e80000000000 */
[----:B------:R0:W-:Y:S04]  /*9410*/  STS.U8 [R6+0x260], R27 ;  /* 0x0002601b06007388 */ /* 0x0001e80000000000 */
[----:B------:R-:W-:Y:S01]  /*9420*/  STS.U8 [R6+0x266], R23 ;  /* 0x0002661706007388 */ /* 0x000fe20000000000 */
[----:B-1----:R-:W1:Y:S01]  /*9430*/  @P6 LDC.64 R18, c[0x0][0x388] ;  /* 0x0000e200ff126b82 */ /* 0x002e620000000a00 */
[----:B------:R-:W-:-:S07]  /*9440*/  VIADD R29, R29, UR16 ;  /* 0x000000101d1d7c36 */ /* 0x000fce0008000000 */
[----:B0-----:R-:W0:Y:S08]  /*9450*/  @P3 LDC.64 R16, c[0x0][0x388] ;  /* 0x0000e200ff103b82 */ /* 0x001e300000000a00 */
[----:B------:R-:W1:Y:S01]  /*9460*/  @P2 LDC.64 R26, c[0x0][0x388] ;  /* 0x0000e200ff1a2b82 */ /* 0x000e620000000a00 */
[----:B------:R0:W-:Y:S01]  /*9470*/  STS.U8 [R6+0x263], R25 ;  /* 0x0002631906007388 */ /* 0x0001e20000000000 */
[----:B------:R-:W-:-:S03]  /*9480*/  @!P1 PRMT R7, RZ, 0x7610, R7 ;  /* 0x00007610ff079816 */ /* 0x000fc60000000007 */
[----:B------:R-:W-:Y:S01]  /*9490*/  @!P1 STS.U8 [R6+0x2be], RZ ;  /* 0x0002beff06009388 */ /* 0x000fe20000000000 */
[----:B------:R-:W-:-:S03]  /*94a0*/  @!P3 PRMT R9, RZ, 0x7610, R9 ;  /* 0x00007610ff09b816 */ /* 0x000fc60000000009 */
[----:B------:R1:W5:Y:S01]  /*94b0*/  @P1 LDG.E.U8 R7, desc[UR18][R14.64+0x2] ;  /* 0x000002120e071981 */ /* 0x000362000c1e1100 */
[----:B0-----:R-:W-:-:S04]  /*94c0*/  VIADD R25, R29, UR16 ;  /* 0x000000101d197c36 */ /* 0x001fc80008000000 */
[----:B------:R-:W-:Y:S02]  /*94d0*/  VIADD R12, R25, UR16 ;  /* 0x00000010190c7c36 */ /* 0x000fe40008000000 */
[----:B------:R-:W-:Y:S01]  /*94e0*/  @P3 IMAD.WIDE R16, R29, 0x3, R16 ;  /* 0x000000031d103825 */ /* 0x000fe200078e0210 */
[----:B-1----:R-:W-:Y:S01]  /*94f0*/  @!P5 PRMT R15, RZ, 0x7610, R15 ;  /* 0x00007610ff0fd816 */ /* 0x002fe2000000000f */
[----:B------:R-:W-:Y:S02]  /*9500*/  @!P1 STS.U8 [R6+0x2bf], RZ ;  /* 0x0002bfff06009388 */ /* 0x000fe40000000000 */
[----:B------:R-:W-:Y:S02]  /*9510*/  @P2 IMAD.WIDE R26, R25, 0x3, R26 ;  /* 0x00000003191a2825 */ /* 0x000fe400078e021a */
[----:B------:R0:W-:Y:S04]  /*9520*/  STS.U8 [R6+0x269], R21 ;  /* 0x0002691506007388 */ /* 0x0001e80000000000 */
[----:B------:R-:W5:Y:S04]  /*9530*/  @P3 LDG.E.U8 R9, desc[UR18][R16.64+0x2] ;  /* 0x0000021210093981 */ /* 0x000f68000c1e1100 */
[----:B------:R-:W5:Y:S04]  /*9540*/  @P3 LDG.E.U8 R29, desc[UR18][R16.64+0x1] ;  /* 0x00000112101d3981 */ /* 0x000f68000c1e1100 */
[----:B0-----:R-:W5:Y:S04]  /*9550*/  @P3 LDG.E.U8 R21, desc[UR18][R16.64] ;  /* 0x0000001210153981 */ /* 0x001f68000c1e1100 */
[----:B------:R-:W5:Y:S04]  /*9560*/  @P2 LDG.E.U8 R25, desc[UR18][R26.64] ;  /* 0x000000121a192981 */ /* 0x000f68000c1e1100 */
[----:B---3--:R0:W-:Y:S01]  /*9570*/  @P4 STS.U8 [R6+0x2bc], R33 ;  /* 0x0002bc2106004388 */ /* 0x0081e20000000000 */
[----:B------:R-:W-:-:S04]  /*9580*/  ISETP.GE.U32.AND P4, PT, R11, UR17, PT ;  /* 0x000000110b007c0c */ /* 0x000fc8000bf86070 */
[----:B------:R-:W-:Y:S01]  /*9590*/  ISETP.GT.AND P4, PT, R3, -0x1, !P4 ;  /* 0xffffffff0300780c */ /* 0x000fe20006784270 */
[----:B0-----:R-:W0:-:S12]  /*95a0*/  @P5 LDC.64 R32, c[0x0][0x388] ;  /* 0x0000e200ff205b82 */ /* 0x001e180000000a00 */
[----:B------:R-:W1:Y:S01]  /*95b0*/  @P4 LDC.64 R22, c[0x0][0x388] ;  /* 0x0000e200ff164b82 */ /* 0x000e620000000a00 */
[----:B------:R-:W-:-:S06]  /*95c0*/  @!P2 PRMT R11, RZ, 0x7610, R11 ;  /* 0x00007610ff0ba816 */ /* 0x000fcc000000000b */
[----:B------:R-:W3:Y:S01]  /*95d0*/  @P2 LDG.E.U8 R11, desc[UR18][R26.64+0x2] ;  /* 0x000002121a0b2981 */ /* 0x000ee2000c1e1100 */
[----:B0-----:R-:W-:-:S05]  /*95e0*/  @P5 IMAD.WIDE R32, R12, 0x3, R32 ;  /* 0x000000030c205825 */ /* 0x001fca00078e0220 */
[----:B------:R-:W3:Y:S04]  /*95f0*/  @P5 LDG.E.U8 R15, desc[UR18][R32.64+0x2] ;  /* 0x00000212200f5981 */ /* 0x000ee8000c1e1100 */
[----:B--2---:R0:W-:Y:S04]  /*9600*/  @P1 STS.U8 [R6+0x2be], R4 ;  /* 0x0002be0406001388 */ /* 0x0041e80000000000 */
[----:B----4-:R2:W-:Y:S04]  /*9610*/  @P1 STS.U8 [R6+0x2bf], R37 ;  /* 0x0002bf2506001388 */ /* 0x0105e80000000000 */
[----:B------:R-:W4:Y:S01]  /*9620*/  @P5 LDG.E.U8 R17, desc[UR18][R32.64] ;  /* 0x0000001220115981 */ /* 0x000f22000c1e1100 */
[----:B0-----:R-:W-:-:S04]  /*9630*/  VIADD R4, R12, UR16 ;  /* 0x000000100c047c36 */ /* 0x001fc80008000000 */
[C---:B------:R-:W-:Y:S01]  /*9640*/  @P4 VIADD R12, R4.reuse, UR16 ;  /* 0x00000010040c4c36 */ /* 0x040fe20008000000 */
[----:B--2---:R-:W2:Y:S01]  /*9650*/  @P2 LDG.E.U8 R37, desc[UR18][R26.64+0x1] ;  /* 0x000001121a252981 */ /* 0x004ea2000c1e1100 */
[----:B------:R-:W-:Y:S01]  /*9660*/  @P6 IMAD.WIDE R18, R4, 0x3, R18 ;  /* 0x0000000304126825 */ /* 0x000fe200078e0212 */
[----:B------:R-:W-:-:S03]  /*9670*/  @!P6 PRMT R4, RZ, 0x7610, R4 ;  /* 0x00007610ff04e816 */ /* 0x000fc60000000004 */
[----:B-1----:R-:W-:Y:S01]  /*9680*/  @P4 IMAD.WIDE R22, R12, 0x3, R22 ;  /* 0x000000030c164825 */ /* 0x002fe200078e0216 */
[----:B------:R-:W2:Y:S04]  /*9690*/  @P6 LDG.E.U8 R14, desc[UR18][R18.64] ;  /* 0x00000012120e6981 */ /* 0x000ea8000c1e1100 */
[----:B------:R-:W2:Y:S04]  /*96a0*/  @P5 LDG.E.U8 R12, desc[UR18][R32.64+0x1] ;  /* 0x00000112200c5981 */ /* 0x000ea8000c1e1100 */
[----:B------:R-:W2:Y:S04]  /*96b0*/  @P4 LDG.E.U8 R27, desc[UR18][R22.64] ;  /* 0x00000012161b4981 */ /* 0x000ea8000c1e1100 */
[----:B------:R-:W2:Y:S04]  /*96c0*/  @P4 LDG.E.U8 R20, desc[UR18][R22.64+0x1] ;  /* 0x0000011216144981 */ /* 0x000ea8000c1e1100 */
[----:B------:R-:W2:Y:S04]  /*96d0*/  @P4 LDG.E.U8 R24, desc[UR18][R22.64+0x2] ;  /* 0x0000021216184981 */ /* 0x000ea8000c1e1100 */
[----:B------:R-:W2:Y:S04]  /*96e0*/  @P6 LDG.E.U8 R16, desc[UR18][R18.64+0x1] ;  /* 0x0000011212106981 */ /* 0x000ea8000c1e1100 */
[----:B------:R-:W2:Y:S04]  /*96f0*/  @P6 LDG.E.U8 R4, desc[UR18][R18.64+0x2] ;  /* 0x0000021212046981 */ /* 0x000ea8000c1e1100 */
        /* <DEDUP_REMOVED lines=15> */
[----:B-----5:R1:W-:Y:S04]  /*97f0*/  STS.U8 [R6+0x2bd], R13 ;  /* 0x0002bd0d06007388 */ /* 0x0203e80000000000 */
[----:B------:R1:W-:Y:S04]  /*9800*/  STS.U8 [R6+0x2c0], R7 ;  /* 0x0002c00706007388 */ /* 0x0003e80000000000 */
[----:B------:R1:W-:Y:S04]  /*9810*/  @P3 STS.U8 [R6+0x2c1], R21 ;  /* 0x0002c11506003388 */ /* 0x0003e80000000000 */
[----:B------:R1:W-:Y:S04]  /*9820*/  @P3 STS.U8 [R6+0x2c2], R29 ;  /* 0x0002c21d06003388 */ /* 0x0003e80000000000 */
[----:B------:R1:W-:Y:S04]  /*9830*/  STS.U8 [R6+0x2c3], R9 ;  /* 0x0002c30906007388 */ /* 0x0003e80000000000 */
[----:B------:R1:W-:Y:S04]  /*9840*/  @P2 STS.U8 [R6+0x2c4], R25 ;  /* 0x0002c41906002388 */ /* 0x0003e80000000000 */
[----:B------:R1:W-:Y:S04]  /*9850*/  @!P0 STS.U8 [R6+0x42], RZ ;  /* 0x000042ff06008388 */ /* 0x0003e80000000000 */
[----:B------:R1:W-:Y:S04]  /*9860*/  @!P0 STS.U8 [R6+0x43], RZ ;  /* 0x000043ff06008388 */ /* 0x0003e80000000000 */
[----:B---3--:R1:W-:Y:S04]  /*9870*/  STS.U8 [R6+0x2c6], R11 ;  /* 0x0002c60b06007388 */ /* 0x0083e80000000000 */
[----:B------:R1:W-:Y:S04]  /*9880*/  STS.U8 [R6+0x2c9], R15 ;  /* 0x0002c90f06007388 */ /* 0x0003e80000000000 */
[----:B----4-:R1:W-:Y:S04]  /*9890*/  @P5 STS.U8 [R6+0x2c7], R17 ;  /* 0x0002c71106005388 */ /* 0x0103e80000000000 */
[----:B--2---:R1:W-:Y:S04]  /*98a0*/  @P2 STS.U8 [R6+0x2c5], R37 ;  /* 0x0002c52506002388 */ /* 0x0043e80000000000 */
[----:B------:R1:W-:Y:S04]  /*98b0*/  @P6 STS.U8 [R6+0x2ca], R14 ;  /* 0x0002ca0e06006388 */ /* 0x0003e80000000000 */
[----:B------:R1:W-:Y:S04]  /*98c0*/  @P5 STS.U8 [R6+0x2c8], R12 ;  /* 0x0002c80c06005388 */ /* 0x0003e80000000000 */
[----:B------:R1:W-:Y:S04]  /*98d0*/  @P4 STS.U8 [R6+0x2cd], R27 ;  /* 0x0002cd1b06004388 */ /* 0x0003e80000000000 */
[----:B------:R1:W-:Y:S04]  /*98e0*/  @P4 STS.U8 [R6+0x2ce], R20 ;  /* 0x0002ce1406004388 */ /* 0x0003e80000000000 */
[----:B------:R1:W-:Y:S04]  /*98f0*/  @P4 STS.U8 [R6+0x2cf], R24 ;  /* 0x0002cf1806004388 */ /* 0x0003e80000000000 */
[----:B------:R1:W-:Y:S04]  /*9900*/  @P6 STS.U8 [R6+0x2cb], R16 ;  /* 0x0002cb1006006388 */ /* 0x0003e80000000000 */
[----:B------:R1:W-:Y:S01]  /*9910*/  STS.U8 [R6+0x2cc], R4 ;  /* 0x0002cc0406007388 */ /* 0x0003e20000000000 */
[----:B------:R-:W-:Y:S05]  /*9920*/  BRA `(.L_x_2) ;  /* 0x0000002400f47947 */ /* 0x000fea0003800000 */
.L_x_7:
[----:B------:R-:W-:-:S13]  /*9930*/  ISETP.NE.OR P2, PT, R0, 0xf, P1 ;  /* 0x0000000f0000780c */ /* 0x000fda0000f45670 */
[----:B------:R-:W-:Y:S05]  /*9940*/  @P2 BRA `(.L_x_8) ;  /* 0x0000000800542947 */ /* 0x000fea0003800000 */
[----:B------:R-:W5:Y:S01]  /*9950*/  S2UR UR15, SR_CgaCtaId ;  /* 0x00000000000f79c3 */ /* 0x000f620000008800 */
[----:B----4-:R-:W-:Y:S01]  /*9960*/  IADD3 R14, P0, PT, R6, 0x1, RZ ;  /* 0x00000001060e7810 */ /* 0x010fe20007f1e0ff */
[----:B------:R-:W-:Y:S01]  /*9970*/  UIADD3 UR6, UPT, UPT, UR5, 0xf, URZ ;  /* 0x0000000f05067890 */ /* 0x000fe2000fffe0ff */
[----:B------:R-:W-:Y:S01]  /*9980*/  VIADDMNMX R23, R3, 0x7, R3, !PT ;  /* 0x0000000703177846 */ /* 0x000fe20007800103 */
[----:B------:R-:W-:Y:S01]  /*9990*/  UIADD3 UR13, UPT, UPT, UR4, 0xf, URZ ;  /* 0x0000000f040d7890 */ /* 0x000fe2000fffe0ff */
[----:B------:R-:W-:Y:S01]  /*99a0*/  BSSY.RECONVERGENT B1, `(.L_x_9) ;  /* 0x000008e000017945 */ /* 0x000fe20003800200 */
[----:B------:R-:W-:Y:S01]  /*99b0*/  UMOV UR14, 0x400 ;  /* 0x00000400000e7882 */ /* 0x000fe20000000000 */
[----:B------:R-:W-:Y:S01]  /*99c0*/  IMAD.X R15, RZ, RZ, R7, P0 ;  /* 0x000000ffff0f7224 */ /* 0x000fe200000e0607 */
[----:B------:R-:W-:Y:S01]  /*99d0*/  UIADD3 UR7, UPT, UPT, UR5, 0x16, URZ ;  /* 0x0000001605077890 */ /* 0x000fe2000fffe0ff */
[----:B------:R-:W-:Y:S01]  /*99e0*/  IMAD.U32 R7, RZ, RZ, UR16 ;  /* 0x00000010ff077e24 */ /* 0x000fe2000f8e00ff */
[----:B------:R-:W-:Y:S01]  /*99f0*/  UIADD3 UR8, UPT, UPT, UR5, 0x15, URZ ;  /* 0x0000001505087890 */ /* 0x000fe2000fffe0ff */
[----:B------:R-:W-:Y:S01]  /*9a00*/  IADD3 R23, PT, PT, -R23, UR13, RZ ;  /* 0x0000000d17177c10 */ /* 0x000fe2000fffe1ff */
[----:B------:R-:W-:Y:S01]  /*9a10*/  UIADD3 UR9, UPT, UPT, UR5, 0x14, URZ ;  /* 0x0000001405097890 */ /* 0x000fe2000fffe0ff */
[C---:B------:R-:W-:Y:S01]  /*9a20*/  IMAD R7, R2.reuse, R7, UR13 ;  /* 0x0000000d02077e24 */ /* 0x040fe2000f8e0207 */
[----:B------:R-:W-:Y:S01]  /*9a30*/  UIADD3 UR10, UPT, UPT, UR5, 0x13, URZ ;  /* 0x00000013050a7890 */ /* 0x000fe2000fffe0ff */
[C---:B------:R-:W-:Y:S01]  /*9a40*/  VIADD R4, R2.reuse, 0x4 ;  /* 0x0000000402047836 */ /* 0x040fe20000000000 */
[----:B------:R-:W-:Y:S01]  /*9a50*/  UIADD3 UR11, UPT, UPT, UR5, 0x12, URZ ;  /* 0x00000012050b7890 */ /* 0x000fe2000fffe0ff */
[----:B------:R-:W-:Y:S01]  /*9a60*/  VIADD R6, R2, 0x5 ;  /* 0x0000000502067836 */ /* 0x000fe20000000000 */
[----:B------:R-:W-:-:S02]  /*9a70*/  UIADD3 UR12, UPT, UPT, UR5, 0x11, URZ ;  /* 0x00000011050c7890 */ /* 0x000fc4000fffe0ff */
[----:B------:R-:W-:Y:S02]  /*9a80*/  UIMAD UR6, UR6, UR16, UR16 ;  /* 0x00000010060672a4 */ /* 0x000fe4000f8e0210 */
[----:B------:R-:W-:Y:S02]  /*9a90*/  UIMAD UR7, UR7, UR16, UR13 ;  /* 0x00000010070772a4 */ /* 0x000fe4000f8e020d */
[----:B-----5:R-:W-:Y:S02]  /*9aa0*/  ULEA UR14, UR15, UR14, 0x18 ;  /* 0x0000000e0f0e7291 */ /* 0x020fe4000f8ec0ff */
[----:B------:R-:W-:Y:S02]  /*9ab0*/  UIMAD UR8, UR8, UR16, UR13 ;  /* 0x00000010080872a4 */ /* 0x000fe4000f8e020d */
[----:B------:R-:W-:Y:S01]  /*9ac0*/  UIMAD UR9, UR9, UR16, UR13 ;  /* 0x00000010090972a4 */ /* 0x000fe2000f8e020d */
[----:B------:R-:W-:Y:S01]  /*9ad0*/  IMAD.U32 R8, RZ, RZ, UR7 ;  /* 0x00000007ff087e24 */ /* 0x000fe2000f8e00ff */
[----:B------:R-:W-:-:S02]  /*9ae0*/  UIMAD UR10, UR10, UR16, UR13 ;  /* 0x000000100a0a72a4 */ /* 0x000fc4000f8e020d */
[----:B------:R-:W-:Y:S01]  /*9af0*/  UIMAD UR11, UR11, UR16, UR13 ;  /* 0x000000100b0b72a4 */ /* 0x000fe2000f8e020d */
[----:B------:R-:W-:Y:S01]  /*9b00*/  IMAD.U32 R9, RZ, RZ, UR8 ;  /* 0x00000008ff097e24 */ /* 0x000fe2000f8e00ff */
[----:B------:R-:W-:Y:S01]  /*9b10*/  UIMAD UR12, UR12, UR16, UR13 ;  /* 0x000000100c0c72a4 */ /* 0x000fe2000f8e020d */
[----:B------:R-:W-:Y:S01]  /*9b20*/  IMAD.U32 R10, RZ, RZ, UR9 ;  /* 0x00000009ff0a7e24 */ /* 0x000fe2000f8e00ff */
[----:B------:R-:W-:Y:S01]  /*9b30*/  UIADD3 UR6, UPT, UPT, UR13, UR6, URZ ;  /* 0x000000060d067290 */ /* 0x000fe2000fffe0ff */
[----:B------:R-:W-:Y:S01]  /*9b40*/  IMAD.U32 R11, RZ, RZ, UR10 ;  /* 0x0000000aff0b7e24 */ /* 0x000fe2000f8e00ff */
[----:B------:R-:W-:Y:S01]  /*9b50*/  UIADD3 UR22, UPT, UPT, UR4, 0xe, URZ ;  /* 0x0000000e04167890 */ /* 0x000fe2000fffe0ff */
[----:B------:R-:W-:Y:S01]  /*9b60*/  IMAD.U32 R12, RZ, RZ, UR11 ;  /* 0x0000000bff0c7e24 */ /* 0x000fe2000f8e00ff */
[----:B------:R-:W-:Y:S01]  /*9b70*/  UIADD3 UR13, UPT, UPT, UR14, 0x815, URZ ;  /* 0x000008150e0d7890 */ /* 0x000fe2000fffe0ff */
[----:B------:R-:W-:Y:S02]  /*9b80*/  IMAD.U32 R13, RZ, RZ, UR12 ;  /* 0x0000000cff0d7e24 */ /* 0x000fe4000f8e00ff */
[----:B------:R-:W-:-:S02]  /*9b90*/  IMAD.U32 R21, RZ, RZ, UR6 ;  /* 0x00000006ff157e24 */ /* 0x000fc4000f8e00ff */
[----:B------:R-:W-:Y:S02]  /*9ba0*/  IMAD.U32 R22, RZ, RZ, UR22 ;  /* 0x00000016ff167e24 */ /* 0x000fe4000f8e00ff */
[----:B------:R-:W-:-:S07]  /*9bb0*/  IMAD.U32 R20, RZ, RZ, UR13 ;  /* 0x0000000dff147e24 */ /* 0x000fce000f8e00ff */
.L_x_11:
[----:B------:R-:W-:Y:S02]  /*9bc0*/  VIADD R22, R22, 0x1 ;  /* 0x0000000116167836 */ /* 0x000fe40000000000 */
[----:B------:R-:W-:-:S03]  /*9bd0*/  VIADD R16, R2, 0x1 ;  /* 0x0000000102107836 */ /* 0x000fc60000000000 */
[----:B-1----:R-:W-:-:S04]  /*9be0*/  ISETP.GE.AND P0, PT, R22, UR23, PT ;  /* 0x0000001716007c0c */ /* 0x002fc8000bf06270 */
[----:B------:R-:W-:-:S04]  /*9bf0*/  ISETP.GT.AND P0, PT, R22, -0x1, !P0 ;  /* 0xffffffff1600780c */ /* 0x000fc80004704270 */
[----:B--2---:R-:W-:Y:S01]  /*9c00*/  ISETP.LT.U32.AND P1, PT, R16, UR24, P0 ;  /* 0x0000001810007c0c */ /* 0x004fe20008721070 */
[----:B------:R-:W-:-:S05]  /*9c10*/  VIADD R18, R2, 0x2 ;  /* 0x0000000202127836 */ /* 0x000fca0000000000 */
[----:B------:R-:W-:-:S07]  /*9c20*/  ISETP.LT.U32.AND P2, PT, R18, UR24, P0 ;  /* 0x0000001812007c0c */ /* 0x000fce0008741070 */
[----:B------:R-:W-:-:S05]  /*9c30*/  @P1 IMAD.WIDE R16, R21, 0x3, R14 ;  /* 0x0000000315101825 */ /* 0x000fca00078e020e */
[----:B0-----:R-:W2:Y:S04]  /*9c40*/  @P1 LDG.E.U8 R25, desc[UR18][R16.64+-0x1] ;  /* 0xffffff1210191981 */ /* 0x001ea8000c1e1100 */
[----:B------:R-:W4:Y:S04]  /*9c50*/  @P1 LDG.E.U8 R27, desc[UR18][R16.64] ;  /* 0x00000012101b1981 */ /* 0x000f28000c1e1100 */
[----:B------:R0:W5:Y:S01]  /*9c60*/  @P1 LDG.E.U8 R29, desc[UR18][R16.64+0x1] ;  /* 0x00000112101d1981 */ /* 0x000162000c1e1100 */
[----:B------:R-:W-:-:S05]  /*9c70*/  @P2 IMAD.WIDE R18, R13, 0x3, R14 ;  /* 0x000000030d122825 */ /* 0x000fca00078e020e */
[----:B------:R-:W3:Y:S04]  /*9c80*/  @P2 LDG.E.U8 R31, desc[UR18][R18.64+-0x1] ;  /* 0xffffff12121f2981 */ /* 0x000ee8000c1e1100 */
[----:B------:R-:W3:Y:S04]  /*9c90*/  @P2 LDG.E.U8 R33, desc[UR18][R18.64] ;  /* 0x0000001212212981 */ /* 0x000ee8000c1e1100 */
[----:B------:R1:W3:Y:S01]  /*9ca0*/  @P2 LDG.E.U8 R35, desc[UR18][R18.64+0x1] ;  /* 0x0000011212232981 */ /* 0x0002e2000c1e1100 */
[----:B------:R-:W-:-:S03]  /*9cb0*/  VIADD R24, R2, 0x3 ;  /* 0x0000000302187836 */ /* 0x000fc60000000000 */
[----:B------:R-:W-:Y:S02]  /*9cc0*/  @!P1 STS.U8 [R20+-0x14], RZ ;  /* 0xffffecff14009388 */ /* 0x000fe40000000000 */
[----:B------:R-:W-:Y:S02]  /*9cd0*/  ISETP.LT.U32.AND P3, PT, R24, UR24, P0 ;  /* 0x0000001818007c0c */ /* 0x000fe40008761070 */
[----:B------:R-:W-:Y:S04]  /*9ce0*/  @!P1 STS.U8 [R20+-0x13], RZ ;  /* 0xffffedff14009388 */ /* 0x000fe80000000000 */
[----:B------:R-:W-:Y:S07]  /*9cf0*/  @!P1 STS.U8 [R20+-0x12], RZ ;  /* 0xffffeeff14009388 */ /* 0x000fee0000000000 */
[----:B0-----:R-:W-:Y:S01]  /*9d00*/  @P3 IMAD.WIDE R16, R12, 0x3, R14 ;  /* 0x000000030c103825 */ /* 0x001fe200078e020e */
[----:B------:R-:W-:Y:S04]  /*9d10*/  @!P2 STS.U8 [R20+-0x11], RZ ;  /* 0xffffefff1400a388 */ /* 0x000fe80000000000 */
[----:B------:R-:W3:Y:S04]  /*9d20*/  @P3 LDG.E.U8 R37, desc[UR18][R16.64+-0x1] ;  /* 0xffffff1210253981 */ /* 0x000ee8000c1e1100 */
[----:B------:R-:W3:Y:S04]  /*9d30*/  @P3 LDG.E.U8 R24, desc[UR18][R16.64] ;  /* 0x0000001210183981 */ /* 0x000ee8000c1e1100 */
[----:B------:R0:W3:Y:S04]  /*9d40*/  @P3 LDG.E.U8 R26, desc[UR18][R16.64+0x1] ;  /* 0x00000112101a3981 */ /* 0x0000e8000c1e1100 */
[----:B------:R-:W-:Y:S04]  /*9d50*/  @!P2 STS.U8 [R20+-0x10], RZ ;  /* 0xfffff0ff1400a388 */ /* 0x000fe80000000000 */
[----:B------:R-:W-:Y:S04]  /*9d60*/  @!P2 STS.U8 [R20+-0xf], RZ ;  /* 0xfffff1ff1400a388 */ /* 0x000fe80000000000 */
[----:B--2---:R2:W-:Y:S04]  /*9d70*/  @P1 STS.U8 [R20+-0x14], R25 ;  /* 0xffffec1914001388 */ /* 0x0045e80000000000 */
[----:B----4-:R4:W-:Y:S04]  /*9d80*/  @P1 STS.U8 [R20+-0x13], R27 ;  /* 0xffffed1b14001388 */ /* 0x0109e80000000000 */
[----:B-----5:R5:W-:Y:S01]  /*9d90*/  @P1 STS.U8 [R20+-0x12], R29 ;  /* 0xffffee1d14001388 */ /* 0x020be20000000000 */
[----:B------:R-:W-:-:S03]  /*9da0*/  ISETP.LT.U32.AND P1, PT, R4, UR24, P0 ;  /* 0x0000001804007c0c */ /* 0x000fc60008721070 */
[----:B---3--:R3:W-:Y:S10]  /*9db0*/  @P2 STS.U8 [R20+-0x11], R31 ;  /* 0xffffef1f14002388 */ /* 0x0087f40000000000 */
[----:B-1----:R-:W-:Y:S01]  /*9dc0*/  @P1 IMAD.WIDE R18, R11, 0x3, R14 ;  /* 0x000000030b121825 */ /* 0x002fe200078e020e */
[----:B------:R-:W-:Y:S04]  /*9dd0*/  @P2 STS.U8 [R20+-0x10], R33 ;  /* 0xfffff02114002388 */ /* 0x000fe80000000000 */
[----:B--2---:R-:W2:Y:S04]  /*9de0*/  @P1 LDG.E.U8 R25, desc[UR18][R18.64+-0x1] ;  /* 0xffffff1212191981 */ /* 0x004ea8000c1e1100 */
[----:B----4-:R-:W4:Y:S04]  /*9df0*/  @P1 LDG.E.U8 R27, desc[UR18][R18.64] ;  /* 0x00000012121b1981 */ /* 0x010f28000c1e1100 */
[----:B-----5:R1:W5:Y:S04]  /*9e00*/  @P1 LDG.E.U8 R29, desc[UR18][R18.64+0x1] ;  /* 0x00000112121d1981 */ /* 0x020368000c1e1100 */
[----:B------:R1:W-:Y:S01]  /*9e10*/  @P2 STS.U8 [R20+-0xf], R35 ;  /* 0xfffff12314002388 */ /* 0x0003e20000000000 */
[----:B------:R-:W-:-:S13]  /*9e20*/  ISETP.LT.U32.AND P2, PT, R6, UR24, P0 ;  /* 0x0000001806007c0c */ /* 0x000fda0008741070 */
[----:B0-----:R-:W-:-:S05]  /*9e30*/  @P2 IMAD.WIDE R16, R10, 0x3, R14 ;  /* 0x000000030a102825 */ /* 0x001fca00078e020e */
[----:B---3--:R-:W3:Y:S01]  /*9e40*/  @P2 LDG.E.U8 R31, desc[UR18][R16.64+0x1] ;  /* 0x00000112101f2981 */ /* 0x008ee2000c1e1100 */
[----:B-1----:R-:W-:-:S03]  /*9e50*/  VIADD R18, R2, 0x6 ;  /* 0x0000000602127836 */ /* 0x002fc60000000000 */
[----:B------:R-:W3:Y:S04]  /*9e60*/  @P2 LDG.E.U8 R35, desc[UR18][R16.64+-0x1] ;  /* 0xffffff1210232981 */ /* 0x000ee8000c1e1100 */
[----:B------:R0:W3:Y:S04]  /*9e70*/  @P2 LDG.E.U8 R33, desc[UR18][R16.64] ;  /* 0x0000001210212981 */ /* 0x0000e8000c1e1100 */
[----:B------:R-:W-:Y:S04]  /*9e80*/  @!P3 STS.U8 [R20+-0xe], RZ ;  /* 0xfffff2ff1400b388 */ /* 0x000fe80000000000 */
[----:B------:R-:W-:Y:S01]  /*9e90*/  @!P3 STS.U8 [R20+-0xd], RZ ;  /* 0xfffff3ff1400b388 */ /* 0x000fe20000000000 */
[----:B0-----:R-:W-:-:S03]  /*9ea0*/  VIADD R16, R2, 0x7 ;  /* 0x0000000702107836 */ /* 0x001fc60000000000 */
[----:B------:R-:W-:Y:S04]  /*9eb0*/  @!P3 STS.U8 [R20+-0xc], RZ ;  /* 0xfffff4ff1400b388 */ /* 0x000fe80000000000 */
[----:B------:R-:W-:Y:S04]  /*9ec0*/  @P3 STS.U8 [R20+-0xe], R37 ;  /* 0xfffff22514003388 */ /* 0x000fe80000000000 */
[----:B------:R-:W-:Y:S04]  /*9ed0*/  @P3 STS.U8 [R20+-0xd], R24 ;  /* 0xfffff31814003388 */ /* 0x000fe80000000000 */
[----:B------:R0:W-:Y:S01]  /*9ee0*/  @P3 STS.U8 [R20+-0xc], R26 ;  /* 0xfffff41a14003388 */ /* 0x0001e20000000000 */
[----:B------:R-:W-:-:S03]  /*9ef0*/  ISETP.LT.U32.AND P3, PT, R18, UR24, P0 ;  /* 0x0000001812007c0c */ /* 0x000fc60008761070 */
[----:B------:R-:W-:Y:S04]  /*9f00*/  @!P1 STS.U8 [R20+-0xb], RZ ;  /* 0xfffff5ff14009388 */ /* 0x000fe80000000000 */
[----:B------:R-:W-:Y:S04]  /*9f10*/  @!P1 STS.U8 [R20+-0xa], RZ ;  /* 0xfffff6ff14009388 */ /* 0x000fe80000000000 */
[----:B------:R-:W-:Y:S02]  /*9f20*/  @!P1 STS.U8 [R20+-0x9], RZ ;  /* 0xfffff7ff14009388 */ /* 0x000fe40000000000 */
[----:B------:R-:W-:-:S02]  /*9f30*/  @P3 IMAD.WIDE R18, R9, 0x3, R14 ;  /* 0x0000000309123825 */ /* 0x000fc400078e020e */
[----:B------:R-:W-:Y:S04]  /*9f40*/  @!P2 STS.U8 [R20+-0x6], RZ ;  /* 0xfffffaff1400a388 */ /* 0x000fe80000000000 */
[----:B0-----:R-:W3:Y:S04]  /*9f50*/  @P3 LDG.E.U8 R26, desc[UR18][R18.64+-0x1] ;  /* 0xffffff12121a3981 */ /* 0x001ee8000c1e1100 */
[----:B------:R-:W3:Y:S04]  /*9f60*/  @P3 LDG.E.U8 R28, desc[UR18][R18.64] ;  /* 0x00000012121c3981 */ /* 0x000ee8000c1e1100 */
[----:B------:R-:W3:Y:S04]  /*9f70*/  @P3 LDG.E.U8 R37, desc[UR18][R18.64+0x1] ;  /* 0x0000011212253981 */ /* 0x000ee8000c1e1100 */
[----:B--2---:R0:W-:Y:S04]  /*9f80*/  @P1 STS.U8 [R20+-0xb], R25 ;  /* 0xfffff51914001388 */ /* 0x0041e80000000000 */
[----:B----4-:R1:W-:Y:S04]  /*9f90*/  @P1 STS.U8 [R20+-0xa], R27 ;  /* 0xfffff61b14001388 */ /* 0x0103e80000000000 */
[----:B-----5:R2:W-:Y:S01]  /*9fa0*/  @P1 STS.U8 [R20+-0x9], R29 ;  /* 0xfffff71d14001388 */ /* 0x0205e20000000000 */
[----:B------:R-:W-:Y:S01]  /*9fb0*/  ISETP.LT.U32.AND P1, PT, R16, UR24, P0 ;  /* 0x0000001810007c0c */ /* 0x000fe20008721070 */
[----:B0-----:R-:W-:-:S05]  /*9fc0*/  @P0 IMAD.WIDE R24, R7, 0x3, R14 ;  /* 0x0000000307180825 */ /* 0x001fca00078e020e */
[----:B-1----:R-:W4:Y:S04]  /*9fd0*/  @P0 LDG.E.U8 R27, desc[UR18][R24.64+-0x1] ;  /* 0xffffff12181b0981 */ /* 0x002f28000c1e1100 */
[----:B--2---:R-:W2:Y:S03]  /*9fe0*/  @P0 LDG.E.U8 R29, desc[UR18][R24.64] ;  /* 0x00000012181d0981 */ /* 0x004ea6000c1e1100 */
[----:B------:R-:W-:Y:S01]  /*9ff0*/  @P1 IMAD.WIDE R16, R8, 0x3, R14 ;  /* 0x0000000308101825 */ /* 0x000fe200078e020e */
[----:B------:R-:W5:Y:S04]  /*a000*/  @P0 LDG.E.U8 R30, desc[UR18][R24.64+0x1] ;  /* 0x00000112181e0981 */ /* 0x000f68000c1e1100 */
[----:B------:R-:W5:Y:S04]  /*a010*/  @P1 LDG.E.U8 R19, desc[UR18][R16.64+-0x1] ;  /* 0xffffff1210131981 */ /* 0x000f68000c1e1100 */
[----:B---3--:R0:W-:Y:S04]  /*a020*/  @P2 STS.U8 [R20+-0x6], R31 ;  /* 0xfffffa1f14002388 */ /* 0x0081e80000000000 */
[----:B------:R-:W3:Y:S04]  /*a030*/  @P1 LDG.E.U8 R25, desc[UR18][R16.64] ;  /* 0x0000001210191981 */ /* 0x000ee8000c1e1100 */
[----:B0-----:R-:W3:Y:S04]  /*a040*/  @P1 LDG.E.U8 R31, desc[UR18][R16.64+0x1] ;  /* 0x00000112101f1981 */ /* 0x001ee8000c1e1100 */
[----:B------:R0:W-:Y:S04]  /*a050*/  @!P2 STS.U8 [R20+-0x8], RZ ;  /* 0xfffff8ff1400a388 */ /* 0x0001e80000000000 */
[----:B------:R0:W-:Y:S04]  /*a060*/  @!P2 STS.U8 [R20+-0x7], RZ ;  /* 0xfffff9ff1400a388 */ /* 0x0001e80000000000 */
[----:B------:R0:W-:Y:S04]  /*a070*/  @!P3 STS.U8 [R20+-0x5], RZ ;  /* 0xfffffbff1400b388 */ /* 0x0001e80000000000 */
[----:B------:R0:W-:Y:S04]  /*a080*/  @!P3 STS.U8 [R20+-0x4], RZ ;  /* 0xfffffcff1400b388 */ /* 0x0001e80000000000 */
[----:B------:R0:W-:Y:S04]  /*a090*/  @!P3 STS.U8 [R20+-0x3], RZ ;  /* 0xfffffdff1400b388 */ /* 0x0001e80000000000 */
[----:B------:R0:W-:Y:S04]  /*a0a0*/  @P2 STS.U8 [R20+-0x8], R35 ;  /* 0xfffff82314002388 */ /* 0x0001e80000000000 */
[----:B------:R0:W-:Y:S04]  /*a0b0*/  @P2 STS.U8 [R20+-0x7], R33 ;  /* 0xfffff92114002388 */ /* 0x0001e80000000000 */
[----:B------:R0:W-:Y:S01]  /*a0c0*/  @!P1 STS.U8 [R20+-0x2], RZ ;  /* 0xfffffeff14009388 */ /* 0x0001e20000000000 */
[----:B------:R-:W-:-:S03]  /*a0d0*/  VIADD R23, R23, 0x1 ;  /* 0x0000000117177836 */ /* 0x000fc60000000000 */
[----:B------:R0:W-:Y:S04]  /*a0e0*/  @P3 STS.U8 [R20+-0x5], R26 ;  /* 0xfffffb1a14003388 */ /* 0x0001e80000000000 */
[----:B------:R0:W-:Y:S04]  /*a0f0*/  @P3 STS.U8 [R20+-0x4], R28 ;  /* 0xfffffc1c14003388 */ /* 0x0001e80000000000 */
[----:B------:R0:W-:Y:S04]  /*a100*/  @P3 STS.U8 [R20+-0x3], R37 ;  /* 0xfffffd2514003388 */ /* 0x0001e80000000000 */
[----:B----4-:R0:W-:Y:S04]  /*a110*/  @P0 STS.U8 [R20+-0x17], R27 ;  /* 0xffffe91b14000388 */ /* 0x0101e80000000000 */
[----:B--2---:R0:W-:Y:S04]  /*a120*/  @P0 STS.U8 [R20+-0x16], R29 ;  /* 0xffffea1d14000388 */ /* 0x0041e80000000000 */
[----:B-----5:R0:W-:Y:S04]  /*a130*/  @P0 STS.U8 [R20+-0x15], R30 ;  /* 0xffffeb1e14000388 */ /* 0x0201e80000000000 */
[----:B------:R0:W-:Y:S04]  /*a140*/  @!P0 STS.U8 [R20+-0x17], RZ ;  /* 0xffffe9ff14008388 */ /* 0x0001e80000000000 */
[----:B------:R0:W-:Y:S04]  /*a150*/  @!P0 STS.U8 [R20+-0x16], RZ ;  /* 0xffffeaff14008388 */ /* 0x0001e80000000000 */
[----:B------:R0:W-:Y:S04]  /*a160*/  @!P0 STS.U8 [R20+-0x15], RZ ;  /* 0xffffebff14008388 */ /* 0x0001e80000000000 */
[----:B------:R0:W-:Y:S04]  /*a170*/  @!P1 STS.U8 [R20+-0x1], RZ ;  /* 0xffffffff14009388 */ /* 0x0001e80000000000 */
[----:B------:R0:W-:Y:S04]  /*a180*/  @P1 STS.U8 [R20+-0x2], R19 ;  /* 0xfffffe1314001388 */ /* 0x0001e80000000000 */
[----:B------:R0:W-:Y:S04]  /*a190*/  @!P1 STS.U8 [R20], RZ ;  /* 0x000000ff14009388 */ /* 0x0001e80000000000 */
[----:B---3--:R0:W-:Y:S04]  /*a1a0*/  @P1 STS.U8 [R20+-0x1], R25 ;  /* 0xffffff1914001388 */ /* 0x0081e80000000000 */
[----:B------:R0:W-:Y:S01]  /*a1b0*/  @P1 STS.U8 [R20], R31 ;  /* 0x0000001f14001388 */ /* 0x0001e20000000000 */
[----:B------:R-:W-:-:S13]  /*a1c0*/  ISETP.NE.AND P0, PT, R23, 0x1, PT ;  /* 0x000000011700780c */ /* 0x000fda0003f05270 */
[----:B0-----:R-:W-:Y:S05]  /*a1d0*/  @!P0 BRA `(.L_x_10) ;  /* 0x0000000000288947 */ /* 0x001fea0003800000 */
[----:B------:R-:W-:Y:S02]  /*a1e0*/  VIADD R7, R7, 0x1 ;  /* 0x0000000107077836 */ /* 0x000fe40000000000 */
        /* <DEDUP_REMOVED lines=9> */
.L_x_10:
[----:B------:R-:W-:Y:S05]  /*a280*/  BSYNC.RECONVERGENT B1 ;  /* 0x0000000000017941 */ /* 0x000fea0003800200 */
.L_x_9:
[----:B------:R-:W-:Y:S05]  /*a290*/  BRA `(.L_x_2) ;  /* 0x0000001c00987947 */ /* 0x000fea0003800000 */
.L_x_8:
[----:B------:R-:W-:-:S13]  /*a2a0*/  ISETP.NE.AND P2, PT, R0, RZ, PT ;  /* 0x000000ff0000720c */ /* 0x000fda0003f45270 */
[----:B------:R-:W-:Y:S05]  /*a2b0*/  @P2 BRA `(.L_x_12) ;  /* 0x0000000800442947 */ /* 0x000fea0003800000 */
[----:B------:R-:W-:Y:S02]  /*a2c0*/  VIADD R4, R3, 0xfffffffa ;  /* 0xfffffffa03047836 */ /* 0x000fe40000000000 */
[----:B------:R-:W-:-:S03]  /*a2d0*/  IMAD R10, R2, UR16, RZ ;  /* 0x00000010020a7c24 */ /* 0x000fc6000f8e02ff */
[----:B------:R-:W-:-:S04]  /*a2e0*/  ISETP.GE.AND P6, PT, R4, UR16, PT ;  /* 0x0000001004007c0c */ /* 0x000fc8000bfc6270 */
[----:B------:R-:W-:-:S13]  /*a2f0*/  ISETP.GT.AND P6, PT, R3, 0x5, !P6 ;  /* 0x000000050300780c */ /* 0x000fda00077c4270 */
[----:B----4-:R-:W4:Y:S01]  /*a300*/  @P6 LDC.64 R6, c[0x0][0x388] ;  /* 0x0000e200ff066b82 */ /* 0x010f220000000a00 */
[----:B------:R-:W-:-:S04]  /*a310*/  @P6 IADD3 R9, P0, PT, R3, R10, RZ ;  /* 0x0000000a03096210 */ /* 0x000fc80007f1e0ff */
[----:B------:R-:W-:-:S05]  /*a320*/  @P6 LEA.HI.X.SX32 R4, R10, RZ, 0x1, P0 ;  /* 0x000000ff0a046211 */ /* 0x000fca00000f0eff */
[----:B------:R-:W-:Y:S02]  /*a330*/  @P6 IMAD R15, R4, 0x3, RZ ;  /* 0x00000003040f6824 */ /* 0x000fe400078e02ff */
[----:B----4-:R-:W-:-:S04]  /*a340*/  @P6 IMAD.WIDE.U32 R6, R9, 0x3, R6 ;  /* 0x0000000309066825 */ /* 0x010fc800078e0006 */
[----:B------:R-:W-:Y:S02]  /*a350*/  @P6 IMAD.IADD R15, R7, 0x1, R15 ;  /* 0x00000001070f6824 */ /* 0x000fe400078e020f */
[----:B------:R-:W-:-:S05]  /*a360*/  @P6 IMAD.MOV.U32 R14, RZ, RZ, R6 ;  /* 0x000000ffff0e6224 */ /* 0x000fca00078e0006 */
[----:B0-----:R-:W4:Y:S04]  /*a370*/  @P6 LDG.E.U8 R8, desc[UR18][R14.64+-0x12] ;  /* 0xffffee120e086981 */ /* 0x001f28000c1e1100 */
[----:B------:R-:W5:Y:S04]  /*a380*/  @P6 LDG.E.U8 R4, desc[UR18][R14.64+-0x11] ;  /* 0xffffef120e046981 */ /* 0x000f68000c1e1100 */
[----:B------:R0:W2:Y:S01]  /*a390*/  @P6 LDG.E.U8 R12, desc[UR18][R14.64+-0x10] ;  /* 0xfffff0120e0c6981 */ /* 0x0000a2000c1e1100 */
[----:B------:R-:W-:-:S05]  /*a3a0*/  VIADD R6, R3, 0xfffffff9 ;  /* 0xfffffff903067836 */ /* 0x000fca0000000000 */
[----:B------:R-:W-:-:S04]  /*a3b0*/  ISETP.GE.AND P1, PT, R6, UR16, PT ;  /* 0x0000001006007c0c */ /* 0x000fc8000bf26270 */
[----:B------:R-:W-:-:S13]  /*a3c0*/  ISETP.LT.OR P1, PT, R3, 0x7, P1 ;  /* 0x000000070300780c */ /* 0x000fda0000f21670 */
[----:B------:R-:W1:Y:S01]  /*a3d0*/  @!P1 LDC.64 R6, c[0x0][0x388] ;  /* 0x0000e200ff069b82 */ /* 0x000e620000000a00 */
[----:B------:R-:W-:Y:S01]  /*a3e0*/  @!P1 IADD3 R29, P0, PT, R3, R10, RZ ;  /* 0x0000000a031d9210 */ /* 0x000fe20007f1e0ff */
[----:B0-----:R-:W0:Y:S03]  /*a3f0*/  S2R R14, SR_CgaCtaId ;  /* 0x00000000000e7919 */ /* 0x001e260000008800 */
[----:B------:R-:W-:-:S05]  /*a400*/  @!P1 LEA.HI.X.SX32 R9, R10, RZ, 0x1, P0 ;  /* 0x000000ff0a099211 */ /* 0x000fca00000f0eff */
[----:B------:R-:W-:Y:S02]  /*a410*/  @!P1 IMAD R9, R9, 0x3, RZ ;  /* 0x0000000309099824 */ /* 0x000fe400078e02ff */
[----:B-1----:R-:W-:-:S04]  /*a420*/  @!P1 IMAD.WIDE.U32 R28, R29, 0x3, R6 ;  /* 0x000000031d1c9825 */ /* 0x002fc800078e0006 */
[----:B------:R-:W-:Y:S02]  /*a430*/  @!P1 IMAD.IADD R29, R29, 0x1, R9 ;  /* 0x000000011d1d9824 */ /* 0x000fe400078e0209 */
[C---:B------:R-:W-:Y:S02]  /*a440*/  VIADD R7, R3.reuse, 0xfffffffb ;  /* 0xfffffffb03077836 */ /* 0x040fe40000000000 */
[C---:B------:R-:W-:Y:S01]  /*a450*/  VIADD R9, R3.reuse, 0xfffffffc ;  /* 0xfffffffc03097836 */ /* 0x040fe20000000000 */
[----:B------:R-:W-:Y:S01]  /*a460*/  ISETP.GT.AND P4, PT, R3, UR16, PT ;  /* 0x0000001003007c0c */ /* 0x000fe2000bf84270 */
[----:B------:R-:W3:Y:S01]  /*a470*/  @!P1 LDG.E.U8 R6, desc[UR18][R28.64+-0x15] ;  /* 0xffffeb121c069981 */ /* 0x000ee2000c1e1100 */
[----:B------:R-:W-:Y:S02]  /*a480*/  ISETP.GE.AND P0, PT, R7, UR16, PT ;  /* 0x0000001007007c0c */ /* 0x000fe4000bf06270 */
[----:B------:R-:W-:Y:S01]  /*a490*/  ISETP.GE.AND P3, PT, R9, UR16, PT ;  /* 0x0000001009007c0c */ /* 0x000fe2000bf66270 */
[C---:B------:R-:W-:Y:S01]  /*a4a0*/  VIADD R9, R3.reuse, 0xfffffffd ;  /* 0xfffffffd03097836 */ /* 0x040fe20000000000 */
[----:B------:R-:W-:-:S02]  /*a4b0*/  ISETP.GT.AND P0, PT, R3, 0x4, !P0 ;  /* 0x000000040300780c */ /* 0x000fc40004704270 */
[----:B------:R-:W-:Y:S02]  /*a4c0*/  ISETP.GT.AND P3, PT, R3, 0x3, !P3 ;  /* 0x000000030300780c */ /* 0x000fe40005f64270 */
[----:B------:R-:W-:Y:S01]  /*a4d0*/  ISETP.GE.AND P2, PT, R9, UR16, PT ;  /* 0x0000001009007c0c */ /* 0x000fe2000bf46270 */
[C---:B------:R-:W-:Y:S01]  /*a4e0*/  VIADD R9, R3.reuse, 0xfffffffe ;  /* 0xfffffffe03097836 */ /* 0x040fe20000000000 */
[----:B------:R-:W-:Y:S02]  /*a4f0*/  MOV R7, 0x400 ;  /* 0x0000040000077802 */ /* 0x000fe40000000f00 */
[----:B------:R-:W-:Y:S02]  /*a500*/  ISETP.GT.AND P2, PT, R3, 0x2, !P2 ;  /* 0x000000020300780c */ /* 0x000fe40005744270 */
[----:B------:R-:W-:Y:S02]  /*a510*/  ISETP.GE.AND P5, PT, R9, UR16, PT ;  /* 0x0000001009007c0c */ /* 0x000fe4000bfa6270 */
[----:B0-----:R-:W-:Y:S01]  /*a520*/  LEA R14, R14, R7, 0x18 ;  /* 0x000000070e0e7211 */ /* 0x001fe200078ec0ff */
[----:B------:R-:W0:Y:S01]  /*a530*/  @P0 LDC.64 R26, c[0x0][0x388] ;  /* 0x0000e200ff1a0b82 */ /* 0x000e220000000a00 */
[----:B------:R-:W-:-:S02]  /*a540*/  ISETP.GT.AND P5, PT, R3, 0x1, !P5 ;  /* 0x000000010300780c */ /* 0x000fc40006fa4270 */
[----:B------:R-:W-:Y:S01]  /*a550*/  ISETP.GT.AND P4, PT, R3, RZ, !P4 ;  /* 0x000000ff0300720c */ /* 0x000fe20006784270 */
[----:B------:R-:W-:-:S04]  /*a560*/  IMAD R7, R5, 0x3, R14 ;  /* 0x0000000305077824 */ /* 0x000fc800078e020e */
[----:B------:R-:W1:Y:S01]  /*a570*/  @P3 LDC.64 R24, c[0x0][0x388] ;  /* 0x0000e200ff183b82 */ /* 0x000e620000000a00 */
[----:B------:R-:W-:Y:S04]  /*a580*/  @!P6 STS.U8 [R7+0x6f], RZ ;  /* 0x00006fff0700e388 */ /* 0x000fe80000000000 */
[----:B------:R-:W-:Y:S03]  /*a590*/  @!P6 STS.U8 [R7+0x70], RZ ;  /* 0x000070ff0700e388 */ /* 0x000fe60000000000 */
[----:B------:R-:W1:Y:S01]  /*a5a0*/  @P2 LDC.64 R18, c[0x0][0x388] ;  /* 0x0000e200ff122b82 */ /* 0x000e620000000a00 */
[----:B------:R-:W-:Y:S07]  /*a5b0*/  @!P6 STS.U8 [R7+0x71], RZ ;  /* 0x000071ff0700e388 */ /* 0x000fee0000000000 */
[----:B------:R-:W1:Y:S08]  /*a5c0*/  @P5 LDC.64 R20, c[0x0][0x388] ;  /* 0x0000e200ff145b82 */ /* 0x000e700000000a00 */
[----:B------:R-:W1:Y:S01]  /*a5d0*/  @P4 LDC.64 R16, c[0x0][0x388] ;  /* 0x0000e200ff104b82 */ /* 0x000e620000000a00 */
[----:B----4-:R4:W-:Y:S04]  /*a5e0*/  @P6 STS.U8 [R7+0x6f], R8 ;  /* 0x00006f0807006388 */ /* 0x0109e80000000000 */
[----:B-----5:R5:W-:Y:S04]  /*a5f0*/  @P6 STS.U8 [R7+0x70], R4 ;  /* 0x0000700407006388 */ /* 0x020be80000000000 */
[----:B--2---:R2:W-:Y:S01]  /*a600*/  @P6 STS.U8 [R7+0x71], R12 ;  /* 0x0000710c07006388 */ /* 0x0045e20000000000 */
[----:B------:R-:W-:-:S03]  /*a610*/  @P0 IADD3 R9, P6, PT, R3, R10, RZ ;  /* 0x0000000a03090210 */ /* 0x000fc60007fde0ff */
[----:B----4-:R-:W4:Y:S01]  /*a620*/  @!P1 LDG.E.U8 R8, desc[UR18][R28.64+-0x13] ;  /* 0xffffed121c089981 */ /* 0x010f22000c1e1100 */
[----:B------:R-:W-:Y:S01]  /*a630*/  @P0 LEA.HI.X.SX32 R11, R10, RZ, 0x1, P6 ;  /* 0x000000ff0a0b0211 */ /* 0x000fe200030f0eff */
[----:B0-----:R-:W-:Y:S01]  /*a640*/  @P0 IMAD.WIDE.U32 R26, R9, 0x3, R26 ;  /* 0x00000003091a0825 */ /* 0x001fe200078e001a */
[----:B------:R-:W-:-:S03]  /*a650*/  @P3 IADD3 R13, P6, PT, R3, R10, RZ ;  /* 0x0000000a030d3210 */ /* 0x000fc60007fde0ff */
[----:B------:R-:W-:Y:S01]  /*a660*/  @P0 IMAD R11, R11, 0x3, RZ ;  /* 0x000000030b0b0824 */ /* 0x000fe200078e02ff */
[----:B-----5:R-:W-:Y:S01]  /*a670*/  @P3 LEA.HI.X.SX32 R4, R10, RZ, 0x1, P6 ;  /* 0x000000ff0a043211 */ /* 0x020fe200030f0eff */
[----:B-1----:R-:W-:Y:S01]  /*a680*/  @P3 IMAD.WIDE.U32 R24, R13, 0x3, R24 ;  /* 0x000000030d183825 */ /* 0x002fe200078e0018 */
[----:B------:R-:W-:-:S03]  /*a690*/  @P2 IADD3 R13, P6, PT, R3, R10, RZ ;  /* 0x0000000a030d2210 */ /* 0x000fc60007fde0ff */
[----:B------:R-:W-:Y:S01]  /*a6a0*/  @P0 IMAD.IADD R27, R27, 0x1, R11 ;  /* 0x000000011b1b0824 */ /* 0x000fe200078e020b */
[----:B------:R-:W-:Y:S01]  /*a6b0*/  @P2 LEA.HI.X.SX32 R9, R10, RZ, 0x1, P6 ;  /* 0x000000ff0a092211 */ /* 0x000fe200030f0eff */
[----:B------:R-:W-:Y:S02]  /*a6c0*/  @P3 IMAD R11, R4, 0x3, RZ ;  /* 0x00000003040b3824 */ /* 0x000fe400078e02ff */
[----:B------:R-:W-:Y:S01]  /*a6d0*/  @P2 IMAD.WIDE.U32 R18, R13, 0x3, R18 ;  /* 0x000000030d122825 */ /* 0x000fe200078e0012 */
[----:B------:R-:W5:Y:S03]  /*a6e0*/  @P0 LDG.E.U8 R14, desc[UR18][R26.64+-0xf] ;  /* 0xfffff1121a0e0981 */ /* 0x000f66000c1e1100 */
[----:B------:R-:W-:Y:S01]  /*a6f0*/  @P3 IMAD.IADD R25, R25, 0x1, R11 ;  /* 0x0000000119193824 */ /* 0x000fe200078e020b */
[-C--:B------:R-:W-:Y:S01]  /*a700*/  @P5 IADD3 R11, P6, PT, R3, R10.reuse, RZ ;  /* 0x0000000a030b5210 */ /* 0x080fe20007fde0ff */
[----:B------:R-:W-:Y:S01]  /*a710*/  @P2 IMAD R9, R9, 0x3, RZ ;  /* 0x0000000309092824 */ /* 0x000fe200078e02ff */
[----:B--2---:R-:W2:Y:S02]  /*a720*/  @P0 LDG.E.U8 R12, desc[UR18][R26.64+-0xe] ;  /* 0xfffff2121a0c0981 */ /* 0x004ea4000c1e1100 */
[C---:B------:R-:W-:Y:S01]  /*a730*/  @P5 LEA.HI.X.SX32 R13, R10.reuse, RZ, 0x1, P6 ;  /* 0x000000ff0a0d5211 */ /* 0x040fe200030f0eff */
[----:B------:R-:W-:Y:S01]  /*a740*/  @P2 IMAD.IADD R19, R19, 0x1, R9 ;  /* 0x0000000113132824 */ /* 0x000fe200078e0209 */
[----:B------:R-:W-:Y:S01]  /*a750*/  @P4 IADD3 R9, P6, PT, R3, R10, RZ ;  /* 0x0000000a03094210 */ /* 0x000fe20007fde0ff */
[----:B------:R-:W-:Y:S01]  /*a760*/  @P5 IMAD.WIDE.U32 R20, R11, 0x3, R20 ;  /* 0x000000030b145825 */ /* 0x000fe200078e0014 */
[----:B------:R0:W2:Y:S02]  /*a770*/  @P0 LDG.E.U8 R22, desc[UR18][R26.64+-0xd] ;  /* 0xfffff3121a160981 */ /* 0x0000a4000c1e1100 */
[----:B------:R-:W-:-:S02]  /*a780*/  @P4 LEA.HI.X.SX32 R11, R10, RZ, 0x1, P6 ;  /* 0x000000ff0a0b4211 */ /* 0x000fc400030f0eff */
[----:B------:R-:W-:Y:S01]  /*a790*/  ISETP.GT.AND P6, PT, R3, -0x1, PT ;  /* 0xffffffff0300780c */ /* 0x000fe20003fc4270 */
[----:B------:R-:W2:Y:S01]  /*a7a0*/  @!P1 LDG.E.U8 R4, desc[UR18][R28.64+-0x14] ;  /* 0xffffec121c049981 */ /* 0x000ea2000c1e1100 */
[----:B------:R-:W-:-:S03]  /*a7b0*/  @P5 IMAD R13, R13, 0x3, RZ ;  /* 0x000000030d0d5824 */ /* 0x000fc600078e02ff */
[----:B------:R-:W2:Y:S04]  /*a7c0*/  @P3 LDG.E.U8 R34, desc[UR18][R24.64+-0xc] ;  /* 0xfffff41218223981 */ /* 0x000ea8000c1e1100 */
[----:B------:R-:W2:Y:S04]  /*a7d0*/  @P3 LDG.E.U8 R32, desc[UR18][R24.64+-0xb] ;  /* 0xfffff51218203981 */ /* 0x000ea8000c1e1100 */
[----:B0-----:R-:W0:Y:S01]  /*a7e0*/  @P6 LDC.64 R26, c[0x0][0x388] ;  /* 0x0000e200ff1a6b82 */ /* 0x001e220000000a00 */
[----:B------:R-:W2:Y:S01]  /*a7f0*/  @P3 LDG.E.U8 R30, desc[UR18][R24.64+-0xa] ;  /* 0xfffff612181e3981 */ /* 0x000ea2000c1e1100 */
[----:B------:R-:W-:-:S03]  /*a800*/  @P4 IMAD.WIDE.U32 R16, R9, 0x3, R16 ;  /* 0x0000000309104825 */ /* 0x000fc600078e0010 */
[----:B------:R-:W2:Y:S01]  /*a810*/  @P2 LDG.E.U8 R28, desc[UR18][R18.64+-0x9] ;  /* 0xfffff712121c2981 */ /* 0x000ea2000c1e1100 */
[----:B------:R-:W-:-:S03]  /*a820*/  @P4 IMAD R11, R11, 0x3, RZ ;  /* 0x000000030b0b4824 */ /* 0x000fc600078e02ff */
[----:B------:R-:W2:Y:S04]  /*a830*/  @P2 LDG.E.U8 R36, desc[UR18][R18.64+-0x7] ;  /* 0xfffff91212242981 */ /* 0x000ea8000c1e1100 */
[----:B------:R1:W2:Y:S01]  /*a840*/  @P2 LDG.E.U8 R24, desc[UR18][R18.64+-0x8] ;  /* 0xfffff81212182981 */ /* 0x0002a2000c1e1100 */
[----:B------:R-:W-:Y:S02]  /*a850*/  @P5 IMAD.IADD R21, R21, 0x1, R13 ;  /* 0x0000000115155824 */ /* 0x000fe400078e020d */
[----:B------:R-:W-:-:S03]  /*a860*/  @P4 IMAD.IADD R17, R17, 0x1, R11 ;  /* 0x0000000111114824 */ /* 0x000fc600078e020b */
[----:B------:R-:W2:Y:S01]  /*a870*/  @P5 LDG.E.U8 R11, desc[UR18][R20.64+-0x6] ;  /* 0xfffffa12140b5981 */ /* 0x000ea2000c1e1100 */
[----:B-1----:R-:W-:-:S03]  /*a880*/  @P6 IMAD.IADD R19, R3, 0x1, R10 ;  /* 0x0000000103136824 */ /* 0x002fc600078e020a */
[----:B------:R-:W2:Y:S01]  /*a890*/  @P5 LDG.E.U8 R9, desc[UR18][R20.64+-0x5] ;  /* 0xfffffb1214095981 */ /* 0x000ea2000c1e1100 */
[----:B0-----:R-:W-:-:S03]  /*a8a0*/  @P6 IMAD.WIDE R26, R19, 0x3, R26 ;  /* 0x00000003131a6825 */ /* 0x001fc600078e021a */
[----:B------:R-:W2:Y:S04]  /*a8b0*/  @P5 LDG.E.U8 R13, desc[UR18][R20.64+-0x4] ;  /* 0xfffffc12140d5981 */ /* 0x000ea8000c1e1100 */
[----:B------:R-:W2:Y:S04]  /*a8c0*/  @P4 LDG.E.U8 R23, desc[UR18][R16.64+-0x3] ;  /* 0xfffffd1210174981 */ /* 0x000ea8000c1e1100 */
[----:B------:R-:W2:Y:S04]  /*a8d0*/  @P4 LDG.E.U8 R15, desc[UR18][R16.64+-0x2] ;  /* 0xfffffe12100f4981 */ /* 0x000ea8000c1e1100 */
[----:B------:R-:W2:Y:S04]  /*a8e0*/  @P4 LDG.E.U8 R25, desc[UR18][R16.64+-0x1] ;  /* 0xffffff1210194981 */ /* 0x000ea8000c1e1100 */
[----:B------:R-:W2:Y:S04]  /*a8f0*/  @P6 LDG.E.U8 R10, desc[UR18][R26.64] ;  /* 0x000000121a0a6981 */ /* 0x000ea8000c1e1100 */
[----:B------:R-:W2:Y:S04]  /*a900*/  @P6 LDG.E.U8 R18, desc[UR18][R26.64+0x1] ;  /* 0x000001121a126981 */ /* 0x000ea8000c1e1100 */
[----:B------:R-:W2:Y:S04]  /*a910*/  @P6 LDG.E.U8 R20, desc[UR18][R26.64+0x2] ;  /* 0x000002121a146981 */ /* 0x000ea8000c1e1100 */
[----:B---3--:R3:W-:Y:S04]  /*a920*/  @!P1 STS.U8 [R7+0x15], R6 ;  /* 0x0000150607009388 */ /* 0x0087e80000000000 */
        /* <DEDUP_REMOVED lines=18> */
[----:B------:R3:W-:Y:S04]  /*aa50*/  @P1 STS.U8 [R7+0x15], RZ ;  /* 0x000015ff07001388 */ /* 0x0007e80000000000 */
[----:B----4-:R3:W-:Y:S04]  /*aa60*/  @!P1 STS.U8 [R7+0x17], R8 ;  /* 0x0000170807009388 */ /* 0x0107e80000000000 */
[----:B------:R3:W-:Y:S04]  /*aa70*/  @P1 STS.U8 [R7+0x17], RZ ;  /* 0x000017ff07001388 */ /* 0x0007e80000000000 */
[----:B-----5:R3:W-:Y:S04]  /*aa80*/  @P0 STS.U8 [R7+0xc9], R14 ;  /* 0x0000c90e07000388 */ /* 0x0207e80000000000 */
[----:B--2---:R3:W-:Y:S04]  /*aa90*/  @P0 STS.U8 [R7+0xca], R12 ;  /* 0x0000ca0c07000388 */ /* 0x0047e80000000000 */
[----:B------:R3:W-:Y:S04]  /*aaa0*/  @P0 STS.U8 [R7+0xcb], R22 ;  /* 0x0000cb1607000388 */ /* 0x0007e80000000000 */
[----:B------:R3:W-:Y:S04]  /*aab0*/  @!P1 STS.U8 [R7+0x16], R4 ;  /* 0x0000160407009388 */ /* 0x0007e80000000000 */
[----:B------:R3:W-:Y:S04]  /*aac0*/  @P3 STS.U8 [R7+0x123], R34 ;  /* 0x0001232207003388 */ /* 0x0007e80000000000 */
[----:B------:R3:W-:Y:S04]  /*aad0*/  @P3 STS.U8 [R7+0x124], R32 ;  /* 0x0001242007003388 */ /* 0x0007e80000000000 */
[----:B------:R3:W-:Y:S04]  /*aae0*/  @P1 STS.U8 [R7+0x16], RZ ;  /* 0x000016ff07001388 */ /* 0x0007e80000000000 */
[----:B------:R3:W-:Y:S04]  /*aaf0*/  @P3 STS.U8 [R7+0x125], R30 ;  /* 0x0001251e07003388 */ /* 0x0007e80000000000 */
        /* <DEDUP_REMOVED lines=11> */
[----:B------:R3:W-:Y:S01]  /*abb0*/  @P6 STS.U8 [R7+0x28d], R20 ;  /* 0x00028d1407006388 */ /* 0x0007e20000000000 */
[----:B------:R-:W-:Y:S05]  /*abc0*/  BRA `(.L_x_2) ;  /* 0x00000014004c7947 */ /* 0x000fea0003800000 */
.L_x_12:
[----:B------:R-:W-:-:S13]  /*abd0*/  ISETP.NE.AND P2, PT, R0, 0xf, PT ;  /* 0x0000000f0000780c */ /* 0x000fda0003f45270 */
[----:B------:R-:W-:Y:S05]  /*abe0*/  @P2 BRA `(.L_x_13) ;  /* 0x0000000400c02947 */ /* 0x000fea0003800000 */
[----:B------:R-:W5:Y:S01]  /*abf0*/  LDC.64 R10, c[0x0][0x388] ;  /* 0x0000e200ff0a7b82 */ /* 0x000f620000000a00 */
[----:B------:R-:W-:Y:S01]  /*ac00*/  IMAD R14, R2, UR16, RZ ;  /* 0x00000010020e7c24 */ /* 0x000fe2000f8e02ff */
[----:B------:R-:W-:-:S03]  /*ac10*/  ISETP.GE.AND P0, PT, R3, RZ, PT ;  /* 0x000000ff0300720c */ /* 0x000fc60003f06270 */
[----:B----4-:R-:W-:-:S04]  /*ac20*/  IMAD.IADD R7, R3, 0x1, R14 ;  /* 0x0000000103077824 */ /* 0x010fc800078e020e */
[----:B-----5:R-:W-:-:S06]  /*ac30*/  IMAD.WIDE R6, R7, 0x3, R10 ;  /* 0x0000000307067825 */ /* 0x020fcc00078e020a */
[----:B0-----:R-:W4:Y:S04]  /*ac40*/  @P0 LDG.E.U8 R13, desc[UR18][R6.64] ;  /* 0x00000012060d0981 */ /* 0x001f28000c1e1100 */
[----:B------:R-:W5:Y:S04]  /*ac50*/  @P0 LDG.E.U8 R15, desc[UR18][R6.64+0x1] ;  /* 0x00000112060f0981 */ /* 0x000f68000c1e1100 */
[----:B------:R-:W2:Y:S01]  /*ac60*/  @P0 LDG.E.U8 R17, desc[UR18][R6.64+0x2] ;  /* 0x0000021206110981 */ /* 0x000ea2000c1e1100 */
[----:B------:R-:W-:Y:S01]  /*ac70*/  MOV R4, 0x400 ;  /* 0x0000040000047802 */ /* 0x000fe20000000f00 */
[C---:B------:R-:W-:Y:S01]  /*ac80*/  VIADD R8, R3.reuse, 0x7 ;  /* 0x0000000703087836 */ /* 0x040fe20000000000 */
[----:B------:R-:W0:Y:S04]  /*ac90*/  S2R R9, SR_CgaCtaId ;  /* 0x0000000000097919 */ /* 0x000e280000008800 */
[----:B------:R-:W-:-:S02]  /*aca0*/  VIMNMX R12, PT, PT, R3, R8, !PT ;  /* 0x00000008030c7248 */ /* 0x000fc40007fe0100 */
[----:B0-----:R-:W-:-:S05]  /*acb0*/  LEA R4, R9, R4, 0x18 ;  /* 0x0000000409047211 */ /* 0x001fca00078ec0ff */
[----:B------:R-:W-:-:S05]  /*acc0*/  IMAD R4, R5, 0x3, R4 ;  /* 0x0000000305047824 */ /* 0x000fca00078e0204 */
[----:B----4-:R0:W-:Y:S04]  /*acd0*/  @P0 STS.U8 [R4+0x7d1], R13 ;  /* 0x0007d10d04000388 */ /* 0x0101e80000000000 */
[----:B-----5:R0:W-:Y:S04]  /*ace0*/  @P0 STS.U8 [R4+0x7d2], R15 ;  /* 0x0007d20f04000388 */ /* 0x0201e80000000000 */
[----:B--2---:R0:W-:Y:S04]  /*acf0*/  @P0 STS.U8 [R4+0x7d3], R17 ;  /* 0x0007d31104000388 */ /* 0x0041e80000000000 */
[----:B------:R0:W-:Y:S04]  /*ad00*/  @!P0 STS.U8 [R4+0x7d1], RZ ;  /* 0x0007d1ff04008388 */ /* 0x0001e80000000000 */
[----:B------:R0:W-:Y:S04]  /*ad10*/  @!P0 STS.U8 [R4+0x7d2], RZ ;  /* 0x0007d2ff04008388 */ /* 0x0001e80000000000 */
[----:B------:R0:W-:Y:S01]  /*ad20*/  @!P0 STS.U8 [R4+0x7d3], RZ ;  /* 0x0007d3ff04008388 */ /* 0x0001e20000000000 */
[----:B------:R-:W-:-:S13]  /*ad30*/  ISETP.NE.AND P0, PT, R3, R12, PT ;  /* 0x0000000c0300720c */ /* 0x000fda0003f05270 */
[----:B0-----:R-:W-:Y:S05]  /*ad40*/  @!P0 BRA `(.L_x_2) ;  /* 0x0000001000ec8947 */ /* 0x001fea0003800000 */
[----:B------:R-:W-:-:S05]  /*ad50*/  VIADD R9, R3, 0x1 ;  /* 0x0000000103097836 */ /* 0x000fca0000000000 */
[----:B------:R-:W-:-:S04]  /*ad60*/  ISETP.GE.AND P0, PT, R9, UR16, PT ;  /* 0x0000001009007c0c */ /* 0x000fc8000bf06270 */
[----:B------:R-:W-:-:S13]  /*ad70*/  ISETP.GT.AND P0, PT, R3, -0x2, !P0 ;  /* 0xfffffffe0300780c */ /* 0x000fda0004704270 */
[----:B------:R-:W-:Y:S02]  /*ad80*/  @P0 IADD3 R21, P1, PT, R3, R14, RZ ;  /* 0x0000000e03150210 */ /* 0x000fe40007f3e0ff */
[----:B------:R-:W-:-:S03]  /*ad90*/  @P0 SHF.R.S32.HI R12, RZ, 0x1f, R14 ;  /* 0x0000001fff0c0819 */ /* 0x000fc6000001140e */
[----:B------:R-:W-:Y:S01]  /*ada0*/  @P0 IMAD.WIDE.U32 R20, R21, 0x3, R10 ;  /* 0x0000000315140825 */ /* 0x000fe200078e000a */
[----:B------:R-:W-:-:S03]  /*adb0*/  @P0 LEA.HI.X.SX32 R9, R3, R12, 0x1, P1 ;  /* 0x0000000c03090211 */ /* 0x000fc600008f0eff */
[C---:B------:R-:W-:Y:S02]  /*adc0*/  VIADD R10, R3.reuse, 0x2 ;  /* 0x00000002030a7836 */ /* 0x040fe40000000000 */
[C---:B------:R-:W-:Y:S02]  /*add0*/  VIADD R11, R3.reuse, 0x3 ;  /* 0x00000003030b7836 */ /* 0x040fe40000000000 */
[----:B------:R-:W-:Y:S01]  /*ade0*/  VIADD R12, R3, 0x5 ;  /* 0x00000005030c7836 */ /* 0x000fe20000000000 */
[----:B------:R-:W-:Y:S01]  /*adf0*/  ISETP.GE.AND P1, PT, R10, UR16, PT ;  /* 0x000000100a007c0c */ /* 0x000fe2000bf26270 */
[----:B------:R-:W-:-:S03]  /*ae00*/  @P0 IMAD R9, R9, 0x3, RZ ;  /* 0x0000000309090824 */ /* 0x000fc600078e02ff */
[----:B------:R-:W-:Y:S01]  /*ae10*/  ISETP.GT.AND P1, PT, R10, -0x1, !P1 ;  /* 0xffffffff0a00780c */ /* 0x000fe20004f24270 */
[----:B------:R-:W-:Y:S01]  /*ae20*/  VIADD R10, R3, 0x4 ;  /* 0x00000004030a7836 */ /* 0x000fe20000000000 */
[----:B------:R-:W-:Y:S01]  /*ae30*/  ISETP.GE.AND P2, PT, R11, UR16, PT ;  /* 0x000000100b007c0c */ /* 0x000fe2000bf46270 */
[----:B------:R-:W-:-:S03]  /*ae40*/  @P0 IMAD.IADD R21, R21, 0x1, R9 ;  /* 0x0000000115150824 */ /* 0x000fc600078e0209 */
[----:B------:R-:W-:Y:S02]  /*ae50*/  ISETP.GE.AND P3, PT, R10, UR16, PT ;  /* 0x000000100a007c0c */ /* 0x000fe4000bf66270 */
[----:B------:R-:W-:Y:S01]  /*ae60*/  ISETP.GE.AND P4, PT, R12, UR16, PT ;  /* 0x000000100c007c0c */ /* 0x000fe2000bf86270 */
[----:B------:R-:W2:Y:S01]  /*ae70*/  @P0 LDG.E.U8 R9, desc[UR18][R20.64+0x3] ;  /* 0x0000031214090981 */ /* 0x000ea2000c1e1100 */
[----:B------:R-:W-:Y:S01]  /*ae80*/  ISETP.GT.AND P3, PT, R10, -0x1, !P3 ;  /* 0xffffffff0a00780c */ /* 0x000fe20005f64270 */
[----:B------:R-:W-:Y:S01]  /*ae90*/  VIADD R10, R3, 0x6 ;  /* 0x00000006030a7836 */ /* 0x000fe20000000000 */
[----:B------:R-:W-:Y:S01]  /*aea0*/  ISETP.GE.AND P6, PT, R8, UR16, PT ;  /* 0x0000001008007c0c */ /* 0x000fe2000bfc6270 */
[----:B------:R-:W4:Y:S01]  /*aeb0*/  @P0 LDG.E.U8 R13, desc[UR18][R20.64+0x5] ;  /* 0x00000512140d0981 */ /* 0x000f22000c1e1100 */
[----:B------:R-:W-:Y:S02]  /*aec0*/  ISETP.GT.AND P2, PT, R11, -0x1, !P2 ;  /* 0xffffffff0b00780c */ /* 0x000fe40005744270 */
[----:B------:R-:W-:Y:S01]  /*aed0*/  ISETP.GE.AND P5, PT, R10, UR16, PT ;  /* 0x000000100a007c0c */ /* 0x000fe2000bfa6270 */
[----:B------:R-:W5:Y:S01]  /*aee0*/  @P0 LDG.E.U8 R11, desc[UR18][R20.64+0x4] ;  /* 0x00000412140b0981 */ /* 0x000f62000c1e1100 */
[----:B------:R-:W-:-:S02]  /*aef0*/  ISETP.GT.AND P4, PT, R12, -0x1, !P4 ;  /* 0xffffffff0c00780c */ /* 0x000fc40006784270 */
[----:B------:R-:W-:Y:S01]  /*af00*/  ISETP.GT.AND P5, PT, R10, -0x1, !P5 ;  /* 0xffffffff0a00780c */ /* 0x000fe20006fa4270 */
[----:B------:R-:W3:Y:S01]  /*af10*/  @P1 LDG.E.U8 R19, desc[UR18][R6.64+0x6] ;  /* 0x0000061206131981 */ /* 0x000ee2000c1e1100 */
[----:B------:R-:W-:-:S03]  /*af20*/  ISETP.GT.AND P6, PT, R8, -0x1, !P6 ;  /* 0xffffffff0800780c */ /* 0x000fc600077c4270 */
[----:B------:R-:W3:Y:S04]  /*af30*/  @P1 LDG.E.U8 R17, desc[UR18][R6.64+0x7] ;  /* 0x0000071206111981 */ /* 0x000ee8000c1e1100 */
        /* <DEDUP_REMOVED lines=37> */
[----:B--2---:R0:W-:Y:S04]  /*b190*/  @P0 STS.U8 [R4+0x82b], R9 ;  /* 0x00082b0904000388 */ /* 0x0041e80000000000 */
[----:B----4-:R0:W-:Y:S04]  /*b1a0*/  @P0 STS.U8 [R4+0x82d], R13 ;  /* 0x00082d0d04000388 */ /* 0x0101e80000000000 */
[----:B-----5:R0:W-:Y:S04]  /*b1b0*/  @P0 STS.U8 [R4+0x82c], R11 ;  /* 0x00082c0b04000388 */ /* 0x0201e80000000000 */
[----:B---3--:R0:W-:Y:S04]  /*b1c0*/  @P1 STS.U8 [R4+0x885], R19 ;  /* 0x0008851304001388 */ /* 0x0081e80000000000 */
        /* <DEDUP_REMOVED lines=18> */
.L_x_13:
[----:B----4-:R-:W4:Y:S01]  /*b2f0*/  S2R R7, SR_CgaCtaId ;  /* 0x0000000000077919 */ /* 0x010f220000008800 */
[----:B------:R-:W-:-:S04]  /*b300*/  MOV R4, 0x400 ;  /* 0x0000040000047802 */ /* 0x000fc80000000f00 */
[----:B----4-:R-:W-:-:S05]  /*b310*/  LEA R7, R7, R4, 0x18 ;  /* 0x0000000407077211 */ /* 0x010fca00078ec0ff */
[----:B------:R-:W-:Y:S01]  /*b320*/  IMAD R6, R0, 0x5a, R7 ;  /* 0x0000005a00067824 */ /* 0x000fe200078e0207 */
[----:B------:R-:W-:Y:S06]  /*b330*/  @P0 BRA `(.L_x_14) ;  /* 0x0000000400ac0947 */ /* 0x000fec0003800000 */
[----:B------:R-:W4:Y:S01]  /*b340*/  LDC.64 R20, c[0x0][0x388] ;  /* 0x0000e200ff147b82 */ /* 0x000f220000000a00 */
[----:B------:R-:W-:-:S04]  /*b350*/  VIADD R4, R2, 0xfffffff9 ;  /* 0xfffffff902047836 */ /* 0x000fc80000000000 */
[C---:B------:R-:W-:Y:S01]  /*b360*/  IMAD R7, R4.reuse, UR16, R3 ;  /* 0x0000001004077c24 */ /* 0x040fe2000f8e0203 */
[----:B------:R-:W-:-:S04]  /*b370*/  ISETP.GE.AND P0, PT, R4, UR17, PT ;  /* 0x0000001104007c0c */ /* 0x000fc8000bf06270 */
[----:B------:R-:W-:-:S13]  /*b380*/  ISETP.LT.U32.OR P0, PT, R2, 0x7, P0 ;  /* 0x000000070200780c */ /* 0x000fda0000701470 */
[----:B----4-:R-:W-:-:S05]  /*b390*/  @!P0 IMAD.WIDE R18, R7, 0x3, R20 ;  /* 0x0000000307128825 */ /* 0x010fca00078e0214 */
[----:B0-----:R-:W4:Y:S01]  /*b3a0*/  @!P0 LDG.E.U8 R14, desc[UR18][R18.64] ;  /* 0x00000012120e8981 */ /* 0x001f22000c1e1100 */
[----:B------:R-:W-:Y:S02]  /*b3b0*/  VIADD R4, R2, 0xfffffffa ;  /* 0xfffffffa02047836 */ /* 0x000fe40000000000 */
[----:B------:R-:W-:Y:S01]  /*b3c0*/  VIADD R7, R7, UR16 ;  /* 0x0000001007077c36 */ /* 0x000fe20008000000 */
[----:B------:R-:W5:Y:S02]  /*b3d0*/  @!P0 LDG.E.U8 R10, desc[UR18][R18.64+0x1] ;  /* 0x00000112120a8981 */ /* 0x000f64000c1e1100 */
[----:B------:R-:W-:Y:S01]  /*b3e0*/  ISETP.GE.AND P1, PT, R4, UR17, PT ;  /* 0x0000001104007c0c */ /* 0x000fe2000bf26270 */
[C---:B------:R-:W-:Y:S01]  /*b3f0*/  VIADD R4, R2.reuse, 0xfffffffb ;  /* 0xfffffffb02047836 */ /* 0x040fe20000000000 */
[----:B------:R0:W2:Y:S02]  /*b400*/  @!P0 LDG.E.U8 R9, desc[UR18][R18.64+0x2] ;  /* 0x0000021212098981 */ /* 0x0000a4000c1e1100 */
[----:B------:R-:W-:-:S02]  /*b410*/  ISETP.GT.U32.AND P1, PT, R2, 0x5, !P1 ;  /* 0x000000050200780c */ /* 0x000fc40004f24070 */
[----:B------:R-:W-:Y:S01]  /*b420*/  ISETP.GE.AND P2, PT, R4, UR17, PT ;  /* 0x0000001104007c0c */ /* 0x000fe2000bf46270 */
[----:B------:R-:W-:-:S05]  /*b430*/  VIADD R4, R2, 0xfffffffc ;  /* 0xfffffffc02047836 */ /* 0x000fca0000000000 */
[----:B------:R-:W-:Y:S01]  /*b440*/  ISETP.GE.AND P3, PT, R4, UR17, PT ;  /* 0x0000001104007c0c */ /* 0x000fe2000bf66270 */
[C---:B------:R-:W-:Y:S01]  /*b450*/  VIADD R4, R2.reuse, 0xfffffffe ;  /* 0xfffffffe02047836 */ /* 0x040fe20000000000 */
[C---:B------:R-:W-:Y:S01]  /*b460*/  ISETP.GT.U32.AND P2, PT, R2.reuse, 0x4, !P2 ;  /* 0x000000040200780c */ /* 0x040fe20005744070 */
[----:B------:R-:W-:Y:S02]  /*b470*/  VIADD R8, R2, 0xfffffffd ;  /* 0xfffffffd02087836 */ /* 0x000fe40000000000 */
[----:B------:R-:W-:Y:S01]  /*b480*/  @P1 IMAD.WIDE R16, R7, 0x3, R20 ;  /* 0x0000000307101825 */ /* 0x000fe200078e0214 */
[----:B------:R-:W-:-:S03]  /*b490*/  ISETP.GE.AND P5, PT, R4, UR17, PT ;  /* 0x0000001104007c0c */ /* 0x000fc6000bfa6270 */
[----:B------:R-:W-:Y:S01]  /*b4a0*/  VIADD R7, R7, UR16 ;  /* 0x0000001007077c36 */ /* 0x000fe20008000000 */
[----:B------:R-:W-:Y:S01]  /*b4b0*/  ISETP.GE.AND P4, PT, R8, UR17, PT ;  /* 0x0000001108007c0c */ /* 0x000fe2000bf86270 */
[C---:B0-----:R-:W-:Y:S01]  /*b4c0*/  VIADD R18, R2.reuse, 0xffffffff ;  /* 0xffffffff02127836 */ /* 0x041fe20000000000 */
[C---:B------:R-:W-:Y:S01]  /*b4d0*/  ISETP.GT.U32.AND P5, PT, R2.reuse, 0x1, !P5 ;  /* 0x000000010200780c */ /* 0x040fe20006fa4070 */
[C---:B------:R-:W-:Y:S01]  /*b4e0*/  VIADD R27, R7.reuse, UR16 ;  /* 0x00000010071b7c36 */ /* 0x040fe20008000000 */
[C---:B------:R-:W-:Y:S01]  /*b4f0*/  ISETP.GT.U32.AND P4, PT, R2.reuse, 0x2, !P4 ;  /* 0x000000020200780c */ /* 0x040fe20006784070 */
[----:B------:R-:W-:Y:S01]  /*b500*/  @P2 IMAD.WIDE R24, R7, 0x3, R20 ;  /* 0x0000000307182825 */ /* 0x000fe200078e0214 */
[----:B------:R-:W-:Y:S01]  /*b510*/  ISETP.GT.U32.AND P3, PT, R2, 0x3, !P3 ;  /* 0x000000030200780c */ /* 0x000fe20005f64070 */
[----:B------:R-:W3:Y:S02]  /*b520*/  @P1 LDG.E.U8 R13, desc[UR18][R16.64] ;  /* 0x00000012100d1981 */ /* 0x000ee4000c1e1100 */
[----:B------:R-:W-:Y:S01]  /*b530*/  VIADD R19, R27, UR16 ;  /* 0x000000101b137c36 */ /* 0x000fe20008000000 */
[----:B------:R-:W-:Y:S01]  /*b540*/  ISETP.GE.U32.AND P6, PT, R18, UR17, PT ;  /* 0x0000001112007c0c */ /* 0x000fe2000bfc6070 */
[----:B------:R-:W3:Y:S02]  /*b550*/  @P2 LDG.E.U8 R15, desc[UR18][R24.64] ;  /* 0x00000012180f2981 */ /* 0x000ee4000c1e1100 */
[----:B------:R-:W-:-:S02]  /*b560*/  VIADD R12, R19, UR16 ;  /* 0x00000010130c7c36 */ /* 0x000fc40008000000 */
[----:B------:R-:W3:Y:S04]  /*b570*/  @P2 LDG.E.U8 R35, desc[UR18][R24.64+0x1] ;  /* 0x0000011218232981 */ /* 0x000ee8000c1e1100 */
[----:B------:R0:W3:Y:S01]  /*b580*/  @P2 LDG.E.U8 R33, desc[UR18][R24.64+0x2] ;  /* 0x0000021218212981 */ /* 0x0000e2000c1e1100 */
[----:B------:R-:W-:-:S03]  /*b590*/  @P4 IMAD.WIDE R22, R19, 0x3, R20 ;  /* 0x0000000313164825 */ /* 0x000fc600078e0214 */
[----:B------:R-:W3:Y:S01]  /*b5a0*/  @P1 LDG.E.U8 R7, desc[UR18][R16.64+0x1] ;  /* 0x0000011210071981 */ /* 0x000ee2000c1e1100 */
[----:B------:R-:W-:-:S03]  /*b5b0*/  @P3 IMAD.WIDE R26, R27, 0x3, R20 ;  /* 0x000000031b1a3825 */ /* 0x000fc600078e0214 */
[----:B------:R-:W3:Y:S01]  /*b5c0*/  @P1 LDG.E.U8 R11, desc[UR18][R16.64+0x2] ;  /* 0x00000212100b1981 */ /* 0x000ee2000c1e1100 */
[----:B0-----:R-:W-:-:S03]  /*b5d0*/  @P5 IMAD.WIDE R24, R12, 0x3, R20 ;  /* 0x000000030c185825 */ /* 0x001fc600078e0214 */
[----:B------:R-:W3:Y:S01]  /*b5e0*/  @P4 LDG.E.U8 R19, desc[UR18][R22.64] ;  /* 0x0000001216134981 */ /* 0x000ee2000c1e1100 */
[----:B------:R-:W-:-:S03]  /*b5f0*/  VIADD R12, R12, UR16 ;  /* 0x000000100c0c7c36 */ /* 0x000fc60008000000 */
[----:B------:R-:W3:Y:S01]  /*b600*/  @P4 LDG.E.U8 R37, desc[UR18][R22.64+0x2] ;  /* 0x0000021216254981 */ /* 0x000ee2000c1e1100 */
[----:B------:R-:W-:-:S03]  /*b610*/  VIADD R18, R12, UR16 ;  /* 0x000000100c127c36 */ /* 0x000fc60008000000 */
[----:B------:R0:W3:Y:S04]  /*b620*/  @P4 LDG.E.U8 R17, desc[UR18][R22.64+0x1] ;  /* 0x0000011216114981 */ /* 0x0000e8000c1e1100 */
[----:B------:R-:W3:Y:S04]  /*b630*/  @P3 LDG.E.U8 R31, desc[UR18][R26.64] ;  /* 0x000000121a1f3981 */ /* 0x000ee8000c1e1100 */
[----:B------:R-:W3:Y:S01]  /*b640*/  @P3 LDG.E.U8 R29, desc[UR18][R26.64+0x1] ;  /* 0x000001121a1d3981 */ /* 0x000ee2000c1e1100 */
[----:B0-----:R-:W-:-:S03]  /*b650*/  IMAD.WIDE R22, R18, 0x3, R20 ;  /* 0x0000000312167825 */ /* 0x001fc600078e0214 */
[----:B------:R-:W3:Y:S01]  /*b660*/  @P5 LDG.E.U8 R4, desc[UR18][R24.64] ;  /* 0x0000001218045981 */ /* 0x000ee2000c1e1100 */
[----:B------:R-:W-:-:S03]  /*b670*/  @!P6 IMAD.WIDE R20, R12, 0x3, R20 ;  /* 0x000000030c14e825 */ /* 0x000fc600078e0214 */
[----:B------:R-:W3:Y:S04]  /*b680*/  @P5 LDG.E.U8 R8, desc[UR18][R24.64+0x1] ;  /* 0x0000011218085981 */ /* 0x000ee8000c1e1100 */
[----:B------:R-:W3:Y:S04]  /*b690*/  @P5 LDG.E.U8 R16, desc[UR18][R24.64+0x2] ;  /* 0x0000021218105981 */ /* 0x000ee8000c1e1100 */
[----:B------:R-:W3:Y:S04]  /*b6a0*/  @P3 LDG.E.U8 R27, desc[UR18][R26.64+0x2] ;  /* 0x000002121a1b3981 */ /* 0x000ee8000c1e1100 */
[----:B------:R-:W3:Y:S04]  /*b6b0*/  LDG.E.U8 R12, desc[UR18][R22.64+0x1] ;  /* 0x00000112160c7981 */ /* 0x000ee8000c1e1100 */
[----:B------:R-:W3:Y:S04]  /*b6c0*/  LDG.E.U8 R24, desc[UR18][R22.64+0x2] ;  /* 0x0000021216187981 */ /* 0x000ee8000c1e1100 */
[----:B------:R-:W3:Y:S04]  /*b6d0*/  @!P6 LDG.E.U8 R25, desc[UR18][R20.64] ;  /* 0x000000121419e981 */ /* 0x000ee8000c1e1100 */
[----:B------:R-:W3:Y:S04]  /*b6e0*/  @!P6 LDG.E.U8 R18, desc[UR18][R20.64+0x1] ;  /* 0x000001121412e981 */ /* 0x000ee8000c1e1100 */
[----:B----4-:R0:W-:Y:S04]  /*b6f0*/  @!P0 STS.U8 [R6+0x276], R14 ;  /* 0x0002760e06008388 */ /* 0x0101e80000000000 */
[----:B-----5:R4:W-:Y:S04]  /*b700*/  @!P0 STS.U8 [R6+0x277], R10 ;  /* 0x0002770a06008388 */ /* 0x0209e80000000000 */
[----:B0-----:R-:W5:Y:S04]  /*b710*/  LDG.E.U8 R14, desc[UR18][R22.64] ;  /* 0x00000012160e7981 */ /* 0x001f68000c1e1100 */
[----:B----4-:R-:W4:Y:S04]  /*b720*/  @!P6 LDG.E.U8 R10, desc[UR18][R20.64+0x2] ;  /* 0x00000212140ae981 */ /* 0x010f28000c1e1100 */
[----:B--2---:R2:W-:Y:S04]  /*b730*/  @!P0 STS.U8 [R6+0x278], R9 ;  /* 0x0002780906008388 */ /* 0x0045e80000000000 */
        /* <DEDUP_REMOVED lines=16> */
[----:B------:R2:W-:Y:S04]  /*b840*/  @P6 STS.U8 [R6+0x289], RZ ;  /* 0x000289ff06006388 */ /* 0x0005e80000000000 */
[----:B------:R2:W-:Y:S04]  /*b850*/  @P6 STS.U8 [R6+0x28a], RZ ;  /* 0x00028aff06006388 */ /* 0x0005e80000000000 */
        /* <DEDUP_REMOVED lines=15> */
[----:B------:R2:W-:Y:S04]  /*b950*/  STS.U8 [R6+0x28c], R12 ;  /* 0x00028c0c06007388 */ /* 0x0005e80000000000 */
[----:B------:R2:W-:Y:S04]  /*b960*/  STS.U8 [R6+0x28d], R24 ;  /* 0x00028d1806007388 */ /* 0x0005e80000000000 */
[----:B------:R2:W-:Y:S04]  /*b970*/  @!P6 STS.U8 [R6+0x288], R25 ;  /* 0x000288190600e388 */ /* 0x0005e80000000000 */
[----:B------:R2:W-:Y:S04]  /*b980*/  @!P6 STS.U8 [R6+0x289], R18 ;  /* 0x000289120600e388 */ /* 0x0005e80000000000 */
[----:B------:R2:W-:Y:S04]  /*b990*/  @P0 STS.U8 [R6+0x276], RZ ;  /* 0x000276ff06000388 */ /* 0x0005e80000000000 */
[----:B------:R2:W-:Y:S04]  /*b9a0*/  @P0 STS.U8 [R6+0x277], RZ ;  /* 0x000277ff06000388 */ /* 0x0005e80000000000 */
[----:B------:R2:W-:Y:S04]  /*b9b0*/  @P0 STS.U8 [R6+0x278], RZ ;  /* 0x000278ff06000388 */ /* 0x0005e80000000000 */
[----:B-----5:R2:W-:Y:S04]  /*b9c0*/  STS.U8 [R6+0x28b], R14 ;  /* 0x00028b0e06007388 */ /* 0x0205e80000000000 */
[----:B----4-:R2:W-:Y:S01]  /*b9d0*/  @!P6 STS.U8 [R6+0x28a], R10 ;  /* 0x00028a0a0600e388 */ /* 0x0105e20000000000 */
[----:B------:R-:W-:Y:S05]  /*b9e0*/  BRA `(.L_x_2) ;  /* 0x0000000400c47947 */ /* 0x000fea0003800000 */
.L_x_14:
[----:B------:R-:W-:Y:S05]  /*b9f0*/  @P1 BRA `(.L_x_15) ;  /* 0x0000000400981947 */ /* 0x000fea0003800000 */
[----:B------:R-:W4:Y:S01]  /*ba00*/  LDC.64 R18, c[0x0][0x388] ;  /* 0x0000e200ff127b82 */ /* 0x000f220000000a00 */
[----:B------:R-:W-:-:S04]  /*ba10*/  IMAD R13, R2, UR16, R3 ;  /* 0x00000010020d7c24 */ /* 0x000fc8000f8e0203 */
[----:B----4-:R-:W-:-:S05]  /*ba20*/  IMAD.WIDE R8, R13, 0x3, R18 ;  /* 0x000000030d087825 */ /* 0x010fca00078e0212 */
[----:B0-----:R-:W4:Y:S01]  /*ba30*/  LDG.E.U8 R14, desc[UR18][R8.64] ;  /* 0x00000012080e7981 */ /* 0x001f22000c1e1100 */
[----:B------:R-:W-:-:S03]  /*ba40*/  VIADD R4, R2, 0x1 ;  /* 0x0000000102047836 */ /* 0x000fc60000000000 */
[----:B------:R-:W5:Y:S02]  /*ba50*/  LDG.E.U8 R10, desc[UR18][R8.64+0x1] ;  /* 0x00000112080a7981 */ /* 0x000f64000c1e1100 */
[----:B------:R-:W-:Y:S01]  /*ba60*/  ISETP.GE.U32.AND P0, PT, R4, UR17, PT ;  /* 0x0000001104007c0c */ /* 0x000fe2000bf06070 */
[----:B------:R-:W-:Y:S01]  /*ba70*/  VIADD R4, R2, 0x2 ;  /* 0x0000000202047836 */ /* 0x000fe20000000000 */
[----:B------:R-:W2:Y:S04]  /*ba80*/  LDG.E.U8 R7, desc[UR18][R8.64+0x2] ;  /* 0x0000021208077981 */ /* 0x000ea8000c1e1100 */
[----:B------:R-:W-:Y:S01]  /*ba90*/  ISETP.GE.U32.AND P1, PT, R4, UR17, PT ;  /* 0x0000001104007c0c */ /* 0x000fe2000bf26070 */
[----:B------:R-:W-:Y:S02]  /*baa0*/  VIADD R4, R2, 0x3 ;  /* 0x0000000302047836 */ /* 0x000fe40000000000 */
[----:B------:R-:W-:-:S03]  /*bab0*/  IMAD.U32 R20, RZ, RZ, UR16 ;  /* 0x00000010ff147e24 */ /* 0x000fc6000f8e00ff */
[----:B------:R-:W-:Y:S01]  /*bac0*/  ISETP.GE.U32.AND P2, PT, R4, UR17, PT ;  /* 0x0000001104007c0c */ /* 0x000fe2000bf46070 */
[----:B------:R-:W-:-:S04]  /*bad0*/  IMAD R13, R20, 0x2, R13 ;  /* 0x00000002140d7824 */ /* 0x000fc800078e020d */
[----:B------:R-:W-:Y:S02]  /*bae0*/  VIADD R25, R13, UR16 ;  /* 0x000000100d197c36 */ /* 0x000fe40008000000 */
[C---:B------:R-:W-:Y:S02]  /*baf0*/  VIADD R12, R2.reuse, 0x4 ;  /* 0x00000004020c7836 */ /* 0x040fe40000000000 */
[C---:B------:R-:W-:Y:S02]  /*bb00*/  VIADD R15, R25.reuse, UR16 ;  /* 0x00000010190f7c36 */ /* 0x040fe40008000000 */
[----:B------:R-:W-:Y:S02]  /*bb10*/  VIADD R4, R2, 0x5 ;  /* 0x0000000502047836 */ /* 0x000fe40000000000 */
[----:B------:R-:W-:Y:S01]  /*bb20*/  @!P2 IMAD.WIDE R24, R25, 0x3, R18 ;  /* 0x000000031918a825 */ /* 0x000fe200078e0212 */
[----:B------:R-:W-:Y:S02]  /*bb30*/  ISETP.GE.U32.AND P3, PT, R12, UR17, PT ;  /* 0x000000110c007c0c */ /* 0x000fe4000bf66070 */
[----:B------:R-:W-:-:S02]  /*bb40*/  ISETP.GE.U32.AND P4, PT, R4, UR17, PT ;  /* 0x0000001104007c0c */ /* 0x000fc4000bf86070 */
[----:B------:R-:W3:Y:S04]  /*bb50*/  @!P2 LDG.E.U8 R29, desc[UR18][R24.64] ;  /* 0x00000012181da981 */ /* 0x000ee8000c1e1100 */
[----:B------:R-:W3:Y:S01]  /*bb60*/  @!P2 LDG.E.U8 R27, desc[UR18][R24.64+0x1] ;  /* 0x00000112181ba981 */ /* 0x000ee2000c1e1100 */
[----:B------:R-:W-:-:S03]  /*bb70*/  VIADD R26, R2, 0x6 ;  /* 0x00000006021a7836 */ /* 0x000fc60000000000 */
[----:B------:R0:W3:Y:S01]  /*bb80*/  @!P2 LDG.E.U8 R25, desc[UR18][R24.64+0x2] ;  /* 0x000002121819a981 */ /* 0x0000e2000c1e1100 */
[----:B------:R-:W-:Y:S02]  /*bb90*/  IMAD.U32 R17, RZ, RZ, UR16 ;  /* 0x00000010ff117e24 */ /* 0x000fe4000f8e00ff */
[----:B0-----:R-:W-:-:S05]  /*bba0*/  VIADD R24, R2, 0x7 ;  /* 0x0000000702187836 */ /* 0x001fca0000000000 */
[----:B------:R-:W-:Y:S01]  /*bbb0*/  ISETP.GE.U32.AND P6, PT, R24, UR17, PT ;  /* 0x0000001118007c0c */ /* 0x000fe2000bfc6070 */
[----:B------:R-:W-:Y:S01]  /*bbc0*/  VIADD R12, R15, UR16 ;  /* 0x000000100f0c7c36 */ /* 0x000fe20008000000 */
[----:B------:R-:W-:Y:S01]  /*bbd0*/  ISETP.GE.U32.AND P5, PT, R26, UR17, PT ;  /* 0x000000111a007c0c */ /* 0x000fe2000bfa6070 */
[----:B------:R-:W-:-:S04]  /*bbe0*/  @!P0 IMAD.WIDE R16, R17, 0x3, R8 ;  /* 0x0000000311108825 */ /* 0x000fc800078e0208 */
[--C-:B------:R-:W-:Y:S01]  /*bbf0*/  @!P3 IMAD.WIDE R20, R15, 0x3, R18.reuse ;  /* 0x000000030f14b825 */ /* 0x100fe200078e0212 */
[----:B------:R-:W3:Y:S03]  /*bc00*/  @!P0 LDG.E.U8 R11, desc[UR18][R16.64] ;  /* 0x00000012100b8981 */ /* 0x000ee6000c1e1100 */
[C-C-:B------:R-:W-:Y:S01]  /*bc10*/  @!P4 IMAD.WIDE R22, R12.reuse, 0x3, R18.reuse ;  /* 0x000000030c16c825 */ /* 0x140fe200078e0212 */
[----:B------:R-:W3:Y:S03]  /*bc20*/  @!P0 LDG.E.U8 R4, desc[UR18][R16.64+0x1] ;  /* 0x0000011210048981 */ /* 0x000ee6000c1e1100 */
[----:B------:R-:W-:Y:S01]  /*bc30*/  VIADD R12, R12, UR16 ;  /* 0x000000100c0c7c36 */ /* 0x000fe20008000000 */
[----:B------:R-:W3:Y:S04]  /*bc40*/  @!P0 LDG.E.U8 R9, desc[UR18][R16.64+0x2] ;  /* 0x0000021210098981 */ /* 0x000ee8000c1e1100 */
[----:B------:R-:W3:Y:S04]  /*bc50*/  @!P3 LDG.E.U8 R15, desc[UR18][R20.64+0x1] ;  /* 0x00000112140fb981 */ /* 0x000ee8000c1e1100 */
[----:B------:R-:W3:Y:S04]  /*bc60*/  @!P3 LDG.E.U8 R35, desc[UR18][R20.64+0x2] ;  /* 0x000002121423b981 */ /* 0x000ee8000c1e1100 */
[----:B------:R0:W3:Y:S01]  /*bc70*/  @!P3 LDG.E.U8 R17, desc[UR18][R20.64] ;  /* 0x000000121411b981 */ /* 0x0000e2000c1e1100 */
[----:B------:R-:W-:-:S03]  /*bc80*/  @!P1 IMAD.WIDE R36, R13, 0x3, R18 ;  /* 0x000000030d249825 */ /* 0x000fc600078e0212 */
[----:B------:R-:W3:Y:S04]  /*bc90*/  @!P4 LDG.E.U8 R8, desc[UR18][R22.64+0x1] ;  /* 0x000001121608c981 */ /* 0x000ee8000c1e1100 */
[----:B------:R-:W3:Y:S01]  /*bca0*/  @!P1 LDG.E.U8 R13, desc[UR18][R36.64] ;  /* 0x00000012240d9981 */ /* 0x000ee2000c1e1100 */
[----:B0-----:R-:W-:-:S03]  /*bcb0*/  @!P6 VIADD R21, R12, UR16 ;  /* 0x000000100c15ec36 */ /* 0x001fc60008000000 */
[----:B------:R-:W3:Y:S01]  /*bcc0*/  @!P1 LDG.E.U8 R33, desc[UR18][R36.64+0x1] ;  /* 0x0000011224219981 */ /* 0x000ee2000c1e1100 */
[----:B------:R-:W-:-:S03]  /*bcd0*/  @!P6 IMAD.WIDE R20, R21, 0x3, R18 ;  /* 0x000000031514e825 */ /* 0x000fc600078e0212 */
[----:B------:R-:W3:Y:S01]  /*bce0*/  @!P1 LDG.E.U8 R31, desc[UR18][R36.64+0x2] ;  /* 0x00000212241f9981 */ /* 0x000ee2000c1e1100 */
[----:B------:R-:W-:-:S03]  /*bcf0*/  @!P5 IMAD.WIDE R18, R12, 0x3, R18 ;  /* 0x000000030c12d825 */ /* 0x000fc600078e0212 */
[----:B------:R-:W3:Y:S04]  /*bd00*/  @!P4 LDG.E.U8 R16, desc[UR18][R22.64+0x2] ;  /* 0x000002121610c981 */ /* 0x000ee8000c1e1100 */
[----:B------:R-:W3:Y:S04]  /*bd10*/  @!P6 LDG.E.U8 R12, desc[UR18][R20.64] ;  /* 0x00000012140ce981 */ /* 0x000ee8000c1e1100 */
[----:B------:R-:W3:Y:S04]  /*bd20*/  @!P4 LDG.E.U8 R37, desc[UR18][R22.64] ;  /* 0x000000121625c981 */ /* 0x000ee8000c1e1100 */
[----:B------:R-:W3:Y:S04]  /*bd30*/  @!P6 LDG.E.U8 R24, desc[UR18][R20.64+0x2] ;  /* 0x000002121418e981 */ /* 0x000ee8000c1e1100 */
[----:B------:R-:W3:Y:S04]  /*bd40*/  @!P6 LDG.E.U8 R23, desc[UR18][R20.64+0x1] ;  /* 0x000001121417e981 */ /* 0x000ee8000c1e1100 */
[----:B------:R-:W3:Y:S04]  /*bd50*/  @!P5 LDG.E.U8 R22, desc[UR18][R18.64+0x1] ;  /* 0x000001121216d981 */ /* 0x000ee8000c1e1100 */
[----:B----4-:R0:W-:Y:S04]  /*bd60*/  STS.U8 [R6+0x2b8], R14 ;  /* 0x0002b80e06007388 */ /* 0x0101e80000000000 */
[----:B-----5:R4:W-:Y:S04]  /*bd70*/  STS.U8 [R6+0x2b9], R10 ;  /* 0x0002b90a06007388 */ /* 0x0209e80000000000 */
[----:B0-----:R-:W5:Y:S04]  /*bd80*/  @!P5 LDG.E.U8 R14, desc[UR18][R18.64] ;  /* 0x00000012120ed981 */ /* 0x001f68000c1e1100 */
[----:B----4-:R-:W4:Y:S04]  /*bd90*/  @!P5 LDG.E.U8 R10, desc[UR18][R18.64+0x2] ;  /* 0x00000212120ad981 */ /* 0x010f28000c1e1100 */
[----:B------:R0:W-:Y:S04]  /*bda0*/  @P0 STS.U8 [R6+0x2bb], RZ ;  /* 0x0002bbff06000388 */ /* 0x0001e80000000000 */
        /* <DEDUP_REMOVED lines=20> */
[----:B--2---:R0:W-:Y:S04]  /*bef0*/  STS.U8 [R6+0x2ba], R7 ;  /* 0x0002ba0706007388 */ /* 0x0041e80000000000 */
[----:B---3--:R0:W-:Y:S04]  /*bf00*/  @!P0 STS.U8 [R6+0x2bb], R11 ;  /* 0x0002bb0b06008388 */ /* 0x0081e80000000000 */
[----:B------:R0:W-:Y:S04]  /*bf10*/  @!P0 STS.U8 [R6+0x2bc], R4 ;  /* 0x0002bc0406008388 */ /* 0x0001e80000000000 */
        /* <DEDUP_REMOVED lines=17> */
[----:B-----5:R0:W-:Y:S04]  /*c030*/  @!P5 STS.U8 [R6+0x2ca], R14 ;  /* 0x0002ca0e0600d388 */ /* 0x0201e80000000000 */
[----:B----4-:R0:W-:Y:S01]  /*c040*/  @!P5 STS.U8 [R6+0x2cc], R10 ;  /* 0x0002cc0a0600d388 */ /* 0x0101e20000000000 */
[----:B------:R-:W-:Y:S05]  /*c050*/  BRA `(.L_x_2) ;  /* 0x0000000000287947 */ /* 0x000fea0003800000 */
.L_x_15:
[----:B------:R-:W4:Y:S01]  /*c060*/  LDC.64 R8, c[0x0][0x388] ;  /* 0x0000e200ff087b82 */ /* 0x000f220000000a00 */
[----:B------:R-:W-:-:S04]  /*c070*/  IMAD R7, R2, UR16, R3 ;  /* 0x0000001002077c24 */ /* 0x000fc8000f8e0203 */
[----:B----4-:R-:W-:-:S05]  /*c080*/  IMAD.WIDE R8, R7, 0x3, R8 ;  /* 0x0000000307087825 */ /* 0x010fca00078e0208 */
[----:B0-----:R-:W4:Y:S04]  /*c090*/  LDG.E.U8 R7, desc[UR18][R8.64] ;  /* 0x0000001208077981 */ /* 0x001f28000c1e1100 */
[----:B------:R-:W5:Y:S04]  /*c0a0*/  LDG.E.U8 R11, desc[UR18][R8.64+0x1] ;  /* 0x00000112080b7981 */ /* 0x000f68000c1e1100 */
[----:B------:R-:W2:Y:S01]  /*c0b0*/  LDG.E.U8 R13, desc[UR18][R8.64+0x2] ;  /* 0x00000212080d7981 */ /* 0x000ea2000c1e1100 */
[----:B------:R-:W-:-:S05]  /*c0c0*/  IMAD R6, R5, 0x3, R6 ;  /* 0x0000000305067824 */ /* 0x000fca00078e0206 */
[----:B----4-:R4:W-:Y:S04]  /*c0d0*/  STS.U8 [R6+0x28b], R7 ;  /* 0x00028b0706007388 */ /* 0x0109e80000000000 */
[----:B-----5:R4:W-:Y:S04]  /*c0e0*/  STS.U8 [R6+0x28c], R11 ;  /* 0x00028c0b06007388 */ /* 0x0209e80000000000 */
[----:B--2---:R4:W-:Y:S02]  /*c0f0*/  STS.U8 [R6+0x28d], R13 ;  /* 0x00028d0d06007388 */ /* 0x0049e40000000000 */
.L_x_2:
[----:B-1-3--:R-:W-:Y:S05]  /*c100*/  BSYNC.RECONVERGENT B0 ;  /* 0x0000000000007941 */ /* 0x00afea0003800200 */
.L_x_0:
[----:B0-2-4-:R-:W0:Y:S01]  /*c110*/  S2R R7, SR_CgaCtaId ;  /* 0x0000000000077919 */ /* 0x015e220000008800 */
[----:B------:R-:W-:Y:S01]  /*c120*/  IMAD R4, R0, 0x1e, R5 ;  /* 0x0000001e00047824 */ /* 0x000fe200078e0205 */
[----:B------:R-:W-:Y:S01]  /*c130*/  MOV R6, 0x400 ;  /* 0x0000040000067802 */ /* 0x000fe20000000f00 */
[----:B------:R-:W-:Y:S01]  /*c140*/  IMAD.MOV.U32 R11, RZ, RZ, RZ ;  /* 0x000000ffff0b7224 */ /* 0x000fe200078e00ff */
[----:B------:R-:W-:Y:S01]  /*c150*/  BAR.SYNC.DEFER_BLOCKING 0x0 ;  /* 0x0000000000007b1d */ /* 0x000fe20000010000 */
[----:B------:R-:W-:Y:S02]  /*c160*/  IMAD R4, R4, 0x3, RZ ;  /* 0x0000000304047824 */ /* 0x000fe400078e02ff */
[----:B------:R-:W-:-:S03]  /*c170*/  IMAD.MOV.U32 R9, RZ, RZ, RZ ;  /* 0x000000ffff097224 */ /* 0x000fc600078e00ff */
[----:B------:R-:W-:Y:S01]  /*c180*/  UMOV UR4, 0x277 ;  /* 0x0000027700047882 */ /* 0x000fe20000000000 */
[----:B0-----:R-:W-:-:S04]  /*c190*/  LEA R7, R7, R6, 0x18 ;  /* 0x0000000607077211 */ /* 0x001fc800078ec0ff */
[----:B------:R-:W-:Y:S01]  /*c1a0*/  IADD3 R4, PT, PT, R4, 0x277, R7 ;  /* 0x0000027704047810 */ /* 0x000fe20007ffe007 */
[----:B------:R-:W-:-:S07]  /*c1b0*/  IMAD.MOV.U32 R7, RZ, RZ, RZ ;  /* 0x000000ffff077224 */ /* 0x000fce00078e00ff */
.L_x_16:
[C---:B------:R-:W-:Y:S01]  /*c1c0*/  VIMNMX.U32 R6, PT, PT, R0.reuse, R5, !PT ;  /* 0x0000000500067248 */ /* 0x040fe20007fe0000 */
[----:B------:R-:W-:Y:S01]  /*c1d0*/  UIADD3 UR4, UPT, UPT, UR4, 0x3, URZ ;  /* 0x0000000304047890 */ /* 0x000fe2000fffe0ff */
[----:B------:R-:W-:Y:S02]  /*c1e0*/  ISETP.GT.U32.AND P1, PT, R0, 0x1d, PT ;  /* 0x0000001d0000780c */ /* 0x000fe40003f24070 */
[----:B------:R-:W-:Y:S01]  /*c1f0*/  ISETP.GT.U32.AND P0, PT, R6, 0x1e, PT ;  /* 0x0000001e0600780c */ /* 0x000fe20003f04070 */
[----:B------:R-:W-:Y:S01]  /*c200*/  UISETP.NE.AND UP0, UPT, UR4, 0x2a4, UPT ;  /* 0x000002a40400788c */ /* 0x000fe2000bf05270 */
[----:B------:R-:W-:Y:S02]  /*c210*/  ISETP.GT.U32.OR P1, PT, R5, 0x1e, P1 ;  /* 0x0000001e0500780c */ /* 0x000fe40000f24470 */
[C---:B------:R-:W-:Y:S02]  /*c220*/  ISETP.GT.U32.AND P3, PT, R0.reuse, 0x1c, PT ;  /* 0x0000001c0000780c */ /* 0x040fe40003f64070 */
[----:B------:R-:W-:-:S02]  /*c230*/  ISETP.GT.U32.AND P4, PT, R0, 0x1b, PT ;  /* 0x0000001b0000780c */ /* 0x000fc40003f84070 */
[C---:B------:R-:W-:Y:S02]  /*c240*/  ISETP.GT.U32.OR P3, PT, R5.reuse, 0x1e, P3 ;  /* 0x0000001e0500780c */ /* 0x040fe40001f64470 */
[C---:B------:R-:W-:Y:S02]  /*c250*/  ISETP.GT.U32.AND P5, PT, R0.reuse, 0x1a, PT ;  /* 0x0000001a0000780c */ /* 0x040fe40003fa4070 */
[C---:B------:R-:W-:Y:S01]  /*c260*/  ISETP.GT.U32.OR P4, PT, R5.reuse, 0x1e, P4 ;  /* 0x0000001e0500780c */ /* 0x040fe20002784470 */
[----:B------:R-:W0:Y:S01]  /*c270*/  @!P0 LDS.U8 R6, [R4+-0x277] ;  /* 0xfffd890004068984 */ /* 0x000e220000000000 */
[----:B------:R-:W-:Y:S02]  /*c280*/  ISETP.GT.U32.OR P5, PT, R5, 0x1e, P5 ;  /* 0x0000001e0500780c */ /* 0x000fe40002fa4470 */
[C---:B------:R-:W-:Y:S01]  /*c290*/  ISETP.GT.U32.AND P6, PT, R0.reuse, 0x19, PT ;  /* 0x000000190000780c */ /* 0x040fe20003fc4070 */
[----:B------:R-:W1:Y:S01]  /*c2a0*/  @!P0 LDS.U8 R8, [R4+-0x275] ;  /* 0xfffd8b0004088984 */ /* 0x000e620000000000 */
[----:B------:R-:W-:-:S02]  /*c2b0*/  ISETP.GT.U32.AND P2, PT, R0, 0x18, PT ;  /* 0x000000180000780c */ /* 0x000fc40003f44070 */
[C---:B------:R-:W-:Y:S01]  /*c2c0*/  ISETP.GT.U32.OR P6, PT, R5.reuse, 0x1e, P6 ;  /* 0x0000001e0500780c */ /* 0x040fe200037c4470 */
[----:B------:R-:W2:Y:S01]  /*c2d0*/  @!P0 LDS.U8 R10, [R4+-0x276] ;  /* 0xfffd8a00040a8984 */ /* 0x000ea20000000000 */
[----:B------:R-:W-:-:S03]  /*c2e0*/  ISETP.GT.U32.OR P2, PT, R5, 0x1e, P2 ;  /* 0x0000001e0500780c */ /* 0x000fc60001744470 */
[----:B------:R-:W3:Y:S04]  /*c2f0*/  @!P1 LDS.U8 R14, [R4+-0x21d] ;  /* 0xfffde300040e9984 */ /* 0x000ee80000000000 */
[----:B------:R-:W4:Y:S04]  /*c300*/  @!P1 LDS.U8 R28, [R4+-0x21b] ;  /* 0xfffde500041c9984 */ /* 0x000f280000000000 */
[----:B------:R-:W5:Y:S04]  /*c310*/  @!P1 LDS.U8 R30, [R4+-0x21c] ;  /* 0xfffde400041e9984 */ /* 0x000f680000000000 */
[----:B------:R-:W5:Y:S04]  /*c320*/  @!P3 LDS.U8 R34, [R4+-0x1c1] ;  /* 0xfffe3f000422b984 */ /* 0x000f680000000000 */
[----:B------:R-:W5:Y:S04]  /*c330*/  @!P4 LDS.U8 R22, [R4+-0x167] ;  /* 0xfffe99000416c984 */ /* 0x000f680000000000 */
[----:B------:R-:W5:Y:S04]  /*c340*/  @!P3 LDS.U8 R32, [R4+-0x1c3] ;  /* 0xfffe3d000420b984 */ /* 0x000f680000000000 */
[----:B------:R-:W5:Y:S04]  /*c350*/  @!P3 LDS.U8 R36, [R4+-0x1c2] ;  /* 0xfffe3e000424b984 */ /* 0x000f680000000000 */
[----:B------:R-:W5:Y:S01]  /*c360*/  @!P5 LDS.U8 R12, [R4+-0x10d] ;  /* 0xfffef300040cd984 */ /* 0x000f620000000000 */
[----:B0-----:R-:W-:-:S03]  /*c370*/  @!P0 IMAD.IADD R11, R11, 0x1, R6 ;  /* 0x000000010b0b8824 */ /* 0x001fc600078e0206 */
[----:B------:R-:W0:Y:S01]  /*c380*/  @!P4 LDS.U8 R13, [R4+-0x169] ;  /* 0xfffe9700040dc984 */ /* 0x000e220000000000 */
[----:B-1----:R-:W-:-:S03]  /*c390*/  @!P0 IMAD.IADD R9, R9, 0x1, R8 ;  /* 0x0000000109098824 */ /* 0x002fc600078e0208 */
[----:B------:R-:W1:Y:S01]  /*c3a0*/  @!P4 LDS.U8 R26, [R4+-0x168] ;  /* 0xfffe9800041ac984 */ /* 0x000e620000000000 */
[----:B--2---:R-:W-:Y:S01]  /*c3b0*/  @!P0 IMAD.IADD R7, R7, 0x1, R10 ;  /* 0x0000000107078824 */ /* 0x004fe200078e020a */
[----:B------:R-:W-:Y:S02]  /*c3c0*/  ISETP.GT.U32.AND P0, PT, R0, 0x17, PT ;  /* 0x000000170000780c */ /* 0x000fe40003f04070 */
[----:B------:R-:W2:Y:S01]  /*c3d0*/  @!P5 LDS.U8 R24, [R4+-0x10f] ;  /* 0xfffef1000418d984 */ /* 0x000ea20000000000 */
[----:B---3--:R-:W-:Y:S01]  /*c3e0*/  @!P1 IMAD.IADD R11, R11, 0x1, R14 ;  /* 0x000000010b0b9824 */ /* 0x008fe200078e020e */
[----:B------:R-:W-:Y:S02]  /*c3f0*/  ISETP.GT.U32.OR P0, PT, R5, 0x1e, P0 ;  /* 0x0000001e0500780c */ /* 0x000fe40000704470 */
[----:B------:R-:W3:Y:S01]  /*c400*/  @!P5 LDS.U8 R20, [R4+-0x10e] ;  /* 0xfffef2000414d984 */ /* 0x000ee20000000000 */
[----:B----4-:R-:W-:-:S03]  /*c410*/  @!P1 IMAD.IADD R9, R9, 0x1, R28 ;  /* 0x0000000109099824 */ /* 0x010fc600078e021c */
[----:B------:R-:W4:Y:S01]  /*c420*/  @!P6 LDS.U8 R18, [R4+-0xb5] ;  /* 0xffff4b000412e984 */ /* 0x000f220000000000 */
[----:B-----5:R-:W-:Y:S01]  /*c430*/  @!P1 IMAD.IADD R7, R7, 0x1, R30 ;  /* 0x0000000107079824 */ /* 0x020fe200078e021e */
[----:B------:R-:W-:Y:S02]  /*c440*/  ISETP.GT.U32.AND P1, PT, R0, 0x16, PT ;  /* 0x000000160000780c */ /* 0x000fe40003f24070 */
[----:B------:R-:W5:Y:S01]  /*c450*/  @!P6 LDS.U8 R6, [R4+-0xb3] ;  /* 0xffff4d000406e984 */ /* 0x000f620000000000 */
[----:B------:R-:W-:Y:S01]  /*c460*/  @!P3 IMAD.IADD R9, R9, 0x1, R34 ;  /* 0x000000010909b824 */ /* 0x000fe200078e0222 */
[----:B------:R-:W-:Y:S02]  /*c470*/  ISETP.GT.U32.OR P1, PT, R5, 0x1e, P1 ;  /* 0x0000001e0500780c */ /* 0x000fe40000f24470 */
[----:B------:R-:W5:Y:S01]  /*c480*/  @!P6 LDS.U8 R10, [R4+-0xb4] ;  /* 0xffff4c00040ae984 */ /* 0x000f620000000000 */
[----:B------:R-:W-:-:S03]  /*c490*/  @!P4 IMAD.IADD R9, R9, 0x1, R22 ;  /* 0x000000010909c824 */ /* 0x000fc600078e0216 */
[----:B------:R-:W5:Y:S01]  /*c4a0*/  @!P2 LDS.U8 R8, [R4+-0x5b] ;  /* 0xffffa5000408a984 */ /* 0x000f620000000000 */
[----:B------:R-:W-:-:S03]  /*c4b0*/  @!P3 IMAD.IADD R11, R11, 0x1, R32 ;  /* 0x000000010b0bb824 */ /* 0x000fc600078e0220 */
[----:B------:R-:W5:Y:S01]  /*c4c0*/  @!P2 LDS.U8 R16, [R4+-0x59] ;  /* 0xffffa7000410a984 */ /* 0x000f620000000000 */
[----:B------:R-:W-:Y:S01]  /*c4d0*/  @!P3 IMAD.IADD R7, R7, 0x1, R36 ;  /* 0x000000010707b824 */ /* 0x000fe200078e0224 */
[----:B------:R-:W-:Y:S02]  /*c4e0*/  ISETP.GT.U32.AND P3, PT, R0, 0x15, PT ;  /* 0x000000150000780c */ /* 0x000fe40003f64070 */
[----:B------:R-:W5:Y:S01]  /*c4f0*/  @!P2 LDS.U8 R14, [R4+-0x5a] ;  /* 0xffffa600040ea984 */ /* 0x000f620000000000 */
[----:B------:R-:W-:Y:S01]  /*c500*/  @!P5 IMAD.IADD R9, R9, 0x1, R12 ;  /* 0x000000010909d824 */ /* 0x000fe200078e020c */
[----:B------:R-:W-:Y:S02]  /*c510*/  ISETP.GT.U32.OR P3, PT, R5, 0x1e, P3 ;  /* 0x0000001e0500780c */ /* 0x000fe40001f64470 */
[----:B------:R-:W5:Y:S01]  /*c520*/  @!P0 LDS.U8 R30, [R4+-0x1] ;  /* 0xffffff00041e8984 */ /* 0x000f620000000000 */
[----:B0-----:R-:W-:-:S03]  /*c530*/  @!P4 IMAD.IADD R11, R11, 0x1, R13 ;  /* 0x000000010b0bc824 */ /* 0x001fc600078e020d */
[----:B------:R-:W0:Y:S01]  /*c540*/  @!P0 LDS.U8 R15, [R4+0x1] ;  /* 0x00000100040f8984 */ /* 0x000e220000000000 */
[----:B-1----:R-:W-:Y:S01]  /*c550*/  @!P4 IMAD.IADD R7, R7, 0x1, R26 ;  /* 0x000000010707c824 */ /* 0x002fe200078e021a */
[C---:B------:R-:W-:Y:S02]  /*c560*/  ISETP.GT.U32.AND P4, PT, R0.reuse, 0x13, PT ;  /* 0x000000130000780c */ /* 0x040fe40003f84070 */
[----:B------:R-:W1:Y:S01]  /*c570*/  @!P0 LDS.U8 R17, [R4] ;  /* 0x0000000004118984 */ /* 0x000e620000000000 */
[----:B--2---:R-:W-:Y:S01]  /*c580*/  @!P5 IMAD.IADD R11, R11, 0x1, R24 ;  /* 0x000000010b0bd824 */ /* 0x004fe200078e0218 */
[----:B------:R-:W-:Y:S02]  /*c590*/  ISETP.GT.U32.OR P4, PT, R5, 0x1e, P4 ;  /* 0x0000001e0500780c */ /* 0x000fe40002784470 */
[----:B------:R-:W2:Y:S01]  /*c5a0*/  @!P1 LDS.U8 R28, [R4+0x59] ;  /* 0x00005900041c9984 */ /* 0x000ea20000000000 */
[----:B---3--:R-:W-:Y:S01]  /*c5b0*/  @!P5 IMAD.IADD R7, R7, 0x1, R20 ;  /* 0x000000010707d824 */ /* 0x008fe200078e0214 */
[----:B------:R-:W-:-:S02]  /*c5c0*/  ISETP.GT.U32.AND P5, PT, R0, 0x14, PT ;  /* 0x000000140000780c */ /* 0x000fc40003fa4070 */
[----:B------:R-:W3:Y:S01]  /*c5d0*/  @!P1 LDS.U8 R22, [R4+0x5b] ;  /* 0x00005b0004169984 */ /* 0x000ee20000000000 */
[----:B----4-:R-:W-:Y:S01]  /*c5e0*/  @!P6 IMAD.IADD R11, R11, 0x1, R18 ;  /* 0x000000010b0be824 */ /* 0x010fe200078e0212 */
[----:B------:R-:W-:Y:S02]  /*c5f0*/  ISETP.GT.U32.OR P5, PT, R5, 0x1e, P5 ;  /* 0x0000001e0500780c */ /* 0x000fe40002fa4470 */
[----:B------:R-:W4:Y:S01]  /*c600*/  @!P1 LDS.U8 R12, [R4+0x5a] ;  /* 0x00005a00040c9984 */ /* 0x000f220000000000 */
[----:B-----5:R-:W-:Y:S02]  /*c610*/  @!P6 IMAD.IADD R9, R9, 0x1, R6 ;  /* 0x000000010909e824 */ /* 0x020fe400078e0206 */
[----:B------:R-:W-:Y:S01]  /*c620*/  @!P6 IMAD.IADD R7, R7, 0x1, R10 ;  /* 0x000000010707e824 */ /* 0x000fe200078e020a */
[----:B------:R-:W-:Y:S01]  /*c630*/  ISETP.GT.U32.AND P6, PT, R0, 0x11, PT ;  /* 0x000000110000780c */ /* 0x000fe20003fc4070 */
[----:B------:R-:W5:Y:S01]  /*c640*/  @!P3 LDS.U8 R6, [R4+0xb3] ;  /* 0x0000b3000406b984 */ /* 0x000f620000000000 */
[----:B------:R-:W-:-:S02]  /*c650*/  @!P2 IMAD.IADD R11, R11, 0x1, R8 ;  /* 0x000000010b0ba824 */ /* 0x000fc400078e0208 */
[----:B------:R-:W-:Y:S01]  /*c660*/  ISETP.GT.U32.OR P6, PT, R5, 0x1e, P6 ;  /* 0x0000001e0500780c */ /* 0x000fe200037c4470 */
[----:B------:R-:W5:Y:S01]  /*c670*/  @!P3 LDS.U8 R8, [R4+0xb5] ;  /* 0x0000b5000408b984 */ /* 0x000f620000000000 */
[----:B------:R-:W-:-:S03]  /*c680*/  @!P2 IMAD.IADD R9, R9, 0x1, R16 ;  /* 0x000000010909a824 */ /* 0x000fc600078e0210 */
[----:B------:R-:W5:Y:S01]  /*c690*/  @!P3 LDS.U8 R10, [R4+0xb4] ;  /* 0x0000b400040ab984 */ /* 0x000f620000000000 */
[----:B------:R-:W-:Y:S01]  /*c6a0*/  @!P2 IMAD.IADD R7, R7, 0x1, R14 ;  /* 0x000000010707a824 */ /* 0x000fe200078e020e */
[----:B------:R-:W-:Y:S02]  /*c6b0*/  ISETP.GT.U32.AND P2, PT, R0, 0x12, PT ;  /* 0x000000120000780c */ /* 0x000fe40003f44070 */
[----:B------:R-:W5:Y:S01]  /*c6c0*/  @!P5 LDS.U8 R14, [R4+0x10d] ;  /* 0x00010d00040ed984 */ /* 0x000f620000000000 */
[----:B------:R-:W-:Y:S01]  /*c6d0*/  @!P0 IMAD.IADD R11, R11, 0x1, R30 ;  /* 0x000000010b0b8824 */ /* 0x000fe200078e021e */
[----:B------:R-:W-:Y:S02]  /*c6e0*/  ISETP.GT.U32.OR P2, PT, R5, 0x1e, P2 ;  /* 0x0000001e0500780c */ /* 0x000fe40001744470 */
[----:B------:R-:W5:Y:S01]  /*c6f0*/  @!P5 LDS.U8 R16, [R4+0x10f] ;  /* 0x00010f000410d984 */ /* 0x000f620000000000 */
[----:B0-----:R-:W-:-:S03]  /*c700*/  @!P0 IMAD.IADD R9, R9, 0x1, R15 ;  /* 0x0000000109098824 */ /* 0x001fc600078e020f */
[----:B------:R-:W0:Y:S01]  /*c710*/  @!P5 LDS.U8 R18, [R4+0x10e] ;  /* 0x00010e000412d984 */ /* 0x000e220000000000 */
[----:B-1----:R-:W-:Y:S01]  /*c720*/  @!P0 IMAD.IADD R7, R7, 0x1, R17 ;  /* 0x0000000107078824 */ /* 0x002fe200078e0211 */
[----:B------:R-:W-:Y:S02]  /*c730*/  ISETP.GT.U32.AND P0, PT, R0, 0x10, PT ;  /* 0x000000100000780c */ /* 0x000fe40003f04070 */
[----:B------:R-:W1:Y:S01]  /*c740*/  @!P4 LDS.U8 R20, [R4+0x167] ;  /* 0x000167000414c984 */ /* 0x000e620000000000 */
[----:B--2---:R-:W-:Y:S01]  /*c750*/  @!P1 IMAD.IADD R11, R11, 0x1, R28 ;  /* 0x000000010b0b9824 */ /* 0x004fe200078e021c */
[C---:B------:R-:W-:Y:S02]  /*c760*/  ISETP.GT.U32.OR P0, PT, R5.reuse, 0x1e, P0 ;  /* 0x0000001e0500780c */ /* 0x040fe40000704470 */
[----:B------:R-:W2:Y:S01]  /*c770*/  @!P4 LDS.U8 R24, [R4+0x169] ;  /* 0x000169000418c984 */ /* 0x000ea20000000000 */
[----:B------:R-:W-:Y:S02]  /*c780*/  VIADD R5, R5, 0x1 ;  /* 0x0000000105057836 */ /* 0x000fe40000000000 */
[----:B---3--:R-:W-:Y:S01]  /*c790*/  @!P1 IMAD.IADD R9, R9, 0x1, R22 ;  /* 0x0000000109099824 */ /* 0x008fe200078e0216 */
[----:B------:R-:W3:Y:S01]  /*c7a0*/  @!P4 LDS.U8 R26, [R4+0x168] ;  /* 0x00016800041ac984 */ /* 0x000ee20000000000 */
[----:B----4-:R-:W-:-:S03]  /*c7b0*/  @!P1 IMAD.IADD R7, R7, 0x1, R12 ;  /* 0x0000000107079824 */ /* 0x010fc600078e020c */
[----:B------:R-:W4:Y:S04]  /*c7c0*/  @!P2 LDS.U8 R30, [R4+0x1c1] ;  /* 0x0001c100041ea984 */ /* 0x000f280000000000 */
[----:B------:R-:W4:Y:S01]  /*c7d0*/  @!P2 LDS.U8 R28, [R4+0x1c3] ;  /* 0x0001c300041ca984 */ /* 0x000f220000000000 */
[----:B-----5:R-:W-:-:S03]  /*c7e0*/  @!P3 IMAD.IADD R11, R11, 0x1, R6 ;  /* 0x000000010b0bb824 */ /* 0x020fc600078e0206 */
[----:B------:R-:W5:Y:S01]  /*c7f0*/  @!P2 LDS.U8 R32, [R4+0x1c2] ;  /* 0x0001c2000420a984 */ /* 0x000f620000000000 */
[----:B------:R-:W-:-:S03]  /*c800*/  @!P3 IMAD.IADD R9, R9, 0x1, R8 ;  /* 0x000000010909b824 */ /* 0x000fc600078e0208 */
[----:B------:R-:W5:Y:S01]  /*c810*/  @!P6 LDS.U8 R34, [R4+0x21b] ;  /* 0x00021b000422e984 */ /* 0x000f620000000000 */
[----:B------:R-:W-:-:S03]  /*c820*/  @!P3 IMAD.IADD R7, R7, 0x1, R10 ;  /* 0x000000010707b824 */ /* 0x000fc600078e020a */
[----:B------:R-:W5:Y:S01]  /*c830*/  @!P6 LDS.U8 R22, [R4+0x21d] ;  /* 0x00021d000416e984 */ /* 0x000f620000000000 */
[----:B------:R-:W-:-:S03]  /*c840*/  @!P5 IMAD.IADD R11, R11, 0x1, R14 ;  /* 0x000000010b0bd824 */ /* 0x000fc600078e020e */
[----:B------:R-:W5:Y:S01]  /*c850*/  @!P6 LDS.U8 R36, [R4+0x21c] ;  /* 0x00021c000424e984 */ /* 0x000f620000000000 */
[----:B------:R-:W-:-:S03]  /*c860*/  @!P5 IMAD.IADD R9, R9, 0x1, R16 ;  /* 0x000000010909d824 */ /* 0x000fc600078e0210 */
[----:B------:R-:W5:Y:S01]  /*c870*/  @!P0 LDS.U8 R13, [R4+0x275] ;  /* 0x00027500040d8984 */ /* 0x000f620000000000 */
[----:B0-----:R-:W-:-:S03]  /*c880*/  @!P5 IMAD.IADD R7, R7, 0x1, R18 ;  /* 0x000000010707d824 */ /* 0x001fc600078e0212 */
[----:B------:R-:W0:Y:S01]  /*c890*/  @!P0 LDS.U8 R12, [R4+0x277] ;  /* 0x00027700040c8984 */ /* 0x000e220000000000 */
[----:B-1----:R-:W-:-:S03]  /*c8a0*/  @!P4 IMAD.IADD R11, R11, 0x1, R20 ;  /* 0x000000010b0bc824 */ /* 0x002fc600078e0214 */
[----:B------:R1:W0:Y:S01]  /*c8b0*/  @!P0 LDS.U8 R15, [R4+0x276] ;  /* 0x00027600040f8984 */ /* 0x0002220000000000 */
[----:B--2---:R-:W-:Y:S02]  /*c8c0*/  @!P4 IMAD.IADD R9, R9, 0x1, R24 ;  /* 0x000000010909c824 */ /* 0x004fe400078e0218 */
[----:B---3--:R-:W-:Y:S02]  /*c8d0*/  @!P4 IMAD.IADD R7, R7, 0x1, R26 ;  /* 0x000000010707c824 */ /* 0x008fe400078e021a */
[----:B----4-:R-:W-:Y:S02]  /*c8e0*/  @!P2 IMAD.IADD R11, R11, 0x1, R30 ;  /* 0x000000010b0ba824 */ /* 0x010fe400078e021e */
[----:B-1----:R-:W-:Y:S02]  /*c8f0*/  VIADD R4, R4, 0x3 ;  /* 0x0000000304047836 */ /* 0x002fe40000000000 */
[----:B------:R-:W-:Y:S02]  /*c900*/  @!P2 IMAD.IADD R9, R9, 0x1, R28 ;  /* 0x000000010909a824 */ /* 0x000fe400078e021c */
[----:B-----5:R-:W-:-:S02]  /*c910*/  @!P2 IMAD.IADD R7, R7, 0x1, R32 ;  /* 0x000000010707a824 */ /* 0x020fc400078e0220 */
[----:B------:R-:W-:Y:S02]  /*c920*/  @!P6 IMAD.IADD R11, R11, 0x1, R34 ;  /* 0x000000010b0be824 */ /* 0x000fe400078e0222 */
[----:B------:R-:W-:Y:S02]  /*c930*/  @!P6 IMAD.IADD R9, R9, 0x1, R22 ;  /* 0x000000010909e824 */ /* 0x000fe400078e0216 */
[----:B------:R-:W-:Y:S02]  /*c940*/  @!P6 IMAD.IADD R7, R7, 0x1, R36 ;  /* 0x000000010707e824 */ /* 0x000fe400078e0224 */
[----:B------:R-:W-:Y:S02]  /*c950*/  @!P0 IMAD.IADD R11, R11, 0x1, R13 ;  /* 0x000000010b0b8824 */ /* 0x000fe400078e020d */
[----:B0-----:R-:W-:Y:S02]  /*c960*/  @!P0 IMAD.IADD R9, R9, 0x1, R12 ;  /* 0x0000000109098824 */ /* 0x001fe400078e020c */
[----:B------:R-:W-:Y:S01]  /*c970*/  @!P0 IMAD.IADD R7, R7, 0x1, R15 ;  /* 0x0000000107078824 */ /* 0x000fe200078e020f */
[----:B------:R-:W-:Y:S06]  /*c980*/  BRA.U UP0, `(.L_x_16) ;  /* 0xfffffff9000c7547 */ /* 0x000fec000b83ffff */
[----:B------:R-:W0:Y:S01]  /*c990*/  LDC.64 R4, c[0x0][0x380] ;  /* 0x0000e000ff047b82 */ /* 0x000e220000000a00 */
[----:B------:R-:W1:Y:S01]  /*c9a0*/  LDCU UR4, c[0x0][0x390] ;  /* 0x00007200ff0477ac */ /* 0x000e620008000800 */
[----:B------:R-:W-:Y:S02]  /*c9b0*/  IMAD.MOV.U32 R10, RZ, RZ, RZ ;  /* 0x000000ffff0a7224 */ /* 0x000fe400078e00ff */
[----:B------:R-:W-:Y:S02]  /*c9c0*/  IMAD.MOV.U32 R8, RZ, RZ, RZ ;  /* 0x000000ffff087224 */ /* 0x000fe400078e00ff */
[----:B------:R-:W-:Y:S02]  /*c9d0*/  IMAD.MOV.U32 R6, RZ, RZ, RZ ;  /* 0x000000ffff067224 */ /* 0x000fe400078e00ff */
[----:B------:R-:W-:-:S04]  /*c9e0*/  IMAD.HI R11, R11, -0x6e5d4c3b, R10 ;  /* 0x91a2b3c50b0b7827 */ /* 0x000fc800078e020a */
[----:B------:R-:W-:Y:S01]  /*c9f0*/  IMAD.HI R9, R9, -0x6e5d4c3b, R8 ;  /* 0x91a2b3c509097827 */ /* 0x000fe200078e0208 */
[----:B------:R-:W-:-:S03]  /*ca00*/  SHF.R.U32.HI R0, RZ, 0x1f, R11 ;  /* 0x0000001fff007819 */ /* 0x000fc6000001160b */
[----:B------:R-:W-:Y:S01]  /*ca10*/  IMAD.HI R7, R7, -0x6e5d4c3b, R6 ;  /* 0x91a2b3c507077827 */ /* 0x000fe200078e0206 */
[----:B------:R-:W-:-:S03]  /*ca20*/  LEA.HI R11, R11, R0, RZ, 0x19 ;  /* 0x000000000b0b7211 */ /* 0x000fc600078fc8ff */
[----:B-1----:R-:W-:Y:S01]  /*ca30*/  IMAD R3, R2, UR4, R3 ;  /* 0x0000000402037c24 */ /* 0x002fe2000f8e0203 */
[----:B------:R-:W-:Y:S02]  /*ca40*/  SHF.R.U32.HI R2, RZ, 0x1f, R9 ;  /* 0x0000001fff027819 */ /* 0x000fe40000011609 */
[----:B------:R-:W-:Y:S01]  /*ca50*/  SHF.R.U32.HI R6, RZ, 0x1f, R7 ;  /* 0x0000001fff067819 */ /* 0x000fe20000011607 */
[----:B0-----:R-:W-:Y:S01]  /*ca60*/  IMAD.WIDE R4, R3, 0x3, R4 ;  /* 0x0000000303047825 */ /* 0x001fe200078e0204 */
[----:B------:R-:W-:Y:S02]  /*ca70*/  LEA.HI R9, R9, R2, RZ, 0x19 ;  /* 0x0000000209097211 */ /* 0x000fe400078fc8ff */
[----:B------:R-:W-:Y:S02]  /*ca80*/  LEA.HI R7, R7, R6, RZ, 0x19 ;  /* 0x0000000607077211 */ /* 0x000fe400078fc8ff */
[----:B------:R-:W-:Y:S04]  /*ca90*/  STG.E.U8 desc[UR18][R4.64], R11 ;  /* 0x0000000b04007986 */ /* 0x000fe8000c101112 */
[----:B------:R-:W-:Y:S04]  /*caa0*/  STG.E.U8 desc[UR18][R4.64+0x2], R9 ;  /* 0x0000020904007986 */ /* 0x000fe8000c101112 */
[----:B------:R-:W-:Y:S01]  /*cab0*/  STG.E.U8 desc[UR18][R4.64+0x1], R7 ;  /* 0x0000010704007986 */ /* 0x000fe2000c101112 */
[----:B------:R-:W-:Y:S05]  /*cac0*/  EXIT ;  /* 0x000000000000794d */ /* 0x000fea0003800000 */
.L_x_17:
[----:B------:R-:W-:-:S00]  /*cad0*/  BRA `(.L_x_17) ;  /* 0xfffffffc00fc7947 */ /* 0x000fc0000383ffff */
[----:B------:R-:W-:-:S00]  /*cae0*/  NOP ;  /* 0x0000000000007918 */ /* 0x000fc00000000000 */
        /* <DEDUP_REMOVED lines=9> */
.L_x_18:


//--------------------- .nv.shared._Z16smoothing_kernelP8PPMPixelS0_ii --------------------------
	.section	.nv.shared._Z16smoothing_kernelP8PPMPixelS0_ii,"aw",@nobits
	.sectionflags	@""
.nv.shared._Z16smoothing_kernelP8PPMPixelS0_ii:
	.zero		3724


//--------------------- .nv.shared.reserved.0     --------------------------
	.section	.nv.shared.reserved.0,"aw",@nobits
	.weak		__nv_reservedSMEM_offset_0_alias
	.size		__nv_reservedSMEM_offset_0_alias, 0, 64
	.other		__nv_reservedSMEM_offset_0_alias,@"STO_CUDA_RESERVED_SHARED STV_DEFAULT"
__nv_reservedSMEM_offset_0_alias:
	.zero		0
	.zero		64


//--------------------- .nv.constant0._Z16smoothing_kernelP8PPMPixelS0_ii --------------------------
	.section	.nv.constant0._Z16smoothing_kernelP8PPMPixelS0_ii,"a",@progbits
	.sectionflags	@""
	.align	4
.nv.constant0._Z16smoothing_kernelP8PPMPixelS0_ii:
	.zero		920


//--------------------- SYMBOLS --------------------------

	.type		.nv.reservedSmem.offset0,@object
	.size		.nv.reservedSmem.offset0,0x4
	.type		.nv.reservedSmem.cap,@object
	.size		.nv.reservedSmem.cap,0x4
